def matmul_kernel(
    a_ptr,
    b_ptr,
    c_ptr,
    M,
    N,
    K,
    stride_am,
    stride_ak,
    stride_bk,
    stride_bn,
    stride_cm,
    stride_cn,
    BLOCK_M: tl.constexpr,
    BLOCK_N: tl.constexpr,
    BLOCK_K: tl.constexpr,
    GROUP_M: tl.constexpr,
):
    pid = tl.program_id(axis=0)
    num_pid_m = tl.cdiv(M, BLOCK_M)
    num_pid_n = tl.cdiv(N, BLOCK_N)
    num_pid_in_group = GROUP_M * num_pid_n
    group_id = pid // num_pid_in_group
    first_pid_m = group_id * GROUP_M
    group_size_m = min(num_pid_m - first_pid_m, GROUP_M)
    pid_m = first_pid_m + ((pid % num_pid_in_group) % group_size_m)
    pid_n = (pid % num_pid_in_group) // group_size_m

    offs_am = (pid_m * BLOCK_M + tl.arange(0, BLOCK_M)) % M
    offs_bn = (pid_n * BLOCK_N + tl.arange(0, BLOCK_N)) % N
    offs_k = tl.arange(0, BLOCK_K)
    a_ptrs = a_ptr + offs_am[:, None] * stride_am + offs_k[None, :] * stride_ak
    b_ptrs = b_ptr + offs_k[:, None] * stride_bk + offs_bn[None, :] * stride_bn

    acc = tl.zeros((BLOCK_M, BLOCK_N), dtype=tl.float32)
    for kk in range(0, tl.cdiv(K, BLOCK_K)):
        a = tl.load(a_ptrs, mask=offs_k[None, :] < K - kk * BLOCK_K, other=0.0)
        b = tl.load(b_ptrs, mask=offs_k[:, None] < K - kk * BLOCK_K, other=0.0)
        acc = tl.dot(a, b, acc)
        a_ptrs += BLOCK_K * stride_ak
        b_ptrs += BLOCK_K * stride_bk

    c = acc.to(c_ptr.dtype.element_ty)
    offs_cm = pid_m * BLOCK_M + tl.arange(0, BLOCK_M)
    offs_cn = pid_n * BLOCK_N + tl.arange(0, BLOCK_N)
    c_ptrs = c_ptr + offs_cm[:, None] * stride_cm + offs_cn[None, :] * stride_cn
    mask = (offs_cm[:, None] < M) & (offs_cn[None, :] < N)
    tl.store(c_ptrs, c, mask=mask)

# config = {"BLOCK_K": 256, "BLOCK_M": 64, "BLOCK_N": 64, "GROUP_M": 8, "arch": "sm_90", "dtype": "fp16", "num_ctas": 1, "num_stages": 3, "num_warps": 4}
# arch = sm_90


// ===== COMPILED SASS (sm_90a) =====

	.target	sm_90a

	.elftype	@"ET_EXEC"


//--------------------- .note.nv.tkinfo           --------------------------
	.section	.note.nv.tkinfo,"",@"SHT_NOTE"
	.sectionflags	@"SHF_NOTE_NV_TKINFO"
	.tkinfo
        /*0018*/ 	.word	0x00000002
        /*0030*/ 	.string	""
        /*0030*/ 	.string	"ptxas"
        /*0030*/ 	.string	"Cuda compilation tools, release 13.0, V13.0.88"
        /*0030*/ 	.string	"Build cuda_13.0.r13.0/compiler.36424714_0"
        /*0030*/ 	.string	"-v  -suppress-debug-info  -lineinfo  -arch sm_90a "



//--------------------- .note.nv.cuinfo           --------------------------
	.section	.note.nv.cuinfo,"",@"SHT_NOTE"
	.sectionflags	@"SHF_NOTE_NV_CUINFO"
        /*0018*/ 	.short	0x0002
        /*001a*/ 	.short	0x005a
        /*001c*/ 	.short	0x0082
	.zero		2


//--------------------- .nv.info                  --------------------------
	.section	.nv.info,"",@"SHT_CUDA_INFO"
	.align	4


	//----- nvinfo : EIATTR_REGCOUNT
	.align		4
        /*0000*/ 	.byte	0x04, 0x2f
        /*0002*/ 	.short	(.L_1 - .L_0)
	.align		4
.L_0:
        /*0004*/ 	.word	index@(matmul_kernel)
        /*0008*/ 	.word	0x000000ff


	//----- nvinfo : EIATTR_FRAME_SIZE
	.align		4
.L_1:
        /*000c*/ 	.byte	0x04, 0x11
        /*000e*/ 	.short	(.L_3 - .L_2)
	.align		4
.L_2:
        /*0010*/ 	.word	index@(matmul_kernel)
        /*0014*/ 	.word	0x00000a20


	//----- nvinfo : EIATTR_MIN_STACK_SIZE
	.align		4
.L_3:
        /*0018*/ 	.byte	0x04, 0x12
        /*001a*/ 	.short	(.L_5 - .L_4)
	.align		4
.L_4:
        /*001c*/ 	.word	index@(matmul_kernel)
        /*0020*/ 	.word	0x00000a20
.L_5:


//--------------------- .nv.compat                --------------------------
	.section	.nv.compat,"",@"SHT_CUDA_COMPAT_INFO"
	.align	4
        /*0000*/ 	.byte	0x02, 0x09, 0x01, 0x00, 0x02, 0x02, 0x04, 0x00, 0x02, 0x05, 0x05, 0x00, 0x03, 0x07, 0x01, 0x01
        /*0010*/ 	.byte	0x02, 0x03, 0x00, 0x00, 0x02, 0x06, 0x01, 0x00, 0x04, 0x0b, 0x08, 0x00, 0x00, 0x00, 0x00, 0x00
        /*0020*/ 	.byte	0x00, 0x00, 0x00, 0x00


//--------------------- .nv.info.matmul_kernel    --------------------------
	.section	.nv.info.matmul_kernel,"",@"SHT_CUDA_INFO"
	.sectionflags	@""
	.align	4


	//----- nvinfo : EIATTR_CUDA_API_VERSION
	.align		4
        /*0000*/ 	.byte	0x04, 0x37
        /*0002*/ 	.short	(.L_7 - .L_6)
.L_6:
        /*0004*/ 	.word	0x00000082


	//----- nvinfo : EIATTR_KPARAM_INFO
	.align		4
.L_7:
        /*0008*/ 	.byte	0x04, 0x17
        /*000a*/ 	.short	(.L_9 - .L_8)
.L_8:
        /*000c*/ 	.word	0x00000000
        /*0010*/ 	.short	0x000d
        /*0012*/ 	.short	0x0048
        /*0014*/ 	.byte	0x00, 0xf4, 0x21, 0x00


	//----- nvinfo : EIATTR_KPARAM_INFO
	.align		4
.L_9:
        /*0018*/ 	.byte	0x04, 0x17
        /*001a*/ 	.short	(.L_11 - .L_10)
.L_10:
        /*001c*/ 	.word	0x00000000
        /*0020*/ 	.short	0x000c
        /*0022*/ 	.short	0x0040
        /*0024*/ 	.byte	0x00, 0xf4, 0x21, 0x00


	//----- nvinfo : EIATTR_KPARAM_INFO
	.align		4
.L_11:
        /*0028*/ 	.byte	0x04, 0x17
        /*002a*/ 	.short	(.L_13 - .L_12)
.L_12:
        /*002c*/ 	.word	0x00000000
        /*0030*/ 	.short	0x000b
        /*0032*/ 	.short	0x0038
        /*0034*/ 	.byte	0x00, 0xf0, 0x11, 0x00


	//----- nvinfo : EIATTR_KPARAM_INFO
	.align		4
.L_13:
        /*0038*/ 	.byte	0x04, 0x17
        /*003a*/ 	.short	(.L_15 - .L_14)
.L_14:
        /*003c*/ 	.word	0x00000000
        /*0040*/ 	.short	0x000a
        /*0042*/ 	.short	0x0034
        /*0044*/ 	.byte	0x00, 0xf0, 0x11, 0x00


	//----- nvinfo : EIATTR_KPARAM_INFO
	.align		4
.L_15:
        /*0048*/ 	.byte	0x04, 0x17
        /*004a*/ 	.short	(.L_17 - .L_16)
.L_16:
        /*004c*/ 	.word	0x00000000
        /*0050*/ 	.short	0x0009
        /*0052*/ 	.short	0x0030
        /*0054*/ 	.byte	0x00, 0xf0, 0x11, 0x00


	//----- nvinfo : EIATTR_KPARAM_INFO
	.align		4
.L_17:
        /*0058*/ 	.byte	0x04, 0x17
        /*005a*/ 	.short	(.L_19 - .L_18)
.L_18:
        /*005c*/ 	.word	0x00000000
        /*0060*/ 	.short	0x0008
        /*0062*/ 	.short	0x002c
        /*0064*/ 	.byte	0x00, 0xf0, 0x11, 0x00


	//----- nvinfo : EIATTR_KPARAM_INFO
	.align		4
.L_19:
        /*0068*/ 	.byte	0x04, 0x17
        /*006a*/ 	.short	(.L_21 - .L_20)
.L_20:
        /*006c*/ 	.word	0x00000000
        /*0070*/ 	.short	0x0007
        /*0072*/ 	.short	0x0028
        /*0074*/ 	.byte	0x00, 0xf0, 0x11, 0x00


	//----- nvinfo : EIATTR_KPARAM_INFO
	.align		4
.L_21:
        /*0078*/ 	.byte	0x04, 0x17
        /*007a*/ 	.short	(.L_23 - .L_22)
.L_22:
        /*007c*/ 	.word	0x00000000
        /*0080*/ 	.short	0x0006
        /*0082*/ 	.short	0x0024
        /*0084*/ 	.byte	0x00, 0xf0, 0x11, 0x00


	//----- nvinfo : EIATTR_KPARAM_INFO
	.align		4
.L_23:
        /*0088*/ 	.byte	0x04, 0x17
        /*008a*/ 	.short	(.L_25 - .L_24)
.L_24:
        /*008c*/ 	.word	0x00000000
        /*0090*/ 	.short	0x0005
        /*0092*/ 	.short	0x0020
        /*0094*/ 	.byte	0x00, 0xf0, 0x11, 0x00


	//----- nvinfo : EIATTR_KPARAM_INFO
	.align		4
.L_25:
        /*0098*/ 	.byte	0x04, 0x17
        /*009a*/ 	.short	(.L_27 - .L_26)
.L_26:
        /*009c*/ 	.word	0x00000000
        /*00a0*/ 	.short	0x0004
        /*00a2*/ 	.short	0x001c
        /*00a4*/ 	.byte	0x00, 0xf0, 0x11, 0x00


	//----- nvinfo : EIATTR_KPARAM_INFO
	.align		4
.L_27:
        /*00a8*/ 	.byte	0x04, 0x17
        /*00aa*/ 	.short	(.L_29 - .L_28)
.L_28:
        /*00ac*/ 	.word	0x00000000
        /*00b0*/ 	.short	0x0003
        /*00b2*/ 	.short	0x0018
        /*00b4*/ 	.byte	0x00, 0xf0, 0x11, 0x00


	//----- nvinfo : EIATTR_KPARAM_INFO
	.align		4
.L_29:
        /*00b8*/ 	.byte	0x04, 0x17
        /*00ba*/ 	.short	(.L_31 - .L_30)
.L_30:
        /*00bc*/ 	.word	0x00000000
        /*00c0*/ 	.short	0x0002
        /*00c2*/ 	.short	0x0010
        /*00c4*/ 	.byte	0x00, 0xf4, 0x21, 0x00


	//----- nvinfo : EIATTR_KPARAM_INFO
	.align		4
.L_31:
        /*00c8*/ 	.byte	0x04, 0x17
        /*00ca*/ 	.short	(.L_33 - .L_32)
.L_32:
        /*00cc*/ 	.word	0x00000000
        /*00d0*/ 	.short	0x0001
        /*00d2*/ 	.short	0x0008
        /*00d4*/ 	.byte	0x00, 0xf4, 0x21, 0x00


	//----- nvinfo : EIATTR_KPARAM_INFO
	.align		4
.L_33:
        /*00d8*/ 	.byte	0x04, 0x17
        /*00da*/ 	.short	(.L_35 - .L_34)
.L_34:
        /*00dc*/ 	.word	0x00000000
        /*00e0*/ 	.short	0x0000
        /*00e2*/ 	.short	0x0000
        /*00e4*/ 	.byte	0x00, 0xf4, 0x21, 0x00


	//----- nvinfo : EIATTR_SPARSE_MMA_MASK
	.align		4
.L_35:
        /*00e8*/ 	.byte	0x03, 0x50
        /*00ea*/ 	.short	0x0000


	//----- nvinfo : EIATTR_MAXREG_COUNT
	.align		4
        /*00ec*/ 	.byte	0x03, 0x1b
        /*00ee*/ 	.short	0x00ff


	//----- nvinfo : EIATTR_NUM_BARRIERS
	.align		4
        /*00f0*/ 	.byte	0x02, 0x4c
        /*00f2*/ 	.byte	0x01
	.zero		1


	//----- nvinfo : EIATTR_ANNOTATIONS
	.align		4
        /*00f4*/ 	.byte	0x04, 0x55
        /*00f6*/ 	.short	(.L_37 - .L_36)


	//   ....[0]....
.L_36:
        /*00f8*/ 	.word	0x00000001
        /*00fc*/ 	.byte	0xe0, 0x05, 0x00, 0x00, 0x01, 0x00, 0x00, 0x00, 0xd0, 0x32, 0x00, 0x00, 0x01, 0x00, 0x00, 0x00
        /* <DEDUP_REMOVED lines=924> */
        /*3acc*/ 	.byte	0xb0, 0x84, 0x01, 0x00, 0x01, 0x00, 0x00, 0x00, 0xd0, 0x88, 0x01, 0x00


	//----- nvinfo : EIATTR_MERCURY_ISA_VERSION
	.align		4
.L_37:
        /*3ad8*/ 	.byte	0x03, 0x5f
        /*3ada*/ 	.short	0x0101


	//----- nvinfo : EIATTR_EXIT_INSTR_OFFSETS
	.align		4
        /*3adc*/ 	.byte	0x04, 0x1c
        /*3ade*/ 	.short	(.L_39 - .L_38)


	//   ....[0]....
.L_38:
        /*3ae0*/ 	.word	0x00019850


	//   ....[1]....
        /*3ae4*/ 	.word	0x00019880


	//----- nvinfo : EIATTR_REQNTID
	.align		4
.L_39:
        /*3ae8*/ 	.byte	0x04, 0x10
        /*3aea*/ 	.short	(.L_41 - .L_40)
.L_40:
        /*3aec*/ 	.word	0x00000080
        /*3af0*/ 	.word	0x00000001
        /*3af4*/ 	.word	0x00000001


	//----- nvinfo : EIATTR_CBANK_PARAM_SIZE
	.align		4
.L_41:
        /*3af8*/ 	.byte	0x03, 0x19
        /*3afa*/ 	.short	0x0050


	//----- nvinfo : EIATTR_PARAM_CBANK
	.align		4
        /*3afc*/ 	.byte	0x04, 0x0a
        /*3afe*/ 	.short	(.L_43 - .L_42)
	.align		4
.L_42:
        /*3b00*/ 	.word	index@(.nv.constant0.matmul_kernel)
        /*3b04*/ 	.short	0x0210
        /*3b06*/ 	.short	0x0050


	//----- nvinfo : EIATTR_SW_WAR
	.align		4
.L_43:
        /*3b08*/ 	.byte	0x04, 0x36
        /*3b0a*/ 	.short	(.L_45 - .L_44)
.L_44:
        /*3b0c*/ 	.word	0x00000008
.L_45:


//--------------------- .nv.callgraph             --------------------------
	.section	.nv.callgraph,"",@"SHT_CUDA_CALLGRAPH"
	.align	4
	.sectionentsize	8
	.align		4
        /*0000*/ 	.word	0x00000000
	.align		4
        /*0004*/ 	.word	0xffffffff
	.align		4
        /*0008*/ 	.word	0x00000000
	.align		4
        /*000c*/ 	.word	0xfffffffe
	.align		4
        /*0010*/ 	.word	0x00000000
	.align		4
        /*0014*/ 	.word	0xfffffffd
	.align		4
        /*0018*/ 	.word	0x00000000
	.align		4
        /*001c*/ 	.word	0xfffffffc


//--------------------- .text.matmul_kernel       --------------------------
	.section	.text.matmul_kernel,"ax",@progbits
	.align	128
        .global         matmul_kernel
        .type           matmul_kernel,@function
        .size           matmul_kernel,(.L_x_3 - matmul_kernel)
        .other          matmul_kernel,@"STO_CUDA_ENTRY STV_DEFAULT"
matmul_kernel:
.text.matmul_kernel:
[----:B------:R-:W0:Y:S08]  /*0000*/  LDC R1, c[0x0][0x28] ;  /* 0x00000a00ff017b82 */ /* 0x000e300000000800 */
[----:B------:R-:W1:Y:S01]  /*0010*/  LDC.64 R52, c[0x0][0x228] ;  /* 0x00008a00ff347b82 */ /* 0x000e620000000a00 */
[----:B------:R-:W2:Y:S01]  /*0020*/  S2R R5, SR_CTAID.X ;  /* 0x0000000000057919 */ /* 0x000ea20000002500 */
[----:B0-----:R-:W-:Y:S01]  /*0030*/  VIADD R1, R1, 0xfffff5e0 ;  /* 0xfffff5e001017836 */ /* 0x001fe20000000000 */
[----:B------:R-:W-:Y:S01]  /*0040*/  ULDC.64 UR60, c[0x0][0x208] ;  /* 0x00008200003c7ab9 */ /* 0x000fe20000000a00 */
[----:B------:R-:W-:Y:S01]  /*0050*/  CS2R R28, SRZ ;  /* 0x00000000001c7805 */ /* 0x000fe2000001ff00 */
[----:B------:R-:W0:Y:S01]  /*0060*/  S2R R217, SR_TID.X ;  /* 0x0000000000d97919 */ /* 0x000e220000002100 */
[----:B------:R-:W-:-:S02]  /*0070*/  CS2R R30, SRZ ;  /* 0x00000000001e7805 */ /* 0x000fc4000001ff00 */
[----:B------:R-:W-:Y:S01]  /*0080*/  CS2R R32, SRZ ;  /* 0x0000000000207805 */ /* 0x000fe2000001ff00 */
[----:B------:R-:W3:Y:S01]  /*0090*/  LDC R209, c[0x0][0x230] ;  /* 0x00008c00ffd17b82 */ /* 0x000ee20000000800 */
[----:B------:R-:W-:Y:S02]  /*00a0*/  CS2R R34, SRZ ;  /* 0x0000000000227805 */ /* 0x000fe4000001ff00 */
[----:B------:R-:W-:Y:S02]  /*00b0*/  CS2R R40, SRZ ;  /* 0x0000000000287805 */ /* 0x000fe4000001ff00 */
[----:B------:R-:W-:Y:S02]  /*00c0*/  CS2R R42, SRZ ;  /* 0x00000000002a7805 */ /* 0x000fe4000001ff00 */
[----:B------:R-:W-:Y:S02]  /*00d0*/  CS2R R48, SRZ ;  /* 0x0000000000307805 */ /* 0x000fe4000001ff00 */
[----:B------:R-:W-:Y:S01]  /*00e0*/  CS2R R50, SRZ ;  /* 0x0000000000327805 */ /* 0x000fe2000001ff00 */
[----:B-1----:R-:W-:-:S05]  /*00f0*/  VIADD R0, R53, 0x3f ;  /* 0x0000003f35007836 */ /* 0x002fca0000000000 */
[----:B------:R-:W-:Y:S01]  /*0100*/  SHF.R.S32.HI R3, RZ, 0x1f, R0 ;  /* 0x0000001fff037819 */ /* 0x000fe20000011400 */
[----:B---3--:R-:W-:-:S03]  /*0110*/  VIADD R209, R209, 0xff ;  /* 0x000000ffd1d17836 */ /* 0x008fc60000000000 */
[----:B------:R-:W-:Y:S02]  /*0120*/  LEA.HI R3, R3, R0, RZ, 0x6 ;  /* 0x0000000003037211 */ /* 0x000fe400078f30ff */
[----:B--2---:R-:W-:Y:S02]  /*0130*/  IABS R8, R5 ;  /* 0x0000000500087213 */ /* 0x004fe40000000000 */
[----:B------:R-:W-:Y:S02]  /*0140*/  SHF.R.S32.HI R3, RZ, 0x6, R3 ;  /* 0x00000006ff037819 */ /* 0x000fe40000011403 */
[----:B0-----:R-:W-:Y:S02]  /*0150*/  SHF.R.U32.HI R26, RZ, 0x6, R217 ;  /* 0x00000006ff1a7819 */ /* 0x001fe400000116d9 */
[----:B------:R-:W-:Y:S01]  /*0160*/  LOP3.LUT R74, R217, 0x7f, RZ, 0xc0, !PT ;  /* 0x0000007fd94a7812 */ /* 0x000fe200078ec0ff */
[----:B------:R-:W-:Y:S01]  /*0170*/  IMAD.SHL.U32 R4, R3, 0x8, RZ ;  /* 0x0000000803047824 */ /* 0x000fe200078e00ff */
[----:B------:R-:W-:-:S04]  /*0180*/  SGXT.U32 R26, R26, 0x1 ;  /* 0x000000011a1a781a */ /* 0x000fc80000000000 */
[-C--:B------:R-:W-:Y:S02]  /*0190*/  IABS R7, R4.reuse ;  /* 0x0000000400077213 */ /* 0x080fe40000000000 */
[----:B------:R-:W-:Y:S02]  /*01a0*/  IABS R10, R4 ;  /* 0x00000004000a7213 */ /* 0x000fe40000000000 */
[----:B------:R-:W0:Y:S08]  /*01b0*/  I2F.RP R0, R7 ;  /* 0x0000000700007306 */ /* 0x000e300000209400 */
[----:B0-----:R-:W0:Y:S02]  /*01c0*/  MUFU.RCP R0, R0 ;  /* 0x0000000000007308 */ /* 0x001e240000001000 */
[----:B0-----:R-:W-:-:S02]  /*01d0*/  VIADD R2, R0, 0xffffffe ;  /* 0x0ffffffe00027836 */ /* 0x001fc40000000000 */
[----:B------:R-:W-:-:S04]  /*01e0*/  IMAD.MOV R0, RZ, RZ, -R10 ;  /* 0x000000ffff007224 */ /* 0x000fc800078e0a0a */
[----:B------:R0:W1:Y:S02]  /*01f0*/  F2I.FTZ.U32.TRUNC.NTZ R3, R2 ;  /* 0x0000000200037305 */ /* 0x000064000021f000 */
[----:B0-----:R-:W-:Y:S02]  /*0200*/  IMAD.MOV.U32 R2, RZ, RZ, RZ ;  /* 0x000000ffff027224 */ /* 0x001fe400078e00ff */
[----:B-1----:R-:W-:-:S04]  /*0210*/  IMAD.MOV R6, RZ, RZ, -R3 ;  /* 0x000000ffff067224 */ /* 0x002fc800078e0a03 */
[----:B------:R-:W-:Y:S02]  /*0220*/  IMAD R9, R6, R7, RZ ;  /* 0x0000000706097224 */ /* 0x000fe400078e02ff */
[----:B------:R-:W-:Y:S02]  /*0230*/  IMAD.MOV.U32 R6, RZ, RZ, R8 ;  /* 0x000000ffff067224 */ /* 0x000fe400078e0008 */
[----:B------:R-:W-:-:S06]  /*0240*/  IMAD.HI.U32 R3, R3, R9, R2 ;  /* 0x0000000903037227 */ /* 0x000fcc00078e0002 */
[----:B------:R-:W-:-:S04]  /*0250*/  IMAD.HI.U32 R3, R3, R6, RZ ;  /* 0x0000000603037227 */ /* 0x000fc800078e00ff */
[----:B------:R-:W-:-:S05]  /*0260*/  IMAD R0, R3, R0, R6 ;  /* 0x0000000003007224 */ /* 0x000fca00078e0206 */
[----:B------:R-:W-:-:S13]  /*0270*/  ISETP.GT.U32.AND P1, PT, R7, R0, PT ;  /* 0x000000000700720c */ /* 0x000fda0003f24070 */
[----:B------:R-:W-:Y:S02]  /*0280*/  @!P1 IMAD.IADD R0, R0, 0x1, -R7 ;  /* 0x0000000100009824 */ /* 0x000fe400078e0a07 */
[----:B------:R-:W-:Y:S01]  /*0290*/  @!P1 VIADD R3, R3, 0x1 ;  /* 0x0000000103039836 */ /* 0x000fe20000000000 */
[----:B------:R-:W-:Y:S02]  /*02a0*/  ISETP.NE.AND P1, PT, R4, RZ, PT ;  /* 0x000000ff0400720c */ /* 0x000fe40003f25270 */
[----:B------:R-:W-:Y:S02]  /*02b0*/  ISETP.GE.U32.AND P0, PT, R0, R7, PT ;  /* 0x000000070000720c */ /* 0x000fe40003f06070 */
[----:B------:R-:W-:-:S04]  /*02c0*/  LOP3.LUT R0, R5, R4, RZ, 0x3c, !PT ;  /* 0x0000000405007212 */ /* 0x000fc800078e3cff */
[----:B------:R-:W-:Y:S01]  /*02d0*/  ISETP.GE.AND P2, PT, R0, RZ, PT ;  /* 0x000000ff0000720c */ /* 0x000fe20003f46270 */
[----:B------:R-:W-:-:S06]  /*02e0*/  VIADD R0, R52, 0x3f ;  /* 0x0000003f34007836 */ /* 0x000fcc0000000000 */
[----:B------:R-:W-:-:S04]  /*02f0*/  @P0 VIADD R3, R3, 0x1 ;  /* 0x0000000103030836 */ /* 0x000fc80000000000 */
[----:B------:R-:W-:Y:S01]  /*0300*/  IMAD.MOV.U32 R2, RZ, RZ, R3 ;  /* 0x000000ffff027224 */ /* 0x000fe200078e0003 */
[----:B------:R-:W-:-:S03]  /*0310*/  SHF.R.S32.HI R3, RZ, 0x1f, R0 ;  /* 0x0000001fff037819 */ /* 0x000fc60000011400 */
[----:B------:R-:W-:Y:S01]  /*0320*/  @!P2 IMAD.MOV R2, RZ, RZ, -R2 ;  /* 0x000000ffff02a224 */ /* 0x000fe200078e0a02 */
[----:B------:R-:W-:Y:S02]  /*0330*/  @!P1 LOP3.LUT R2, RZ, R4, RZ, 0x33, !PT ;  /* 0x00000004ff029212 */ /* 0x000fe400078e33ff */
[----:B------:R-:W-:-:S03]  /*0340*/  LEA.HI R3, R3, R0, RZ, 0x6 ;  /* 0x0000000003037211 */ /* 0x000fc600078f30ff */
[----:B------:R-:W-:Y:S02]  /*0350*/  IMAD.SHL.U32 R6, R2, 0x8, RZ ;  /* 0x0000000802067824 */ /* 0x000fe400078e00ff */
[----:B------:R-:W-:-:S03]  /*0360*/  IMAD.MOV R2, RZ, RZ, -R2 ;  /* 0x000000ffff027224 */ /* 0x000fc600078e0a02 */
[----:B------:R-:W-:Y:S01]  /*0370*/  LEA.HI.SX32 R3, R3, -R6, 0x1a ;  /* 0x8000000603037211 */ /* 0x000fe200078fd2ff */
[----:B------:R-:W-:-:S03]  /*0380*/  IMAD R8, R4, R2, R5 ;  /* 0x0000000204087224 */ /* 0x000fc600078e0205 */
[----:B------:R-:W-:-:S04]  /*0390*/  VIMNMX R11, R3, 0x8, PT ;  /* 0x00000008030b7848 */ /* 0x000fc80003fe0100 */
[-C--:B------:R-:W-:Y:S02]  /*03a0*/  IABS R7, R11.reuse ;  /* 0x0000000b00077213 */ /* 0x080fe40000000000 */
[----:B------:R-:W-:Y:S02]  /*03b0*/  IABS R4, R11 ;  /* 0x0000000b00047213 */ /* 0x000fe40000000000 */
[----:B------:R-:W0:Y:S08]  /*03c0*/  I2F.RP R0, R7 ;  /* 0x0000000700007306 */ /* 0x000e300000209400 */
[----:B0-----:R-:W0:Y:S02]  /*03d0*/  MUFU.RCP R0, R0 ;  /* 0x0000000000007308 */ /* 0x001e240000001000 */
[----:B0-----:R-:W-:-:S02]  /*03e0*/  VIADD R3, R0, 0xffffffe ;  /* 0x0ffffffe00037836 */ /* 0x001fc40000000000 */
[----:B------:R-:W-:Y:S02]  /*03f0*/  IMAD.MOV R0, RZ, RZ, -R4 ;  /* 0x000000ffff007224 */ /* 0x000fe400078e0a04 */
[----:B------:R-:W0:Y:S02]  /*0400*/  S2R R4, SR_CgaCtaId ;  /* 0x0000000000047919 */ /* 0x000e240000008800 */
[----:B------:R-:W1:Y:S02]  /*0410*/  F2I.FTZ.U32.TRUNC.NTZ R3, R3 ;  /* 0x0000000300037305 */ /* 0x000e64000021f000 */
[----:B-1----:R-:W-:-:S04]  /*0420*/  IMAD.MOV R9, RZ, RZ, -R3 ;  /* 0x000000ffff097224 */ /* 0x002fc800078e0a03 */
[----:B------:R-:W-:Y:S01]  /*0430*/  IMAD.MOV.U32 R2, RZ, RZ, R9 ;  /* 0x000000ffff027224 */ /* 0x000fe200078e0009 */
[----:B------:R-:W-:-:S03]  /*0440*/  IABS R9, R8 ;  /* 0x0000000800097213 */ /* 0x000fc60000000000 */
[----:B------:R-:W-:Y:S02]  /*0450*/  IMAD R5, R2, R7, RZ ;  /* 0x0000000702057224 */ /* 0x000fe400078e02ff */
[----:B------:R-:W-:-:S04]  /*0460*/  IMAD.MOV.U32 R2, RZ, RZ, RZ ;  /* 0x000000ffff027224 */ /* 0x000fc800078e00ff */
[----:B------:R-:W-:Y:S01]  /*0470*/  IMAD.HI.U32 R2, R3, R5, R2 ;  /* 0x0000000503027227 */ /* 0x000fe200078e0002 */
[----:B------:R-:W-:-:S04]  /*0480*/  MOV R3, 0x400 ;  /* 0x0000040000037802 */ /* 0x000fc80000000f00 */
[----:B0-----:R-:W-:Y:S01]  /*0490*/  LEA R215, R4, R3, 0x18 ;  /* 0x0000000304d77211 */ /* 0x001fe200078ec0ff */
        /* <DEDUP_REMOVED lines=8> */
[----:B------:R-:W-:-:S07]  /*0520*/  ISETP.GE.AND P2, PT, R0, RZ, PT ;  /* 0x000000ff0000720c */ /* 0x000fce0003f46270 */
[----:B------:R-:W-:Y:S01]  /*0530*/  @P0 VIADD R2, R2, 0x1 ;  /* 0x0000000102020836 */ /* 0x000fe20000000000 */
[----:B------:R-:W-:-:S03]  /*0540*/  ISETP.GE.AND P0, PT, R209, 0x100, PT ;  /* 0x00000100d100780c */ /* 0x000fc60003f06270 */
[----:B------:R-:W-:-:S04]  /*0550*/  IMAD.MOV.U32 R0, RZ, RZ, R2 ;  /* 0x000000ffff007224 */ /* 0x000fc800078e0002 */
[----:B------:R-:W-:Y:S01]  /*0560*/  @!P2 IMAD.MOV R0, RZ, RZ, -R0 ;  /* 0x000000ffff00a224 */ /* 0x000fe200078e0a00 */
[----:B------:R-:W-:-:S05]  /*0570*/  @!P1 LOP3.LUT R0, RZ, R11, RZ, 0x33, !PT ;  /* 0x0000000bff009212 */ /* 0x000fca00078e33ff */
[----:B------:R-:W-:Y:S02]  /*0580*/  IMAD.MOV R2, RZ, RZ, -R0 ;  /* 0x000000ffff027224 */ /* 0x000fe400078e0a00 */
[----:B------:R-:W-:Y:S02]  /*0590*/  IMAD.SHL.U32 R0, R0, 0x40, RZ ;  /* 0x0000004000007824 */ /* 0x000fe400078e00ff */
[----:B------:R-:W-:-:S04]  /*05a0*/  IMAD R2, R11, R2, R8 ;  /* 0x000000020b027224 */ /* 0x000fc800078e0208 */
[----:B------:R-:W-:Y:S01]  /*05b0*/  IMAD.IADD R3, R6, 0x1, R2 ;  /* 0x0000000106037824 */ /* 0x000fe200078e0202 */
[----:B------:R-:W-:-:S05]  /*05c0*/  LOP3.LUT R2, R217, 0x3f, RZ, 0xc0, !PT ;  /* 0x0000003fd9027812 */ /* 0x000fca00078ec0ff */
[----:B------:R-:W-:-:S05]  /*05d0*/  IMAD R16, R3, 0x40, R2 ;  /* 0x0000004003107824 */ /* 0x000fca00078e0202 */
[----:B------:R0:W-:Y:S01]  /*05e0*/  STL [R1+0x8fc], R16 ;  /* 0x0008fc1001007387 */ /* 0x0001e20000100800 */
[----:B------:R-:W-:Y:S05]  /*05f0*/  @!P0 BRA `(.L_x_0) ;  /* 0x0000018000b48947 */ /* 0x000fea0003800000 */
[----:B------:R-:W-:Y:S01]  /*0600*/  IABS R12, R52 ;  /* 0x00000034000c7213 */ /* 0x000fe20000000000 */
[C---:B------:R-:W-:Y:S01]  /*0610*/  VIADD R15, R0.reuse, 0x3c ;  /* 0x0000003c000f7836 */ /* 0x040fe20000000000 */
[----:B------:R-:W-:Y:S01]  /*0620*/  IABS R4, R53 ;  /* 0x0000003500047213 */ /* 0x000fe20000000000 */
[----:B------:R-:W-:Y:S01]  /*0630*/  VIADD R17, R0, 0x3b ;  /* 0x0000003b00117836 */ /* 0x000fe20000000000 */
[----:B------:R-:W1:Y:S01]  /*0640*/  I2F.RP R3, R12 ;  /* 0x0000000c00037306 */ /* 0x000e620000209400 */
[----:B------:R-:W-:Y:S01]  /*0650*/  ISETP.GE.AND P5, PT, R16, RZ, PT ;  /* 0x000000ff1000720c */ /* 0x000fe20003fa6270 */
[C---:B------:R-:W-:Y:S01]  /*0660*/  VIADD R19, R0.reuse, 0x39 ;  /* 0x0000003900137836 */ /* 0x040fe20000000000 */
[----:B------:R-:W-:Y:S01]  /*0670*/  IABS R14, R15 ;  /* 0x0000000f000e7213 */ /* 0x000fe20000000000 */
[C---:B------:R-:W-:Y:S01]  /*0680*/  VIADD R18, R0.reuse, 0x3a ;  /* 0x0000003a00127836 */ /* 0x040fe20000000000 */
[----:B------:R-:W2:Y:S01]  /*0690*/  LDC R213, c[0x0][0x23c] ;  /* 0x00008f00ffd57b82 */ /* 0x000ea20000000800 */
[----:B------:R-:W-:-:S02]  /*06a0*/  VIADD R20, R0, 0x38 ;  /* 0x0000003800147836 */ /* 0x000fc40000000000 */
[----:B------:R-:W3:Y:S01]  /*06b0*/  I2F.RP R5, R4 ;  /* 0x0000000400057306 */ /* 0x000ee20000209400 */
[C---:B------:R-:W-:Y:S02]  /*06c0*/  VIADD R21, R0.reuse, 0x34 ;  /* 0x0000003400157836 */ /* 0x040fe40000000000 */
[C---:B------:R-:W-:Y:S02]  /*06d0*/  VIADD R25, R0.reuse, 0x32 ;  /* 0x0000003200197836 */ /* 0x040fe40000000000 */
[C---:B------:R-:W-:Y:S02]  /*06e0*/  VIADD R23, R0.reuse, 0x33 ;  /* 0x0000003300177836 */ /* 0x040fe40000000000 */
[C---:B------:R-:W-:Y:S01]  /*06f0*/  VIADD R27, R0.reuse, 0x31 ;  /* 0x00000031001b7836 */ /* 0x040fe20000000000 */
[----:B-1----:R-:W1:Y:S01]  /*0700*/  MUFU.RCP R3, R3 ;  /* 0x0000000300037308 */ /* 0x002e620000001000 */
[----:B------:R-:W-:Y:S01]  /*0710*/  IABS R22, R25 ;  /* 0x0000001900167213 */ /* 0x000fe20000000000 */
[----:B------:R-:W-:-:S02]  /*0720*/  VIADD R29, R0, 0x2f ;  /* 0x0000002f001d7836 */ /* 0x000fc40000000000 */
[----:B------:R-:W-:Y:S01]  /*0730*/  IABS R24, R27 ;  /* 0x0000001b00187213 */ /* 0x000fe20000000000 */
[C---:B------:R-:W-:Y:S02]  /*0740*/  VIADD R30, R0.reuse, 0x2e ;  /* 0x0000002e001e7836 */ /* 0x040fe40000000000 */
[C---:B------:R-:W-:Y:S01]  /*0750*/  VIADD R31, R0.reuse, 0x2d ;  /* 0x0000002d001f7836 */ /* 0x040fe20000000000 */
[----:B---3--:R-:W3:Y:S01]  /*0760*/  MUFU.RCP R5, R5 ;  /* 0x0000000500057308 */ /* 0x008ee20000001000 */
[C---:B------:R-:W-:Y:S02]  /*0770*/  VIADD R32, R0.reuse, 0x2c ;  /* 0x0000002c00207836 */ /* 0x040fe40000000000 */
[C---:B------:R-:W-:Y:S01]  /*0780*/  VIADD R33, R0.reuse, 0x2a ;  /* 0x0000002a00217836 */ /* 0x040fe20000000000 */
[----:B------:R-:W-:Y:S01]  /*0790*/  IABS R28, R31 ;  /* 0x0000001f001c7213 */ /* 0x000fe20000000000 */
[C---:B------:R-:W-:Y:S02]  /*07a0*/  VIADD R34, R0.reuse, 0x29 ;  /* 0x0000002900227836 */ /* 0x040fe40000000000 */
[----:B------:R-:W-:-:S02]  /*07b0*/  VIADD R38, R0, 0x27 ;  /* 0x0000002700267836 */ /* 0x000fc40000000000 */
[----:B-1----:R-:W-:Y:S02]  /*07c0*/  VIADD R6, R3, 0xffffffe ;  /* 0x0ffffffe03067836 */ /* 0x002fe40000000000 */
[C---:B------:R-:W-:Y:S02]  /*07d0*/  VIADD R40, R0.reuse, 0x26 ;  /* 0x0000002600287836 */ /* 0x040fe40000000000 */
[----:B------:R1:W4:Y:S01]  /*07e0*/  F2I.FTZ.U32.TRUNC.NTZ R7, R6 ;  /* 0x0000000600077305 */ /* 0x000322000021f000 */
[C---:B------:R-:W-:Y:S02]  /*07f0*/  VIADD R42, R0.reuse, 0x25 ;  /* 0x00000025002a7836 */ /* 0x040fe40000000000 */
[----:B------:R-:W-:Y:S01]  /*0800*/  IABS R35, R40 ;  /* 0x0000002800237213 */ /* 0x000fe20000000000 */
[----:B---3--:R-:W-:Y:S01]  /*0810*/  VIADD R8, R5, 0xffffffe ;  /* 0x0ffffffe05087836 */ /* 0x008fe20000000000 */
[----:B------:R-:W-:Y:S01]  /*0820*/  IABS R5, R16 ;  /* 0x0000001000057213 */ /* 0x000fe20000000000 */
[C---:B------:R-:W-:Y:S01]  /*0830*/  VIADD R44, R0.reuse, 0x23 ;  /* 0x00000023002c7836 */ /* 0x040fe20000000000 */
[----:B0-----:R-:W-:Y:S01]  /*0840*/  IABS R16, R20 ;  /* 0x0000001400107213 */ /* 0x001fe20000000000 */
[----:B------:R0:W3:Y:S01]  /*0850*/  F2I.FTZ.U32.TRUNC.NTZ R9, R8 ;  /* 0x0000000800097305 */ /* 0x0000e2000021f000 */
[----:B-1----:R-:W-:Y:S01]  /*0860*/  IMAD.MOV.U32 R6, RZ, RZ, RZ ;  /* 0x000000ffff067224 */ /* 0x002fe200078e00ff */
[----:B------:R-:W-:Y:S01]  /*0870*/  IABS R36, R42 ;  /* 0x0000002a00247213 */ /* 0x000fe20000000000 */
[C---:B------:R-:W-:Y:S01]  /*0880*/  VIADD R45, R0.reuse, 0x22 ;  /* 0x00000022002d7836 */ /* 0x040fe20000000000 */
[----:B------:R-:W-:Y:S01]  /*0890*/  IABS R39, R44 ;  /* 0x0000002c00277213 */ /* 0x000fe20000000000 */
[----:B------:R-:W-:-:S02]  /*08a0*/  VIADD R43, R0, 0x24 ;  /* 0x00000024002b7836 */ /* 0x000fc40000000000 */
[--C-:B----4-:R-:W-:Y:S02]  /*08b0*/  IMAD.MOV R11, RZ, RZ, -R7.reuse ;  /* 0x000000ffff0b7224 */ /* 0x110fe400078e0a07 */
[----:B0-----:R-:W-:Y:S01]  /*08c0*/  IMAD.MOV.U32 R8, RZ, RZ, RZ ;  /* 0x000000ffff087224 */ /* 0x001fe200078e00ff */
[----:B------:R-:W-:Y:S01]  /*08d0*/  IABS R37, R43 ;  /* 0x0000002b00257213 */ /* 0x000fe20000000000 */
[----:B------:R-:W-:Y:S02]  /*08e0*/  IMAD R11, R11, R12, RZ ;  /* 0x0000000c0b0b7224 */ /* 0x000fe400078e02ff */
[----:B------:R-:W-:Y:S02]  /*08f0*/  VIADD R46, R0, 0x21 ;  /* 0x00000021002e7836 */ /* 0x000fe40000000000 */
[----:B------:R-:W-:-:S04]  /*0900*/  IMAD.HI.U32 R7, R7, R11, R6 ;  /* 0x0000000b07077227 */ /* 0x000fc800078e0006 */
[----:B---3--:R-:W-:Y:S02]  /*0910*/  IMAD.MOV R3, RZ, RZ, -R9 ;  /* 0x000000ffff037224 */ /* 0x008fe400078e0a09 */
[----:B------:R-:W-:-:S04]  /*0920*/  IMAD.HI.U32 R7, R7, R5, RZ ;  /* 0x0000000507077227 */ /* 0x000fc800078e00ff */
[----:B------:R-:W-:Y:S02]  /*0930*/  IMAD.MOV R7, RZ, RZ, -R7 ;  /* 0x000000ffff077224 */ /* 0x000fe400078e0a07 */
[----:B------:R-:W-:Y:S02]  /*0940*/  VIADD R6, R0, 0x3f ;  /* 0x0000003f00067836 */ /* 0x000fe40000000000 */
[----:B------:R-:W-:Y:S02]  /*0950*/  IMAD R3, R3, R4, RZ ;  /* 0x0000000403037224 */ /* 0x000fe400078e02ff */
[----:B------:R-:W-:Y:S01]  /*0960*/  IMAD R5, R12, R7, R5 ;  /* 0x000000070c057224 */ /* 0x000fe200078e0205 */
[----:B------:R-:W-:Y:S01]  /*0970*/  ISETP.GE.AND P6, PT, R6, RZ, PT ;  /* 0x000000ff0600720c */ /* 0x000fe20003fc6270 */
[----:B------:R-:W-:Y:S01]  /*0980*/  IMAD.HI.U32 R3, R9, R3, R8 ;  /* 0x0000000309037227 */ /* 0x000fe200078e0008 */
[----:B------:R-:W-:Y:S02]  /*0990*/  IABS R8, R6 ;  /* 0x0000000600087213 */ /* 0x000fe40000000000 */
[----:B------:R-:W-:Y:S01]  /*09a0*/  ISETP.GT.U32.AND P1, PT, R12, R5, PT ;  /* 0x000000050c00720c */ /* 0x000fe20003f24070 */
[----:B------:R-:W-:-:S02]  /*09b0*/  VIADD R6, R0, 0x3d ;  /* 0x0000003d00067836 */ /* 0x000fc40000000000 */
[C---:B------:R-:W-:Y:S02]  /*09c0*/  VIADD R7, R0.reuse, 0x3e ;  /* 0x0000003e00077836 */ /* 0x040fe40000000000 */
[----:B------:R-:W-:Y:S01]  /*09d0*/  VIADD R48, R0, 0x1f ;  /* 0x0000001f00307836 */ /* 0x000fe20000000000 */
[----:B------:R-:W-:Y:S01]  /*09e0*/  ISETP.GE.AND P3, PT, R6, RZ, PT ;  /* 0x000000ff0600720c */ /* 0x000fe20003f66270 */
[----:B------:R-:W-:Y:S01]  /*09f0*/  VIADD R49, R0, 0x1e ;  /* 0x0000001e00317836 */ /* 0x000fe20000000000 */
[----:B------:R-:W-:Y:S01]  /*0a00*/  IABS R13, R6 ;  /* 0x00000006000d7213 */ /* 0x000fe20000000000 */
[----:B------:R-:W-:Y:S01]  /*0a10*/  IMAD.HI.U32 R6, R3, R8, RZ ;  /* 0x0000000803067227 */ /* 0x000fe200078e00ff */
[----:B------:R-:W-:Y:S02]  /*0a20*/  IABS R10, R7 ;  /* 0x00000007000a7213 */ /* 0x000fe40000000000 */
[----:B------:R-:W-:Y:S01]  /*0a30*/  ISETP.GE.AND P0, PT, R7, RZ, PT ;  /* 0x000000ff0700720c */ /* 0x000fe20003f06270 */
[----:B------:R-:W-:-:S02]  /*0a40*/  IMAD.MOV R9, RZ, RZ, -R6 ;  /* 0x000000ffff097224 */ /* 0x000fc400078e0a06 */
[----:B------:R-:W-:Y:S02]  /*0a50*/  @!P1 IMAD.IADD R5, R5, 0x1, -R12 ;  /* 0x0000000105059824 */ /* 0x000fe400078e0a0c */
[----:B------:R-:W-:Y:S01]  /*0a60*/  IMAD R8, R4, R9, R8 ;  /* 0x0000000904087224 */ /* 0x000fe200078e0208 */
[----:B------:R-:W-:Y:S01]  /*0a70*/  IABS R9, R17 ;  /* 0x0000001100097213 */ /* 0x000fe20000000000 */
[C---:B------:R-:W-:Y:S01]  /*0a80*/  IMAD.HI.U32 R7, R3.reuse, R10, RZ ;  /* 0x0000000a03077227 */ /* 0x040fe200078e00ff */
[----:B------:R-:W-:Y:S02]  /*0a90*/  ISETP.GT.U32.AND P2, PT, R12, R5, PT ;  /* 0x000000050c00720c */ /* 0x000fe40003f44070 */
[----:B------:R-:W-:Y:S01]  /*0aa0*/  ISETP.GT.U32.AND P1, PT, R4, R8, PT ;  /* 0x000000080400720c */ /* 0x000fe20003f24070 */
[----:B------:R-:W-:Y:S02]  /*0ab0*/  IMAD.MOV R11, RZ, RZ, -R7 ;  /* 0x000000ffff0b7224 */ /* 0x000fe400078e0a07 */
[----:B------:R-:W-:-:S04]  /*0ac0*/  IMAD.HI.U32 R7, R3, R13, RZ ;  /* 0x0000000d03077227 */ /* 0x000fc800078e00ff */
[----:B------:R-:W-:Y:S02]  /*0ad0*/  IMAD.MOV R7, RZ, RZ, -R7 ;  /* 0x000000ffff077224 */ /* 0x000fe400078e0a07 */
[C---:B------:R-:W-:Y:S02]  /*0ae0*/  IMAD R6, R4.reuse, R11, R10 ;  /* 0x0000000b04067224 */ /* 0x040fe400078e020a */
[C---:B------:R-:W-:Y:S02]  /*0af0*/  IMAD R7, R4.reuse, R7, R13 ;  /* 0x0000000704077224 */ /* 0x040fe400078e020d */
[----:B------:R-:W-:Y:S01]  /*0b00*/  IMAD.MOV.U32 R11, RZ, RZ, R14 ;  /* 0x000000ffff0b7224 */ /* 0x000fe200078e000e */
[----:B------:R-:W-:Y:S01]  /*0b10*/  ISETP.GT.U32.AND P4, PT, R4, R6, PT ;  /* 0x000000060400720c */ /* 0x000fe20003f84070 */
[----:B------:R-:W-:Y:S02]  /*0b20*/  IMAD.MOV.U32 R14, RZ, RZ, R9 ;  /* 0x000000ffff0e7224 */ /* 0x000fe400078e0009 */
[----:B------:R-:W-:Y:S01]  /*0b30*/  @!P2 IMAD.IADD R5, R5, 0x1, -R12 ;  /* 0x000000010505a824 */ /* 0x000fe200078e0a0c */
[----:B------:R-:W-:Y:S01]  /*0b40*/  ISETP.NE.AND P2, PT, R52, RZ, PT ;  /* 0x000000ff3400720c */ /* 0x000fe20003f45270 */
[----:B------:R-:W-:Y:S01]  /*0b50*/  @!P1 IMAD.IADD R8, R8, 0x1, -R4 ;  /* 0x0000000108089824 */ /* 0x000fe200078e0a04 */
[----:B------:R-:W-:Y:S01]  /*0b60*/  ISETP.GT.U32.AND P1, PT, R4, R7, PT ;  /* 0x000000070400720c */ /* 0x000fe20003f24070 */
[----:B------:R-:W-:-:S04]  /*0b70*/  IMAD.HI.U32 R10, R3, R14, RZ ;  /* 0x0000000e030a7227 */ /* 0x000fc800078e00ff */
[----:B------:R-:W-:Y:S01]  /*0b80*/  @!P5 IMAD.MOV R5, RZ, RZ, -R5 ;  /* 0x000000ffff05d224 */ /* 0x000fe200078e0a05 */
[C---:B------:R-:W-:Y:S01]  /*0b90*/  ISETP.GT.U32.AND P5, PT, R4.reuse, R8, PT ;  /* 0x000000080400720c */ /* 0x040fe20003fa4070 */
[----:B------:R-:W-:Y:S02]  /*0ba0*/  IMAD.MOV R13, RZ, RZ, -R10 ;  /* 0x000000ffff0d7224 */ /* 0x000fe400078e0a0a */
[----:B------:R-:W-:Y:S02]  /*0bb0*/  IMAD.HI.U32 R9, R3, R11, RZ ;  /* 0x0000000b03097227 */ /* 0x000fe400078e00ff */
[----:B------:R-:W-:Y:S02]  /*0bc0*/  @!P2 LOP3.LUT R5, RZ, R52, RZ, 0x33, !PT ;  /* 0x00000034ff05a212 */ /* 0x000fe400078e33ff */
[----:B------:R-:W-:Y:S01]  /*0bd0*/  IMAD R10, R4, R13, R14 ;  /* 0x0000000d040a7224 */ /* 0x000fe200078e020e */
[----:B------:R-:W-:Y:S01]  /*0be0*/  IABS R14, R19 ;  /* 0x00000013000e7213 */ /* 0x000fe20000000000 */
[--C-:B------:R-:W-:Y:S01]  /*0bf0*/  @!P1 IMAD.IADD R7, R7, 0x1, -R4.reuse ;  /* 0x0000000107079824 */ /* 0x100fe200078e0a04 */
[----:B------:R-:W-:Y:S01]  /*0c00*/  IABS R13, R18 ;  /* 0x00000012000d7213 */ /* 0x000fe20000000000 */
[--C-:B------:R-:W-:Y:S01]  /*0c10*/  @!P4 IMAD.IADD R6, R6, 0x1, -R4.reuse ;  /* 0x000000010606c824 */ /* 0x100fe200078e0a04 */
[----:B------:R-:W-:Y:S01]  /*0c20*/  ISETP.GT.U32.AND P1, PT, R4, R10, PT ;  /* 0x0000000a0400720c */ /* 0x000fe20003f24070 */
[----:B------:R-:W-:Y:S01]  /*0c30*/  @!P5 IMAD.IADD R8, R8, 0x1, -R4 ;  /* 0x000000010808d824 */ /* 0x000fe200078e0a04 */
[C---:B------:R-:W-:Y:S01]  /*0c40*/  ISETP.GT.U32.AND P5, PT, R4.reuse, R7, PT ;  /* 0x000000070400720c */ /* 0x040fe20003fa4070 */
[----:B------:R-:W-:Y:S01]  /*0c50*/  IMAD.MOV R9, RZ, RZ, -R9 ;  /* 0x000000ffff097224 */ /* 0x000fe200078e0a09 */
[----:B------:R-:W-:Y:S01]  /*0c60*/  ISETP.GT.U32.AND P4, PT, R4, R6, PT ;  /* 0x000000060400720c */ /* 0x000fe20003f84070 */
[----:B------:R-:W-:-:S04]  /*0c70*/  IMAD.HI.U32 R12, R3, R14, RZ ;  /* 0x0000000e030c7227 */ /* 0x000fc800078e00ff */
[----:B------:R-:W-:Y:S02]  /*0c80*/  IMAD R9, R4, R9, R11 ;  /* 0x0000000904097224 */ /* 0x000fe400078e020b */
[----:B------:R-:W-:-:S03]  /*0c90*/  IMAD.HI.U32 R11, R3, R13, RZ ;  /* 0x0000000d030b7227 */ /* 0x000fc600078e00ff */
[----:B------:R-:W-:Y:S01]  /*0ca0*/  ISETP.GT.U32.AND P2, PT, R4, R9, PT ;  /* 0x000000090400720c */ /* 0x000fe20003f44070 */
[--C-:B------:R-:W-:Y:S02]  /*0cb0*/  @!P1 IMAD.IADD R10, R10, 0x1, -R4.reuse ;  /* 0x000000010a0a9824 */ /* 0x100fe400078e0a04 */
[--C-:B------:R-:W-:Y:S02]  /*0cc0*/  @!P5 IMAD.IADD R7, R7, 0x1, -R4.reuse ;  /* 0x000000010707d824 */ /* 0x100fe400078e0a04 */
[----:B------:R-:W-:Y:S01]  /*0cd0*/  @!P4 IMAD.IADD R6, R6, 0x1, -R4 ;  /* 0x000000010606c824 */ /* 0x000fe200078e0a04 */
[C---:B------:R-:W-:Y:S01]  /*0ce0*/  ISETP.GT.U32.AND P5, PT, R4.reuse, R10, PT ;  /* 0x0000000a0400720c */ /* 0x040fe20003fa4070 */
[----:B------:R-:W-:Y:S01]  /*0cf0*/  IMAD.MOV R11, RZ, RZ, -R11 ;  /* 0x000000ffff0b7224 */ /* 0x000fe200078e0a0b */
[----:B------:R-:W-:Y:S01]  /*0d00*/  ISETP.GE.AND P4, PT, R15, RZ, PT ;  /* 0x000000ff0f00720c */ /* 0x000fe20003f86270 */
[----:B------:R-:W-:Y:S02]  /*0d10*/  IMAD.MOV R15, RZ, RZ, -R12 ;  /* 0x000000ffff0f7224 */ /* 0x000fe400078e0a0c */
[----:B------:R-:W-:-:S02]  /*0d20*/  IMAD R11, R4, R11, R13 ;  /* 0x0000000b040b7224 */ /* 0x000fc400078e020d */
[----:B------:R-:W-:Y:S01]  /*0d30*/  @!P2 IMAD.IADD R9, R9, 0x1, -R4 ;  /* 0x000000010909a824 */ /* 0x000fe200078e0a04 */
[----:B------:R-:W-:Y:S01]  /*0d40*/  ISETP.GE.AND P2, PT, R17, RZ, PT ;  /* 0x000000ff1100720c */ /* 0x000fe20003f46270 */
[C---:B------:R-:W-:Y:S02]  /*0d50*/  IMAD R12, R4.reuse, R15, R14 ;  /* 0x0000000f040c7224 */ /* 0x040fe400078e020e */
[----:B------:R-:W-:Y:S01]  /*0d60*/  IMAD.HI.U32 R13, R3, R16, RZ ;  /* 0x00000010030d7227 */ /* 0x000fe200078e00ff */
[----:B------:R-:W-:-:S03]  /*0d70*/  ISETP.GT.U32.AND P1, PT, R4, R9, PT ;  /* 0x000000090400720c */ /* 0x000fc60003f24070 */
[----:B------:R-:W-:Y:S01]  /*0d80*/  @!P5 IMAD.IADD R10, R10, 0x1, -R4 ;  /* 0x000000010a0ad824 */ /* 0x000fe200078e0a04 */
[C---:B------:R-:W-:Y:S01]  /*0d90*/  ISETP.GT.U32.AND P5, PT, R4.reuse, R12, PT ;  /* 0x0000000c0400720c */ /* 0x040fe20003fa4070 */
[----:B------:R-:W-:Y:S01]  /*0da0*/  @!P6 IMAD.MOV R8, RZ, RZ, -R8 ;  /* 0x000000ffff08e224 */ /* 0x000fe200078e0a08 */
[----:B------:R-:W-:Y:S01]  /*0db0*/  ISETP.GT.U32.AND P6, PT, R4, R11, PT ;  /* 0x0000000b0400720c */ /* 0x000fe20003fc4070 */
[----:B------:R-:W-:Y:S02]  /*0dc0*/  VIADD R14, R0, 0x37 ;  /* 0x00000037000e7836 */ /* 0x000fe40000000000 */
[----:B------:R-:W-:Y:S02]  /*0dd0*/  IMAD.MOV R13, RZ, RZ, -R13 ;  /* 0x000000ffff0d7224 */ /* 0x000fe400078e0a0d */
[----:B------:R-:W-:Y:S01]  /*0de0*/  @!P2 IMAD.MOV R10, RZ, RZ, -R10 ;  /* 0x000000ffff0aa224 */ /* 0x000fe200078e0a0a */
[----:B------:R-:W-:Y:S01]  /*0df0*/  IABS R15, R14 ;  /* 0x0000000e000f7213 */ /* 0x000fe20000000000 */
[----:B------:R-:W-:Y:S01]  /*0e00*/  @!P1 IMAD.IADD R9, R9, 0x1, -R4 ;  /* 0x0000000109099824 */ /* 0x000fe200078e0a04 */
[----:B------:R-:W-:Y:S01]  /*0e10*/  ISETP.GE.AND P1, PT, R20, RZ, PT ;  /* 0x000000ff1400720c */ /* 0x000fe20003f26270 */
[----:B------:R-:W-:Y:S01]  /*0e20*/  IMAD R13, R4, R13, R16 ;  /* 0x0000000d040d7224 */ /* 0x000fe200078e0210 */
[----:B------:R-:W-:Y:S01]  /*0e30*/  IABS R20, R21 ;  /* 0x0000001500147213 */ /* 0x000fe20000000000 */
[----:B------:R-:W-:-:S02]  /*0e40*/  @!P5 IMAD.IADD R12, R12, 0x1, -R4 ;  /* 0x000000010c0cd824 */ /* 0x000fc400078e0a04 */
[----:B------:R-:W-:Y:S01]  /*0e50*/  @!P4 IMAD.MOV R9, RZ, RZ, -R9 ;  /* 0x000000ffff09c224 */ /* 0x000fe200078e0a09 */
[----:B------:R-:W-:Y:S01]  /*0e60*/  ISETP.GE.AND P4, PT, R14, RZ, PT ;  /* 0x000000ff0e00720c */ /* 0x000fe20003f86270 */
[----:B------:R-:W-:Y:S01]  /*0e70*/  IMAD.HI.U32 R14, R3, R15, RZ ;  /* 0x0000000f030e7227 */ /* 0x000fe200078e00ff */
[C---:B------:R-:W-:Y:S02]  /*0e80*/  ISETP.GT.U32.AND P5, PT, R4.reuse, R12, PT ;  /* 0x0000000c0400720c */ /* 0x040fe40003fa4070 */
[----:B------:R-:W-:Y:S01]  /*0e90*/  ISETP.GT.U32.AND P2, PT, R4, R13, PT ;  /* 0x0000000d0400720c */ /* 0x000fe20003f44070 */
[----:B------:R-:W-:Y:S02]  /*0ea0*/  @!P6 IMAD.IADD R11, R11, 0x1, -R4 ;  /* 0x000000010b0be824 */ /* 0x000fe400078e0a04 */
[----:B------:R-:W-:Y:S02]  /*0eb0*/  IMAD.MOV R14, RZ, RZ, -R14 ;  /* 0x000000ffff0e7224 */ /* 0x000fe400078e0a0e */
[----:B------:R-:W-:Y:S01]  /*0ec0*/  VIADD R16, R0, 0x36 ;  /* 0x0000003600107836 */ /* 0x000fe20000000000 */
[C---:B------:R-:W-:Y:S01]  /*0ed0*/  ISETP.GT.U32.AND P6, PT, R4.reuse, R11, PT ;  /* 0x0000000b0400720c */ /* 0x040fe20003fc4070 */
[----:B------:R-:W-:-:S02]  /*0ee0*/  IMAD R15, R4, R14, R15 ;  /* 0x0000000e040f7224 */ /* 0x000fc400078e020f */
[----:B------:R-:W-:Y:S01]  /*0ef0*/  @!P0 IMAD.MOV R6, RZ, RZ, -R6 ;  /* 0x000000ffff068224 */ /* 0x000fe200078e0a06 */
[----:B------:R-:W-:Y:S01]  /*0f00*/  ISETP.GE.AND P0, PT, R18, RZ, PT ;  /* 0x000000ff1200720c */ /* 0x000fe20003f06270 */
[----:B------:R-:W-:Y:S01]  /*0f10*/  @!P3 IMAD.MOV R7, RZ, RZ, -R7 ;  /* 0x000000ffff07b224 */ /* 0x000fe200078e0a07 */
[----:B------:R-:W-:Y:S01]  /*0f20*/  ISETP.GE.AND P3, PT, R19, RZ, PT ;  /* 0x000000ff1300720c */ /* 0x000fe20003f66270 */
[--C-:B------:R-:W-:Y:S01]  /*0f30*/  @!P5 IMAD.IADD R12, R12, 0x1, -R4.reuse ;  /* 0x000000010c0cd824 */ /* 0x100fe200078e0a04 */
[----:B------:R-:W-:Y:S01]  /*0f40*/  ISETP.GT.U32.AND P5, PT, R4, R15, PT ;  /* 0x0000000f0400720c */ /* 0x000fe20003fa4070 */
[----:B------:R-:W-:Y:S01]  /*0f50*/  VIADD R19, R0, 0x35 ;  /* 0x0000003500137836 */ /* 0x000fe20000000000 */
[----:B------:R-:W-:Y:S01]  /*0f60*/  IABS R17, R16 ;  /* 0x0000001000117213 */ /* 0x000fe20000000000 */
[--C-:B------:R-:W-:Y:S02]  /*0f70*/  @!P2 IMAD.IADD R13, R13, 0x1, -R4.reuse ;  /* 0x000000010d0da824 */ /* 0x100fe400078e0a04 */
[----:B------:R-:W-:Y:S01]  /*0f80*/  @!P6 IMAD.IADD R11, R11, 0x1, -R4 ;  /* 0x000000010b0be824 */ /* 0x000fe200078e0a04 */
[----:B------:R-:W-:Y:S01]  /*0f90*/  IABS R18, R19 ;  /* 0x0000001300127213 */ /* 0x000fe20000000000 */
[----:B------:R-:W-:Y:S01]  /*0fa0*/  IMAD.HI.U32 R14, R3, R17, RZ ;  /* 0x00000011030e7227 */ /* 0x000fe200078e00ff */
[----:B------:R-:W-:-:S02]  /*0fb0*/  ISETP.GT.U32.AND P2, PT, R4, R13, PT ;  /* 0x0000000d0400720c */ /* 0x000fc40003f44070 */
[----:B------:R-:W-:Y:S01]  /*0fc0*/  ISETP.GE.AND P6, PT, R16, RZ, PT ;  /* 0x000000ff1000720c */ /* 0x000fe20003fc6270 */
[----:B------:R-:W-:-:S04]  /*0fd0*/  IMAD.HI.U32 R16, R3, R18, RZ ;  /* 0x0000001203107227 */ /* 0x000fc800078e00ff */
[----:B------:R-:W-:Y:S02]  /*0fe0*/  IMAD.MOV R14, RZ, RZ, -R14 ;  /* 0x000000ffff0e7224 */ /* 0x000fe400078e0a0e */
[----:B------:R-:W-:Y:S01]  /*0ff0*/  @!P0 IMAD.MOV R11, RZ, RZ, -R11 ;  /* 0x000000ffff0b8224 */ /* 0x000fe200078e0a0b */
[----:B------:R-:W-:Y:S01]  /*1000*/  ISETP.GE.AND P0, PT, R19, RZ, PT ;  /* 0x000000ff1300720c */ /* 0x000fe20003f06270 */
[----:B------:R-:W-:Y:S02]  /*1010*/  @!P5 IMAD.IADD R15, R15, 0x1, -R4 ;  /* 0x000000010f0fd824 */ /* 0x000fe400078e0a04 */
[----:B------:R-:W-:Y:S02]  /*1020*/  IMAD.MOV R19, RZ, RZ, -R16 ;  /* 0x000000ffff137224 */ /* 0x000fe400078e0a10 */
[C---:B------:R-:W-:Y:S01]  /*1030*/  IMAD R16, R4.reuse, R14, R17 ;  /* 0x0000000e04107224 */ /* 0x040fe200078e0211 */
[----:B------:R-:W-:Y:S01]  /*1040*/  ISETP.GT.U32.AND P5, PT, R4, R15, PT ;  /* 0x0000000f0400720c */ /* 0x000fe20003fa4070 */
[----:B------:R-:W-:-:S04]  /*1050*/  IMAD.HI.U32 R14, R3, R20, RZ ;  /* 0x00000014030e7227 */ /* 0x000fc800078e00ff */
[----:B------:R-:W-:Y:S01]  /*1060*/  @!P2 IMAD.IADD R13, R13, 0x1, -R4 ;  /* 0x000000010d0da824 */ /* 0x000fe200078e0a04 */
[C---:B------:R-:W-:Y:S01]  /*1070*/  ISETP.GT.U32.AND P2, PT, R4.reuse, R16, PT ;  /* 0x000000100400720c */ /* 0x040fe20003f44070 */
[C---:B------:R-:W-:Y:S02]  /*1080*/  IMAD R17, R4.reuse, R19, R18 ;  /* 0x0000001304117224 */ /* 0x040fe400078e0212 */
[----:B------:R-:W-:Y:S02]  /*1090*/  IMAD.MOV R19, RZ, RZ, -R14 ;  /* 0x000000ffff137224 */ /* 0x000fe400078e0a0e */
[----:B------:R-:W-:Y:S01]  /*10a0*/  @!P3 IMAD.MOV R12, RZ, RZ, -R12 ;  /* 0x000000ffff0cb224 */ /* 0x000fe200078e0a0c */
[----:B------:R-:W-:Y:S01]  /*10b0*/  ISETP.GE.AND P3, PT, R21, RZ, PT ;  /* 0x000000ff1500720c */ /* 0x000fe20003f66270 */
[----:B------:R-:W-:Y:S01]  /*10c0*/  IMAD R18, R4, R19, R20 ;  /* 0x0000001304127224 */ /* 0x000fe200078e0214 */
[----:B------:R-:W-:Y:S01]  /*10d0*/  IABS R21, R23 ;  /* 0x0000001700157213 */ /* 0x000fe20000000000 */
[----:B------:R-:W-:-:S02]  /*10e0*/  @!P5 IMAD.IADD R15, R15, 0x1, -R4 ;  /* 0x000000010f0fd824 */ /* 0x000fc400078e0a04 */
[----:B------:R-:W-:Y:S01]  /*10f0*/  @!P1 IMAD.MOV R13, RZ, RZ, -R13 ;  /* 0x000000ffff0d9224 */ /* 0x000fe200078e0a0d */
[----:B------:R-:W-:Y:S01]  /*1100*/  ISETP.GT.U32.AND P5, PT, R4, R18, PT ;  /* 0x000000120400720c */ /* 0x000fe20003fa4070 */
[----:B------:R-:W-:Y:S01]  /*1110*/  @!P2 IMAD.IADD R16, R16, 0x1, -R4 ;  /* 0x000000011010a824 */ /* 0x000fe200078e0a04 */
[----:B------:R-:W-:Y:S01]  /*1120*/  ISETP.GT.U32.AND P1, PT, R4, R17, PT ;  /* 0x000000110400720c */ /* 0x000fe20003f24070 */
[----:B------:R-:W-:-:S03]  /*1130*/  IMAD.HI.U32 R19, R3, R22, RZ ;  /* 0x0000001603137227 */ /* 0x000fc600078e00ff */
[----:B------:R-:W-:Y:S01]  /*1140*/  ISETP.GT.U32.AND P2, PT, R4, R16, PT ;  /* 0x000000100400720c */ /* 0x000fe20003f44070 */
[----:B------:R-:W-:Y:S01]  /*1150*/  @!P4 IMAD.MOV R15, RZ, RZ, -R15 ;  /* 0x000000ffff0fc224 */ /* 0x000fe200078e0a0f */
[----:B------:R-:W-:Y:S01]  /*1160*/  ISETP.GE.AND P4, PT, R23, RZ, PT ;  /* 0x000000ff1700720c */ /* 0x000fe20003f86270 */
[----:B------:R-:W-:-:S04]  /*1170*/  IMAD.HI.U32 R14, R3, R21, RZ ;  /* 0x00000015030e7227 */ /* 0x000fc800078e00ff */
[----:B------:R-:W-:Y:S02]  /*1180*/  @!P5 IMAD.IADD R18, R18, 0x1, -R4 ;  /* 0x000000011212d824 */ /* 0x000fe400078e0a04 */
[----:B------:R-:W-:-:S03]  /*1190*/  IMAD.HI.U32 R20, R3, R24, RZ ;  /* 0x0000001803147227 */ /* 0x000fc600078e00ff */
[----:B------:R-:W-:Y:S01]  /*11a0*/  ISETP.GT.U32.AND P5, PT, R4, R18, PT ;  /* 0x000000120400720c */ /* 0x000fe20003fa4070 */
[----:B------:R-:W-:Y:S02]  /*11b0*/  IMAD.MOV R23, RZ, RZ, -R19 ;  /* 0x000000ffff177224 */ /* 0x000fe400078e0a13 */
[----:B------:R-:W-:Y:S01]  /*11c0*/  @!P2 IMAD.IADD R16, R16, 0x1, -R4 ;  /* 0x000000011010a824 */ /* 0x000fe200078e0a04 */
[----:B------:R-:W-:Y:S01]  /*11d0*/  ISETP.GE.AND P2, PT, R25, RZ, PT ;  /* 0x000000ff1900720c */ /* 0x000fe20003f46270 */
[----:B------:R-:W-:Y:S02]  /*11e0*/  IMAD.MOV R14, RZ, RZ, -R14 ;  /* 0x000000ffff0e7224 */ /* 0x000fe400078e0a0e */
[----:B------:R-:W-:Y:S02]  /*11f0*/  IMAD.MOV R25, RZ, RZ, -R20 ;  /* 0x000000ffff197224 */ /* 0x000fe400078e0a14 */
[C---:B------:R-:W-:Y:S02]  /*1200*/  IMAD R20, R4.reuse, R23, R22 ;  /* 0x0000001704147224 */ /* 0x040fe400078e0216 */
[----:B------:R-:W-:-:S02]  /*1210*/  IMAD R19, R4, R14, R21 ;  /* 0x0000000e04137224 */ /* 0x000fc400078e0215 */
[C---:B------:R-:W-:Y:S01]  /*1220*/  IMAD R21, R4.reuse, R25, R24 ;  /* 0x0000001904157224 */ /* 0x040fe200078e0218 */
[----:B------:R-:W-:Y:S01]  /*1230*/  IABS R24, R29 ;  /* 0x0000001d00187213 */ /* 0x000fe20000000000 */
[----:B------:R-:W-:Y:S01]  /*1240*/  @!P6 IMAD.MOV R16, RZ, RZ, -R16 ;  /* 0x000000ffff10e224 */ /* 0x000fe200078e0a10 */
[----:B------:R-:W-:Y:S01]  /*1250*/  ISETP.GT.U32.AND P6, PT, R4, R20, PT ;  /* 0x000000140400720c */ /* 0x000fe20003fc4070 */
[--C-:B------:R-:W-:Y:S02]  /*1260*/  @!P1 IMAD.IADD R17, R17, 0x1, -R4.reuse ;  /* 0x0000000111119824 */ /* 0x100fe400078e0a04 */
[----:B------:R-:W-:Y:S01]  /*1270*/  @!P5 IMAD.IADD R18, R18, 0x1, -R4 ;  /* 0x000000011212d824 */ /* 0x000fe200078e0a04 */
[C---:B------:R-:W-:Y:S01]  /*1280*/  ISETP.GT.U32.AND P5, PT, R4.reuse, R21, PT ;  /* 0x000000150400720c */ /* 0x040fe20003fa4070 */
[----:B------:R-:W-:Y:S01]  /*1290*/  IMAD.HI.U32 R22, R3, R24, RZ ;  /* 0x0000001803167227 */ /* 0x000fe200078e00ff */
[----:B------:R-:W-:-:S03]  /*12a0*/  ISETP.GT.U32.AND P1, PT, R4, R17, PT ;  /* 0x000000110400720c */ /* 0x000fc60003f24070 */
[----:B------:R-:W-:Y:S02]  /*12b0*/  IMAD.MOV R25, RZ, RZ, -R22 ;  /* 0x000000ffff197224 */ /* 0x000fe400078e0a16 */
[----:B------:R-:W-:Y:S02]  /*12c0*/  VIADD R14, R0, 0x30 ;  /* 0x00000030000e7836 */ /* 0x000fe40000000000 */
[----:B------:R-:W-:Y:S02]  /*12d0*/  @!P6 IMAD.IADD R20, R20, 0x1, -R4 ;  /* 0x000000011414e824 */ /* 0x000fe400078e0a04 */
[C---:B------:R-:W-:Y:S01]  /*12e0*/  IMAD R22, R4.reuse, R25, R24 ;  /* 0x0000001904167224 */ /* 0x040fe200078e0218 */
[----:B------:R-:W-:Y:S01]  /*12f0*/  IABS R23, R14 ;  /* 0x0000000e00177213 */ /* 0x000fe20000000000 */
[--C-:B------:R-:W-:Y:S01]  /*1300*/  @!P5 IMAD.IADD R21, R21, 0x1, -R4.reuse ;  /* 0x000000011515d824 */ /* 0x100fe200078e0a04 */
[C---:B------:R-:W-:Y:S01]  /*1310*/  ISETP.GT.U32.AND P5, PT, R4.reuse, R20, PT ;  /* 0x000000140400720c */ /* 0x040fe20003fa4070 */
[----:B------:R-:W-:Y:S01]  /*1320*/  @!P1 IMAD.IADD R17, R17, 0x1, -R4 ;  /* 0x0000000111119824 */ /* 0x000fe200078e0a04 */
[C---:B------:R-:W-:Y:S01]  /*1330*/  ISETP.GT.U32.AND P1, PT, R4.reuse, R19, PT ;  /* 0x000000130400720c */ /* 0x040fe20003f24070 */
[----:B------:R-:W-:Y:S01]  /*1340*/  @!P3 IMAD.MOV R18, RZ, RZ, -R18 ;  /* 0x000000ffff12b224 */ /* 0x000fe200078e0a12 */
[----:B------:R-:W-:Y:S01]  /*1350*/  ISETP.GT.U32.AND P3, PT, R4, R21, PT ;  /* 0x000000150400720c */ /* 0x000fe20003f64070 */
[----:B------:R-:W-:Y:S01]  /*1360*/  @!P0 IMAD.MOV R17, RZ, RZ, -R17 ;  /* 0x000000ffff118224 */ /* 0x000fe200078e0a11 */
[----:B------:R-:W-:Y:S01]  /*1370*/  ISETP.GE.AND P0, PT, R27, RZ, PT ;  /* 0x000000ff1b00720c */ /* 0x000fe20003f06270 */
[C---:B------:R-:W-:Y:S01]  /*1380*/  VIADD R51, R0.reuse, 0x1c ;  /* 0x0000001c00337836 */ /* 0x040fe20000000000 */
[----:B------:R-:W-:Y:S01]  /*1390*/  IABS R27, R30 ;  /* 0x0000001e001b7213 */ /* 0x000fe20000000000 */
[----:B------:R-:W-:-:S02]  /*13a0*/  VIADD R50, R0, 0x1d ;  /* 0x0000001d00327836 */ /* 0x000fc40000000000 */
[----:B------:R-:W-:Y:S02]  /*13b0*/  VIADD R52, R0, 0x1b ;  /* 0x0000001b00347836 */ /* 0x000fe40000000000 */
[--C-:B------:R-:W-:Y:S01]  /*13c0*/  @!P5 IMAD.IADD R20, R20, 0x1, -R4.reuse ;  /* 0x000000011414d824 */ /* 0x100fe200078e0a04 */
[----:B------:R-:W-:Y:S01]  /*13d0*/  ISETP.GT.U32.AND P5, PT, R4, R22, PT ;  /* 0x000000160400720c */ /* 0x000fe20003fa4070 */
[----:B------:R-:W-:Y:S01]  /*13e0*/  @!P1 IMAD.IADD R19, R19, 0x1, -R4 ;  /* 0x0000000113139824 */ /* 0x000fe200078e0a04 */
[----:B------:R-:W-:Y:S01]  /*13f0*/  ISETP.GE.AND P1, PT, R14, RZ, PT ;  /* 0x000000ff0e00720c */ /* 0x000fe20003f26270 */
[----:B------:R-:W-:-:S03]  /*1400*/  IMAD.HI.U32 R14, R3, R23, RZ ;  /* 0x00000017030e7227 */ /* 0x000fc600078e00ff */
[C---:B------:R-:W-:Y:S01]  /*1410*/  ISETP.GT.U32.AND P6, PT, R4.reuse, R19, PT ;  /* 0x000000130400720c */ /* 0x040fe20003fc4070 */
[----:B------:R-:W-:Y:S02]  /*1420*/  IMAD.MOV R14, RZ, RZ, -R14 ;  /* 0x000000ffff0e7224 */ /* 0x000fe400078e0a0e */
[--C-:B------:R-:W-:Y:S01]  /*1430*/  @!P3 IMAD.IADD R21, R21, 0x1, -R4.reuse ;  /* 0x000000011515b824 */ /* 0x100fe200078e0a04 */
[----:B------:R-:W-:Y:S01]  /*1440*/  ISETP.GE.AND P3, PT, R29, RZ, PT ;  /* 0x000000ff1d00720c */ /* 0x000fe20003f66270 */
[----:B------:R-:W-:Y:S01]  /*1450*/  IMAD R23, R4, R14, R23 ;  /* 0x0000000e04177224 */ /* 0x000fe200078e0217 */
[----:B------:R-:W-:Y:S01]  /*1460*/  IABS R29, R32 ;  /* 0x00000020001d7213 */ /* 0x000fe20000000000 */
[----:B------:R-:W-:Y:S02]  /*1470*/  @!P5 IMAD.IADD R22, R22, 0x1, -R4 ;  /* 0x000000011616d824 */ /* 0x000fe400078e0a04 */
[----:B------:R-:W-:-:S03]  /*1480*/  IMAD.HI.U32 R14, R3, R27, RZ ;  /* 0x0000001b030e7227 */ /* 0x000fc600078e00ff */
[C---:B------:R-:W-:Y:S01]  /*1490*/  ISETP.GT.U32.AND P5, PT, R4.reuse, R22, PT ;  /* 0x000000160400720c */ /* 0x040fe20003fa4070 */
[----:B------:R-:W-:Y:S01]  /*14a0*/  @!P6 IMAD.IADD R19, R19, 0x1, -R4 ;  /* 0x000000011313e824 */ /* 0x000fe200078e0a04 */
[----:B------:R-:W-:Y:S01]  /*14b0*/  ISETP.GT.U32.AND P6, PT, R4, R23, PT ;  /* 0x000000170400720c */ /* 0x000fe20003fc4070 */
[----:B------:R-:W-:Y:S02]  /*14c0*/  IMAD.MOV R25, RZ, RZ, -R14 ;  /* 0x000000ffff197224 */ /* 0x000fe400078e0a0e */
[----:B------:R-:W-:-:S04]  /*14d0*/  IMAD.HI.U32 R14, R3, R28, RZ ;  /* 0x0000001c030e7227 */ /* 0x000fc800078e00ff */
[----:B------:R-:W-:Y:S02]  /*14e0*/  IMAD R25, R4, R25, R27 ;  /* 0x0000001904197224 */ /* 0x000fe400078e021b */
[----:B------:R-:W-:-:S04]  /*14f0*/  IMAD.HI.U32 R24, R3, R29, RZ ;  /* 0x0000001d03187227 */ /* 0x000fc800078e00ff */
[----:B------:R-:W-:Y:S02]  /*1500*/  IMAD.MOV R27, RZ, RZ, -R14 ;  /* 0x000000ffff1b7224 */ /* 0x000fe400078e0a0e */
[----:B------:R-:W-:Y:S02]  /*1510*/  IMAD.MOV R14, RZ, RZ, -R24 ;  /* 0x000000ffff0e7224 */ /* 0x000fe400078e0a18 */
[C---:B------:R-:W-:Y:S02]  /*1520*/  IMAD R24, R4.reuse, R27, R28 ;  /* 0x0000001b04187224 */ /* 0x040fe400078e021c */
[----:B------:R-:W-:Y:S01]  /*1530*/  @!P2 IMAD.MOV R20, RZ, RZ, -R20 ;  /* 0x000000ffff14a224 */ /* 0x000fe200078e0a14 */
[----:B------:R-:W-:Y:S01]  /*1540*/  ISETP.GT.U32.AND P2, PT, R4, R25, PT ;  /* 0x000000190400720c */ /* 0x000fe20003f44070 */
[--C-:B------:R-:W-:Y:S01]  /*1550*/  @!P5 IMAD.IADD R22, R22, 0x1, -R4.reuse ;  /* 0x000000011616d824 */ /* 0x100fe200078e0a04 */
[----:B------:R-:W-:Y:S01]  /*1560*/  ISETP.GT.U32.AND P5, PT, R4, R24, PT ;  /* 0x000000180400720c */ /* 0x000fe20003fa4070 */
[----:B------:R-:W-:Y:S01]  /*1570*/  @!P6 IMAD.IADD R23, R23, 0x1, -R4 ;  /* 0x000000011717e824 */ /* 0x000fe200078e0a04 */
[----:B------:R-:W-:Y:S01]  /*1580*/  ISETP.GE.AND P6, PT, R30, RZ, PT ;  /* 0x000000ff1e00720c */ /* 0x000fe20003fc6270 */
[----:B------:R-:W-:Y:S01]  /*1590*/  @!P4 IMAD.MOV R19, RZ, RZ, -R19 ;  /* 0x000000ffff13c224 */ /* 0x000fe200078e0a13 */
[----:B------:R-:W-:Y:S01]  /*15a0*/  IABS R30, R33 ;  /* 0x00000021001e7213 */ /* 0x000fe20000000000 */
[----:B------:R-:W-:Y:S01]  /*15b0*/  @!P0 IMAD.MOV R21, RZ, RZ, -R21 ;  /* 0x000000ffff158224 */ /* 0x000fe200078e0a15 */
[C---:B------:R-:W-:Y:S01]  /*15c0*/  ISETP.GT.U32.AND P4, PT, R4.reuse, R23, PT ;  /* 0x000000170400720c */ /* 0x040fe20003f84070 */
[----:B------:R-:W-:Y:S01]  /*15d0*/  IMAD R27, R4, R14, R29 ;  /* 0x0000000e041b7224 */ /* 0x000fe200078e021d */
[----:B------:R-:W-:Y:S01]  /*15e0*/  ISETP.GE.AND P0, PT, R31, RZ, PT ;  /* 0x000000ff1f00720c */ /* 0x000fe20003f06270 */
[----:B------:R-:W-:-:S02]  /*15f0*/  VIADD R31, R0, 0x2b ;  /* 0x0000002b001f7836 */ /* 0x000fc40000000000 */
[--C-:B------:R-:W-:Y:S02]  /*1600*/  @!P2 IMAD.IADD R25, R25, 0x1, -R4.reuse ;  /* 0x000000011919a824 */ /* 0x100fe400078e0a04 */
[--C-:B------:R-:W-:Y:S01]  /*1610*/  @!P5 IMAD.IADD R24, R24, 0x1, -R4.reuse ;  /* 0x000000011818d824 */ /* 0x100fe200078e0a04 */
[----:B------:R-:W-:Y:S01]  /*1620*/  IABS R29, R31 ;  /* 0x0000001f001d7213 */ /* 0x000fe20000000000 */
[----:B------:R-:W-:Y:S01]  /*1630*/  IMAD.HI.U32 R28, R3, R30, RZ ;  /* 0x0000001e031c7227 */ /* 0x000fe200078e00ff */
[C---:B------:R-:W-:Y:S02]  /*1640*/  ISETP.GT.U32.AND P2, PT, R4.reuse, R25, PT ;  /* 0x000000190400720c */ /* 0x040fe40003f44070 */
[----:B------:R-:W-:Y:S01]  /*1650*/  ISETP.GT.U32.AND P5, PT, R4, R24, PT ;  /* 0x000000180400720c */ /* 0x000fe20003fa4070 */
[----:B------:R-:W-:Y:S01]  /*1660*/  @!P4 IMAD.IADD R23, R23, 0x1, -R4 ;  /* 0x000000011717c824 */ /* 0x000fe200078e0a04 */
[----:B------:R-:W-:Y:S01]  /*1670*/  ISETP.GE.AND P4, PT, R32, RZ, PT ;  /* 0x000000ff2000720c */ /* 0x000fe20003f86270 */
[----:B------:R-:W-:Y:S01]  /*1680*/  IMAD.HI.U32 R14, R3, R29, RZ ;  /* 0x0000001d030e7227 */ /* 0x000fe200078e00ff */
[----:B------:R-:W-:-:S03]  /*1690*/  IABS R32, R34 ;  /* 0x0000002200207213 */ /* 0x000fc60000000000 */
[----:B------:R-:W-:Y:S01]  /*16a0*/  @!P1 IMAD.MOV R23, RZ, RZ, -R23 ;  /* 0x000000ffff179224 */ /* 0x000fe200078e0a17 */
[C---:B------:R-:W-:Y:S01]  /*16b0*/  ISETP.GT.U32.AND P1, PT, R4.reuse, R27, PT ;  /* 0x0000001b0400720c */ /* 0x040fe20003f24070 */
[----:B------:R-:W-:Y:S01]  /*16c0*/  @!P3 IMAD.MOV R22, RZ, RZ, -R22 ;  /* 0x000000ffff16b224 */ /* 0x000fe200078e0a16 */
[----:B------:R-:W-:Y:S01]  /*16d0*/  ISETP.GE.AND P3, PT, R31, RZ, PT ;  /* 0x000000ff1f00720c */ /* 0x000fe20003f66270 */
[----:B------:R-:W-:Y:S02]  /*16e0*/  IMAD.MOV R14, RZ, RZ, -R14 ;  /* 0x000000ffff0e7224 */ /* 0x000fe400078e0a0e */
[----:B------:R-:W-:Y:S02]  /*16f0*/  IMAD.MOV R31, RZ, RZ, -R28 ;  /* 0x000000ffff1f7224 */ /* 0x000fe400078e0a1c */
[C---:B------:R-:W-:Y:S02]  /*1700*/  IMAD R28, R4.reuse, R14, R29 ;  /* 0x0000000e041c7224 */ /* 0x040fe400078e021d */
[----:B------:R-:W-:Y:S01]  /*1710*/  @!P2 IMAD.IADD R25, R25, 0x1, -R4 ;  /* 0x000000011919a824 */ /* 0x000fe200078e0a04 */
[----:B------:R-:W-:Y:S01]  /*1720*/  ISETP.GE.AND P2, PT, R33, RZ, PT ;  /* 0x000000ff2100720c */ /* 0x000fe20003f46270 */
[----:B------:R-:W-:-:S02]  /*1730*/  IMAD R29, R4, R31, R30 ;  /* 0x0000001f041d7224 */ /* 0x000fc400078e021e */
[--C-:B------:R-:W-:Y:S01]  /*1740*/  @!P5 IMAD.IADD R24, R24, 0x1, -R4.reuse ;  /* 0x000000011818d824 */ /* 0x100fe200078e0a04 */
[C---:B------:R-:W-:Y:S01]  /*1750*/  ISETP.GT.U32.AND P5, PT, R4.reuse, R28, PT ;  /* 0x0000001c0400720c */ /* 0x040fe20003fa4070 */
[----:B------:R-:W-:Y:S01]  /*1760*/  @!P6 IMAD.MOV R25, RZ, RZ, -R25 ;  /* 0x000000ffff19e224 */ /* 0x000fe200078e0a19 */
[----:B------:R-:W-:Y:S01]  /*1770*/  ISETP.GT.U32.AND P6, PT, R4, R29, PT ;  /* 0x0000001d0400720c */ /* 0x000fe20003fc4070 */
[----:B------:R-:W-:Y:S02]  /*1780*/  @!P1 IMAD.IADD R27, R27, 0x1, -R4 ;  /* 0x000000011b1b9824 */ /* 0x000fe400078e0a04 */
[----:B------:R-:W-:Y:S02]  /*1790*/  VIADD R33, R0, 0x28 ;  /* 0x0000002800217836 */ /* 0x000fe40000000000 */
[----:B------:R-:W-:Y:S01]  /*17a0*/  IMAD.HI.U32 R14, R3, R32, RZ ;  /* 0x00000020030e7227 */ /* 0x000fe200078e00ff */
[----:B------:R-:W-:Y:S02]  /*17b0*/  ISETP.GT.U32.AND P1, PT, R4, R27, PT ;  /* 0x0000001b0400720c */ /* 0x000fe40003f24070 */
[----:B------:R-:W-:Y:S01]  /*17c0*/  IABS R30, R33 ;  /* 0x00000021001e7213 */ /* 0x000fe20000000000 */
[----:B------:R-:W-:-:S02]  /*17d0*/  IMAD.MOV R31, RZ, RZ, -R14 ;  /* 0x000000ffff1f7224 */ /* 0x000fc400078e0a0e */
[--C-:B------:R-:W-:Y:S02]  /*17e0*/  @!P5 IMAD.IADD R28, R28, 0x1, -R4.reuse ;  /* 0x000000011c1cd824 */ /* 0x100fe400078e0a04 */
[--C-:B------:R-:W-:Y:S02]  /*17f0*/  @!P6 IMAD.IADD R29, R29, 0x1, -R4.reuse ;  /* 0x000000011d1de824 */ /* 0x100fe400078e0a04 */
[----:B------:R-:W-:Y:S01]  /*1800*/  IMAD.HI.U32 R14, R3, R30, RZ ;  /* 0x0000001e030e7227 */ /* 0x000fe200078e00ff */
[C---:B------:R-:W-:Y:S02]  /*1810*/  ISETP.GT.U32.AND P5, PT, R4.reuse, R28, PT ;  /* 0x0000001c0400720c */ /* 0x040fe40003fa4070 */
[----:B------:R-:W-:Y:S01]  /*1820*/  ISETP.GT.U32.AND P6, PT, R4, R29, PT ;  /* 0x0000001d0400720c */ /* 0x000fe20003fc4070 */
[----:B------:R-:W-:Y:S01]  /*1830*/  @!P1 IMAD.IADD R27, R27, 0x1, -R4 ;  /* 0x000000011b1b9824 */ /* 0x000fe200078e0a04 */
[----:B------:R-:W-:Y:S01]  /*1840*/  ISETP.GE.AND P1, PT, R33, RZ, PT ;  /* 0x000000ff2100720c */ /* 0x000fe20003f26270 */
[----:B------:R-:W-:-:S02]  /*1850*/  IMAD.MOV R33, RZ, RZ, -R14 ;  /* 0x000000ffff217224 */ /* 0x000fc400078e0a0e */
[----:B------:R-:W-:Y:S01]  /*1860*/  @!P0 IMAD.MOV R24, RZ, RZ, -R24 ;  /* 0x000000ffff188224 */ /* 0x000fe200078e0a18 */
[----:B------:R-:W-:Y:S01]  /*1870*/  ISETP.GE.AND P0, PT, R34, RZ, PT ;  /* 0x000000ff2200720c */ /* 0x000fe20003f06270 */
[C---:B------:R-:W-:Y:S01]  /*1880*/  IMAD R31, R4.reuse, R31, R32 ;  /* 0x0000001f041f7224 */ /* 0x040fe200078e0220 */
[----:B------:R-:W-:Y:S01]  /*1890*/  IABS R34, R38 ;  /* 0x0000002600227213 */ /* 0x000fe20000000000 */
[----:B------:R-:W-:Y:S02]  /*18a0*/  IMAD R32, R4, R33, R30 ;  /* 0x0000002104207224 */ /* 0x000fe400078e021e */
[--C-:B------:R-:W-:Y:S01]  /*18b0*/  @!P5 IMAD.IADD R28, R28, 0x1, -R4.reuse ;  /* 0x000000011c1cd824 */ /* 0x100fe200078e0a04 */
[C---:B------:R-:W-:Y:S01]  /*18c0*/  ISETP.GT.U32.AND P5, PT, R4.reuse, R31, PT ;  /* 0x0000001f0400720c */ /* 0x040fe20003fa4070 */
[----:B------:R-:W-:Y:S01]  /*18d0*/  @!P6 IMAD.IADD R29, R29, 0x1, -R4 ;  /* 0x000000011d1de824 */ /* 0x000fe200078e0a04 */
[----:B------:R-:W-:Y:S01]  /*18e0*/  ISETP.GT.U32.AND P6, PT, R4, R32, PT ;  /* 0x000000200400720c */ /* 0x000fe20003fc4070 */
[----:B------:R-:W-:-:S04]  /*18f0*/  IMAD.HI.U32 R14, R3, R34, RZ ;  /* 0x00000022030e7227 */ /* 0x000fc800078e00ff */
[----:B------:R-:W-:-:S04]  /*1900*/  IMAD.HI.U32 R30, R3, R35, RZ ;  /* 0x00000023031e7227 */ /* 0x000fc800078e00ff */
[----:B------:R-:W-:Y:S02]  /*1910*/  IMAD.MOV R33, RZ, RZ, -R14 ;  /* 0x000000ffff217224 */ /* 0x000fe400078e0a0e */
[----:B------:R-:W-:Y:S02]  /*1920*/  IMAD.MOV R30, RZ, RZ, -R30 ;  /* 0x000000ffff1e7224 */ /* 0x000fe400078e0a1e */
[C---:B------:R-:W-:Y:S02]  /*1930*/  IMAD R34, R4.reuse, R33, R34 ;  /* 0x0000002104227224 */ /* 0x040fe400078e0222 */
[C---:B------:R-:W-:Y:S02]  /*1940*/  IMAD R33, R4.reuse, R30, R35 ;  /* 0x0000001e04217224 */ /* 0x040fe400078e0223 */
[--C-:B------:R-:W-:Y:S01]  /*1950*/  @!P5 IMAD.IADD R31, R31, 0x1, -R4.reuse ;  /* 0x000000011f1fd824 */ /* 0x100fe200078e0a04 */
[----:B------:R-:W-:Y:S01]  /*1960*/  ISETP.GT.U32.AND P5, PT, R4, R34, PT ;  /* 0x000000220400720c */ /* 0x000fe20003fa4070 */
[----:B------:R-:W-:Y:S01]  /*1970*/  @!P6 IMAD.IADD R32, R32, 0x1, -R4 ;  /* 0x000000012020e824 */ /* 0x000fe200078e0a04 */
[----:B------:R-:W-:Y:S01]  /*1980*/  ISETP.GT.U32.AND P6, PT, R4, R33, PT ;  /* 0x000000210400720c */ /* 0x000fe20003fc4070 */
[----:B------:R-:W-:-:S04]  /*1990*/  IMAD.HI.U32 R14, R3, R36, RZ ;  /* 0x00000024030e7227 */ /* 0x000fc800078e00ff */
[----:B------:R-:W-:Y:S02]  /*19a0*/  IMAD.MOV R35, RZ, RZ, -R14 ;  /* 0x000000ffff237224 */ /* 0x000fe400078e0a0e */
[----:B------:R-:W-:Y:S02]  /*19b0*/  @!P3 IMAD.MOV R28, RZ, RZ, -R28 ;  /* 0x000000ffff1cb224 */ /* 0x000fe400078e0a1c */
[----:B------:R-:W-:-:S04]  /*19c0*/  IMAD.HI.U32 R14, R3, R39, RZ ;  /* 0x00000027030e7227 */ /* 0x000fc800078e00ff */
[--C-:B------:R-:W-:Y:S01]  /*19d0*/  @!P5 IMAD.IADD R34, R34, 0x1, -R4.reuse ;  /* 0x000000012222d824 */ /* 0x100fe200078e0a04 */
[C---:B------:R-:W-:Y:S01]  /*19e0*/  ISETP.GT.U32.AND P5, PT, R4.reuse, R32, PT ;  /* 0x000000200400720c */ /* 0x040fe20003fa4070 */
[----:B------:R-:W-:Y:S02]  /*19f0*/  @!P6 IMAD.IADD R33, R33, 0x1, -R4 ;  /* 0x000000012121e824 */ /* 0x000fe400078e0a04 */
[----:B------:R-:W-:Y:S01]  /*1a00*/  IMAD.MOV R14, RZ, RZ, -R14 ;  /* 0x000000ffff0e7224 */ /* 0x000fe200078e0a0e */
[C---:B------:R-:W-:Y:S01]  /*1a10*/  ISETP.GT.U32.AND P6, PT, R4.reuse, R34, PT ;  /* 0x000000220400720c */ /* 0x040fe20003fc4070 */
[C---:B------:R-:W-:Y:S01]  /*1a20*/  IMAD R35, R4.reuse, R35, R36 ;  /* 0x0000002304237224 */ /* 0x040fe200078e0224 */
[C---:B------:R-:W-:Y:S01]  /*1a30*/  ISETP.GT.U32.AND P3, PT, R4.reuse, R33, PT ;  /* 0x000000210400720c */ /* 0x040fe20003f64070 */
[C---:B------:R-:W-:Y:S01]  /*1a40*/  IMAD R39, R4.reuse, R14, R39 ;  /* 0x0000000e04277224 */ /* 0x040fe200078e0227 */
[----:B------:R-:W-:Y:S01]  /*1a50*/  IABS R36, R45 ;  /* 0x0000002d00247213 */ /* 0x000fe20000000000 */
[----:B------:R-:W-:Y:S01]  /*1a60*/  @!P4 IMAD.MOV R27, RZ, RZ, -R27 ;  /* 0x000000ffff1bc224 */ /* 0x000fe200078e0a1b */
[C---:B------:R-:W-:Y:S01]  /*1a70*/  ISETP.GT.U32.AND P4, PT, R4.reuse, R31, PT ;  /* 0x0000001f0400720c */ /* 0x040fe20003f84070 */
[----:B------:R-:W-:Y:S01]  /*1a80*/  @!P2 IMAD.MOV R29, RZ, RZ, -R29 ;  /* 0x000000ffff1da224 */ /* 0x000fe200078e0a1d */
[----:B------:R-:W-:Y:S01]  /*1a90*/  ISETP.GT.U32.AND P2, PT, R4, R35, PT ;  /* 0x000000230400720c */ /* 0x000fe20003f44070 */
[----:B------:R-:W-:-:S04]  /*1aa0*/  IMAD.HI.U32 R14, R3, R36, RZ ;  /* 0x00000024030e7227 */ /* 0x000fc800078e00ff */
[--C-:B------:R-:W-:Y:S01]  /*1ab0*/  @!P6 IMAD.IADD R34, R34, 0x1, -R4.reuse ;  /* 0x000000012222e824 */ /* 0x100fe200078e0a04 */
[----:B------:R-:W-:Y:S01]  /*1ac0*/  ISETP.GT.U32.AND P6, PT, R4, R39, PT ;  /* 0x000000270400720c */ /* 0x000fe20003fc4070 */
[----:B------:R-:W-:Y:S01]  /*1ad0*/  @!P3 IMAD.IADD R33, R33, 0x1, -R4 ;  /* 0x000000012121b824 */ /* 0x000fe200078e0a04 */
[----:B------:R-:W-:Y:S01]  /*1ae0*/  ISETP.GE.AND P3, PT, R40, RZ, PT ;  /* 0x000000ff2800720c */ /* 0x000fe20003f66270 */
[----:B------:R-:W-:Y:S02]  /*1af0*/  IMAD.MOV R41, RZ, RZ, -R14 ;  /* 0x000000ffff297224 */ /* 0x000fe400078e0a0e */
[----:B------:R-:W-:Y:S01]  /*1b00*/  @!P5 IMAD.IADD R32, R32, 0x1, -R4 ;  /* 0x000000012020d824 */ /* 0x000fe200078e0a04 */
[----:B------:R-:W-:Y:S01]  /*1b10*/  ISETP.GE.AND P5, PT, R38, RZ, PT ;  /* 0x000000ff2600720c */ /* 0x000fe20003fa6270 */
[----:B------:R-:W-:Y:S01]  /*1b20*/  IMAD R36, R4, R41, R36 ;  /* 0x0000002904247224 */ /* 0x000fe200078e0224 */
[----:B------:R-:W-:Y:S01]  /*1b30*/  IABS R38, R46 ;  /* 0x0000002e00267213 */ /* 0x000fe20000000000 */
[----:B------:R-:W-:-:S04]  /*1b40*/  IMAD.HI.U32 R30, R3, R37, RZ ;  /* 0x00000025031e7227 */ /* 0x000fc800078e00ff */
[----:B------:R-:W-:Y:S02]  /*1b50*/  @!P6 IMAD.IADD R39, R39, 0x1, -R4 ;  /* 0x000000012727e824 */ /* 0x000fe400078e0a04 */
[----:B------:R-:W-:Y:S01]  /*1b60*/  @!P3 IMAD.MOV R33, RZ, RZ, -R33 ;  /* 0x000000ffff21b224 */ /* 0x000fe200078e0a21 */
[C---:B------:R-:W-:Y:S01]  /*1b70*/  ISETP.GT.U32.AND P3, PT, R4.reuse, R36, PT ;  /* 0x000000240400720c */ /* 0x040fe20003f64070 */
[----:B------:R-:W-:Y:S01]  /*1b80*/  IMAD.MOV R30, RZ, RZ, -R30 ;  /* 0x000000ffff1e7224 */ /* 0x000fe200078e0a1e */
[----:B------:R-:W-:Y:S01]  /*1b90*/  ISETP.GT.U32.AND P6, PT, R4, R39, PT ;  /* 0x000000270400720c */ /* 0x000fe20003fc4070 */
[----:B------:R-:W-:-:S04]  /*1ba0*/  IMAD.HI.U32 R14, R3, R38, RZ ;  /* 0x00000026030e7227 */ /* 0x000fc800078e00ff */
[--C-:B------:R-:W-:Y:S02]  /*1bb0*/  @!P4 IMAD.IADD R31, R31, 0x1, -R4.reuse ;  /* 0x000000011f1fc824 */ /* 0x100fe400078e0a04 */
[----:B------:R-:W-:Y:S01]  /*1bc0*/  @!P2 IMAD.IADD R35, R35, 0x1, -R4 ;  /* 0x000000012323a824 */ /* 0x000fe200078e0a04 */
[----:B------:R-:W-:Y:S01]  /*1bd0*/  ISETP.GE.AND P2, PT, R42, RZ, PT ;  /* 0x000000ff2a00720c */ /* 0x000fe20003f46270 */
[----:B------:R-:W-:Y:S02]  /*1be0*/  IMAD R37, R4, R30, R37 ;  /* 0x0000001e04257224 */ /* 0x000fe400078e0225 */
[----:B------:R-:W-:Y:S02]  /*1bf0*/  IMAD.MOV R41, RZ, RZ, -R14 ;  /* 0x000000ffff297224 */ /* 0x000fe400078e0a0e */
[----:B------:R-:W-:Y:S01]  /*1c00*/  VIADD R40, R0, 0x20 ;  /* 0x0000002000287836 */ /* 0x000fe20000000000 */
[C---:B------:R-:W-:Y:S01]  /*1c10*/  ISETP.GT.U32.AND P4, PT, R4.reuse, R37, PT ;  /* 0x000000250400720c */ /* 0x040fe20003f84070 */
[----:B------:R-:W-:Y:S01]  /*1c20*/  @!P0 IMAD.MOV R31, RZ, RZ, -R31 ;  /* 0x000000ffff1f8224 */ /* 0x000fe200078e0a1f */
[C---:B------:R-:W-:Y:S01]  /*1c30*/  ISETP.GT.U32.AND P0, PT, R4.reuse, R35, PT ;  /* 0x000000230400720c */ /* 0x040fe20003f04070 */
[----:B------:R-:W-:Y:S01]  /*1c40*/  IMAD R38, R4, R41, R38 ;  /* 0x0000002904267224 */ /* 0x000fe200078e0226 */
[----:B------:R-:W-:Y:S01]  /*1c50*/  IABS R30, R40 ;  /* 0x00000028001e7213 */ /* 0x000fe20000000000 */
[----:B------:R-:W-:-:S02]  /*1c60*/  @!P3 IMAD.IADD R36, R36, 0x1, -R4 ;  /* 0x000000012424b824 */ /* 0x000fc400078e0a04 */
[----:B------:R-:W-:Y:S01]  /*1c70*/  @!P6 IMAD.IADD R39, R39, 0x1, -R4 ;  /* 0x000000012727e824 */ /* 0x000fe200078e0a04 */
[C---:B------:R-:W-:Y:S01]  /*1c80*/  ISETP.GT.U32.AND P6, PT, R4.reuse, R38, PT ;  /* 0x000000260400720c */ /* 0x040fe20003fc4070 */
[----:B------:R-:W-:Y:S01]  /*1c90*/  IMAD.HI.U32 R14, R3, R30, RZ ;  /* 0x0000001e030e7227 */ /* 0x000fe200078e00ff */
[----:B------:R-:W-:-:S03]  /*1ca0*/  ISETP.GT.U32.AND P3, PT, R4, R36, PT ;  /* 0x000000240400720c */ /* 0x000fc60003f64070 */
[----:B------:R-:W-:Y:S02]  /*1cb0*/  IMAD.MOV R41, RZ, RZ, -R14 ;  /* 0x000000ffff297224 */ /* 0x000fe400078e0a0e */
[--C-:B------:R-:W-:Y:S01]  /*1cc0*/  @!P0 IMAD.IADD R35, R35, 0x1, -R4.reuse ;  /* 0x0000000123238824 */ /* 0x100fe200078e0a04 */
[----:B------:R-:W-:Y:S01]  /*1cd0*/  ISETP.GE.AND P0, PT, R45, RZ, PT ;  /* 0x000000ff2d00720c */ /* 0x000fe20003f06270 */
[----:B------:R-:W-:Y:S01]  /*1ce0*/  @!P4 IMAD.IADD R37, R37, 0x1, -R4 ;  /* 0x000000012525c824 */ /* 0x000fe200078e0a04 */
[----:B------:R-:W-:Y:S01]  /*1cf0*/  ISETP.GE.AND P4, PT, R43, RZ, PT ;  /* 0x000000ff2b00720c */ /* 0x000fe20003f86270 */
[----:B------:R-:W-:Y:S01]  /*1d00*/  IMAD R41, R4, R41, R30 ;  /* 0x0000002904297224 */ /* 0x000fe200078e021e */
[----:B------:R-:W-:Y:S01]  /*1d10*/  IABS R45, R50 ;  /* 0x00000032002d7213 */ /* 0x000fe20000000000 */
[----:B------:R-:W-:Y:S01]  /*1d20*/  @!P2 IMAD.MOV R35, RZ, RZ, -R35 ;  /* 0x000000ffff23a224 */ /* 0x000fe200078e0a23 */
[----:B------:R-:W-:Y:S01]  /*1d30*/  ISETP.GE.AND P2, PT, R40, RZ, PT ;  /* 0x000000ff2800720c */ /* 0x000fe20003f46270 */
[----:B------:R-:W-:Y:S01]  /*1d40*/  @!P1 IMAD.MOV R32, RZ, RZ, -R32 ;  /* 0x000000ffff209224 */ /* 0x000fe200078e0a20 */
[----:B------:R-:W-:Y:S01]  /*1d50*/  ISETP.GT.U32.AND P1, PT, R4, R37, PT ;  /* 0x000000250400720c */ /* 0x000fe20003f24070 */
[--C-:B------:R-:W-:Y:S01]  /*1d60*/  @!P6 IMAD.IADD R38, R38, 0x1, -R4.reuse ;  /* 0x000000012626e824 */ /* 0x100fe200078e0a04 */
[----:B------:R-:W-:Y:S01]  /*1d70*/  IABS R40, R48 ;  /* 0x0000003000287213 */ /* 0x000fe20000000000 */
[----:B------:R-:W-:Y:S01]  /*1d80*/  @!P3 IMAD.IADD R36, R36, 0x1, -R4 ;  /* 0x000000012424b824 */ /* 0x000fe200078e0a04 */
[C---:B------:R-:W-:Y:S01]  /*1d90*/  ISETP.GT.U32.AND P3, PT, R4.reuse, R41, PT ;  /* 0x000000290400720c */ /* 0x040fe20003f64070 */
[----:B------:R-:W-:Y:S01]  /*1da0*/  @!P5 IMAD.MOV R34, RZ, RZ, -R34 ;  /* 0x000000ffff22d224 */ /* 0x000fe200078e0a22 */
[----:B------:R-:W-:Y:S01]  /*1db0*/  ISETP.GT.U32.AND P6, PT, R4, R38, PT ;  /* 0x000000260400720c */ /* 0x000fe20003fc4070 */
[----:B------:R-:W-:Y:S01]  /*1dc0*/  IMAD.HI.U32 R14, R3, R40, RZ ;  /* 0x00000028030e7227 */ /* 0x000fe200078e00ff */
[----:B------:R-:W-:-:S02]  /*1dd0*/  ISETP.GE.AND P5, PT, R44, RZ, PT ;  /* 0x000000ff2c00720c */ /* 0x000fc40003fa6270 */
[----:B------:R-:W-:Y:S01]  /*1de0*/  IABS R44, R49 ;  /* 0x00000031002c7213 */ /* 0x000fe20000000000 */
[----:B------:R-:W-:Y:S02]  /*1df0*/  IMAD.MOV R43, RZ, RZ, -R14 ;  /* 0x000000ffff2b7224 */ /* 0x000fe400078e0a0e */
[----:B------:R-:W-:Y:S01]  /*1e00*/  @!P1 IMAD.IADD R37, R37, 0x1, -R4 ;  /* 0x0000000125259824 */ /* 0x000fe200078e0a04 */
[----:B------:R-:W-:Y:S01]  /*1e10*/  ISETP.GE.AND P1, PT, R46, RZ, PT ;  /* 0x000000ff2e00720c */ /* 0x000fe20003f26270 */
[----:B------:R-:W-:Y:S01]  /*1e20*/  IMAD R40, R4, R43, R40 ;  /* 0x0000002b04287224 */ /* 0x000fe200078e0228 */
[----:B------:R-:W-:Y:S01]  /*1e30*/  IABS R46, R51 ;  /* 0x00000033002e7213 */ /* 0x000fe20000000000 */
[----:B------:R-:W-:Y:S01]  /*1e40*/  @!P3 IMAD.IADD R41, R41, 0x1, -R4 ;  /* 0x000000012929b824 */ /* 0x000fe200078e0a04 */
[----:B------:R-:W-:Y:S01]  /*1e50*/  ISETP.GE.AND P3, PT, R48, RZ, PT ;  /* 0x000000ff3000720c */ /* 0x000fe20003f66270 */
[----:B------:R-:W-:-:S04]  /*1e60*/  IMAD.HI.U32 R14, R3, R44, RZ ;  /* 0x0000002c030e7227 */ /* 0x000fc800078e00ff */
[----:B------:R-:W-:Y:S01]  /*1e70*/  @!P6 IMAD.IADD R38, R38, 0x1, -R4 ;  /* 0x000000012626e824 */ /* 0x000fe200078e0a04 */
[C---:B------:R-:W-:Y:S01]  /*1e80*/  ISETP.GT.U32.AND P6, PT, R4.reuse, R40, PT ;  /* 0x000000280400720c */ /* 0x040fe20003fc4070 */
[----:B------:R-:W-:Y:S01]  /*1e90*/  @!P4 IMAD.MOV R37, RZ, RZ, -R37 ;  /* 0x000000ffff25c224 */ /* 0x000fe200078e0a25 */
[----:B------:R-:W-:Y:S01]  /*1ea0*/  ISETP.GT.U32.AND P4, PT, R4, R41, PT ;  /* 0x000000290400720c */ /* 0x000fe20003f84070 */
[----:B------:R-:W-:-:S04]  /*1eb0*/  IMAD.HI.U32 R42, R3, R46, RZ ;  /* 0x0000002e032a7227 */ /* 0x000fc800078e00ff */
[----:B------:R-:W-:-:S04]  /*1ec0*/  IMAD.HI.U32 R30, R3, R45, RZ ;  /* 0x0000002d031e7227 */ /* 0x000fc800078e00ff */
[----:B------:R-:W-:Y:S01]  /*1ed0*/  IMAD.MOV R43, RZ, RZ, -R14 ;  /* 0x000000ffff2b7224 */ /* 0x000fe200078e0a0e */
[----:B------:R-:W-:Y:S01]  /*1ee0*/  IABS R14, R52 ;  /* 0x00000034000e7213 */ /* 0x000fe20000000000 */
[----:B------:R-:W-:Y:S02]  /*1ef0*/  IMAD.MOV R47, RZ, RZ, -R42 ;  /* 0x000000ffff2f7224 */ /* 0x000fe400078e0a2a */
[----:B------:R-:W-:Y:S02]  /*1f00*/  IMAD.MOV R30, RZ, RZ, -R30 ;  /* 0x000000ffff1e7224 */ /* 0x000fe400078e0a1e */
[C---:B------:R-:W-:Y:S02]  /*1f10*/  IMAD R43, R4.reuse, R43, R44 ;  /* 0x0000002b042b7224 */ /* 0x040fe400078e022c */
[C---:B------:R-:W-:Y:S02]  /*1f20*/  IMAD R44, R4.reuse, R47, R46 ;  /* 0x0000002f042c7224 */ /* 0x040fe400078e022e */
[----:B------:R-:W-:-:S02]  /*1f30*/  IMAD R42, R4, R30, R45 ;  /* 0x0000001e042a7224 */ /* 0x000fc400078e022d */
[----:B------:R-:W-:Y:S01]  /*1f40*/  @!P5 IMAD.MOV R39, RZ, RZ, -R39 ;  /* 0x000000ffff27d224 */ /* 0x000fe200078e0a27 */
[----:B------:R-:W-:Y:S01]  /*1f50*/  ISETP.GT.U32.AND P5, PT, R4, R43, PT ;  /* 0x0000002b0400720c */ /* 0x000fe20003fa4070 */
[--C-:B------:R-:W-:Y:S02]  /*1f60*/  @!P6 IMAD.IADD R40, R40, 0x1, -R4.reuse ;  /* 0x000000012828e824 */ /* 0x100fe400078e0a04 */
[----:B------:R-:W-:Y:S01]  /*1f70*/  @!P4 IMAD.IADD R41, R41, 0x1, -R4 ;  /* 0x000000012929c824 */ /* 0x000fe200078e0a04 */
[C---:B------:R-:W-:Y:S01]  /*1f80*/  ISETP.GT.U32.AND P4, PT, R4.reuse, R44, PT ;  /* 0x0000002c0400720c */ /* 0x040fe20003f84070 */
[----:B------:R-:W-:Y:S01]  /*1f90*/  @!P0 IMAD.MOV R36, RZ, RZ, -R36 ;  /* 0x000000ffff248224 */ /* 0x000fe200078e0a24 */
[C---:B------:R-:W-:Y:S01]  /*1fa0*/  ISETP.GT.U32.AND P0, PT, R4.reuse, R42, PT ;  /* 0x0000002a0400720c */ /* 0x040fe20003f04070 */
[----:B------:R-:W-:Y:S01]  /*1fb0*/  IMAD.MOV.U32 R45, RZ, RZ, R14 ;  /* 0x000000ffff2d7224 */ /* 0x000fe200078e000e */
[----:B------:R-:W-:Y:S01]  /*1fc0*/  ISETP.GT.U32.AND P6, PT, R4, R40, PT ;  /* 0x000000280400720c */ /* 0x000fe20003fc4070 */
[----:B------:R-:W-:-:S02]  /*1fd0*/  VIADD R48, R0, 0x1a ;  /* 0x0000001a00307836 */ /* 0x000fc40000000000 */
[----:B------:R-:W-:-:S03]  /*1fe0*/  IMAD.HI.U32 R14, R3, R45, RZ ;  /* 0x0000002d030e7227 */ /* 0x000fc600078e00ff */
[----:B------:R-:W-:Y:S01]  /*1ff0*/  IABS R46, R48 ;  /* 0x00000030002e7213 */ /* 0x000fe20000000000 */
[----:B------:R-:W-:Y:S01]  /*2000*/  @!P5 IMAD.IADD R43, R43, 0x1, -R4 ;  /* 0x000000012b2bd824 */ /* 0x000fe200078e0a04 */
[----:B------:R-:W-:Y:S01]  /*2010*/  ISETP.GE.AND P5, PT, R51, RZ, PT ;  /* 0x000000ff3300720c */ /* 0x000fe20003fa6270 */
[----:B------:R-:W-:Y:S02]  /*2020*/  IMAD.MOV R14, RZ, RZ, -R14 ;  /* 0x000000ffff0e7224 */ /* 0x000fe400078e0a0e */
[--C-:B------:R-:W-:Y:S02]  /*2030*/  @!P4 IMAD.IADD R44, R44, 0x1, -R4.reuse ;  /* 0x000000012c2cc824 */ /* 0x100fe400078e0a04 */
[--C-:B------:R-:W-:Y:S01]  /*2040*/  @!P0 IMAD.IADD R42, R42, 0x1, -R4.reuse ;  /* 0x000000012a2a8824 */ /* 0x100fe200078e0a04 */
[----:B------:R-:W-:Y:S01]  /*2050*/  ISETP.GT.U32.AND P0, PT, R4, R43, PT ;  /* 0x0000002b0400720c */ /* 0x000fe20003f04070 */
[----:B------:R-:W-:Y:S01]  /*2060*/  @!P6 IMAD.IADD R40, R40, 0x1, -R4 ;  /* 0x000000012828e824 */ /* 0x000fe200078e0a04 */
[C---:B------:R-:W-:Y:S01]  /*2070*/  ISETP.GT.U32.AND P4, PT, R4.reuse, R44, PT ;  /* 0x0000002c0400720c */ /* 0x040fe20003f84070 */
[----:B------:R-:W-:Y:S01]  /*2080*/  IMAD R45, R4, R14, R45 ;  /* 0x0000000e042d7224 */ /* 0x000fe200078e022d */
[----:B------:R-:W-:Y:S01]  /*2090*/  ISETP.GE.AND P6, PT, R50, RZ, PT ;  /* 0x000000ff3200720c */ /* 0x000fe20003fc6270 */
[----:B------:R-:W-:-:S04]  /*20a0*/  IMAD.HI.U32 R14, R3, R46, RZ ;  /* 0x0000002e030e7227 */ /* 0x000fc800078e00ff */
[----:B------:R-:W-:Y:S01]  /*20b0*/  @!P2 IMAD.MOV R41, RZ, RZ, -R41 ;  /* 0x000000ffff29a224 */ /* 0x000fe200078e0a29 */
[C---:B------:R-:W-:Y:S01]  /*20c0*/  ISETP.GT.U32.AND P2, PT, R4.reuse, R42, PT ;  /* 0x0000002a0400720c */ /* 0x040fe20003f44070 */
[----:B------:R-:W-:Y:S01]  /*20d0*/  @!P3 IMAD.MOV R40, RZ, RZ, -R40 ;  /* 0x000000ffff28b224 */ /* 0x000fe200078e0a28 */
[----:B------:R-:W-:Y:S01]  /*20e0*/  ISETP.GT.U32.AND P3, PT, R4, R45, PT ;  /* 0x0000002d0400720c */ /* 0x000fe20003f64070 */
[----:B------:R-:W-:Y:S01]  /*20f0*/  @!P1 IMAD.MOV R38, RZ, RZ, -R38 ;  /* 0x000000ffff269224 */ /* 0x000fe200078e0a26 */
[----:B------:R-:W-:Y:S01]  /*2100*/  ISETP.GE.AND P1, PT, R49, RZ, PT ;  /* 0x000000ff3100720c */ /* 0x000fe20003f26270 */
[----:B------:R-:W-:Y:S02]  /*2110*/  IMAD.MOV R47, RZ, RZ, -R14 ;  /* 0x000000ffff2f7224 */ /* 0x000fe400078e0a0e */
[----:B------:R-:W-:Y:S02]  /*2120*/  VIADD R49, R0, 0x19 ;  /* 0x0000001900317836 */ /* 0x000fe40000000000 */
[----:B------:R-:W-:-:S02]  /*2130*/  IMAD R46, R4, R47, R46 ;  /* 0x0000002f042e7224 */ /* 0x000fc400078e022e */
[--C-:B------:R-:W-:Y:S01]  /*2140*/  @!P0 IMAD.IADD R43, R43, 0x1, -R4.reuse ;  /* 0x000000012b2b8824 */ /* 0x100fe200078e0a04 */
[----:B------:R-:W-:Y:S01]  /*2150*/  ISETP.GE.AND P0, PT, R52, RZ, PT ;  /* 0x000000ff3400720c */ /* 0x000fe20003f06270 */
[----:B------:R-:W-:Y:S01]  /*2160*/  VIADD R52, R0, 0x18 ;  /* 0x0000001800347836 */ /* 0x000fe20000000000 */
[----:B------:R-:W-:Y:S01]  /*2170*/  IABS R30, R49 ;  /* 0x00000031001e7213 */ /* 0x000fe20000000000 */
[--C-:B------:R-:W-:Y:S01]  /*2180*/  @!P4 IMAD.IADD R44, R44, 0x1, -R4.reuse ;  /* 0x000000012c2cc824 */ /* 0x100fe200078e0a04 */
[----:B------:R-:W-:Y:S01]  /*2190*/  ISETP.GT.U32.AND P4, PT, R4, R46, PT ;  /* 0x0000002e0400720c */ /* 0x000fe20003f84070 */
[--C-:B------:R-:W-:Y:S01]  /*21a0*/  @!P2 IMAD.IADD R42, R42, 0x1, -R4.reuse ;  /* 0x000000012a2aa824 */ /* 0x100fe200078e0a04 */
[----:B------:R-:W-:Y:S01]  /*21b0*/  ISETP.GE.AND P2, PT, R48, RZ, PT ;  /* 0x000000ff3000720c */ /* 0x000fe20003f46270 */
[----:B------:R-:W-:Y:S01]  /*21c0*/  @!P3 IMAD.IADD R45, R45, 0x1, -R4 ;  /* 0x000000012d2db824 */ /* 0x000fe200078e0a04 */
[----:B------:R-:W-:Y:S01]  /*21d0*/  IABS R48, R52 ;  /* 0x0000003400307213 */ /* 0x000fe20000000000 */
[----:B------:R-:W-:Y:S01]  /*21e0*/  IMAD.HI.U32 R14, R3, R30, RZ ;  /* 0x0000001e030e7227 */ /* 0x000fe200078e00ff */
[----:B------:R-:W-:-:S03]  /*21f0*/  ISETP.GE.AND P3, PT, R49, RZ, PT ;  /* 0x000000ff3100720c */ /* 0x000fc60003f66270 */
[----:B------:R-:W-:Y:S01]  /*2200*/  @!P1 IMAD.MOV R43, RZ, RZ, -R43 ;  /* 0x000000ffff2b9224 */ /* 0x000fe200078e0a2b */
[----:B------:R-:W-:Y:S01]  /*2210*/  ISETP.GT.U32.AND P1, PT, R4, R45, PT ;  /* 0x0000002d0400720c */ /* 0x000fe20003f24070 */
[----:B------:R-:W-:Y:S02]  /*2220*/  IMAD.MOV R47, RZ, RZ, -R14 ;  /* 0x000000ffff2f7224 */ /* 0x000fe400078e0a0e */
[----:B------:R-:W-:-:S04]  /*2230*/  IMAD.HI.U32 R14, R3, R48, RZ ;  /* 0x00000030030e7227 */ /* 0x000fc800078e00ff */
[----:B------:R-:W-:Y:S02]  /*2240*/  VIADD R54, R0, 0x17 ;  /* 0x0000001700367836 */ /* 0x000fe40000000000 */
[----:B------:R-:W-:Y:S02]  /*2250*/  IMAD R47, R4, R47, R30 ;  /* 0x0000002f042f7224 */ /* 0x000fe400078e021e */
[----:B------:R-:W-:Y:S01]  /*2260*/  IMAD.MOV R49, RZ, RZ, -R14 ;  /* 0x000000ffff317224 */ /* 0x000fe200078e0a0e */
[----:B------:R-:W-:Y:S01]  /*2270*/  IABS R50, R54 ;  /* 0x0000003600327213 */ /* 0x000fe20000000000 */
[----:B------:R-:W-:Y:S02]  /*2280*/  VIADD R55, R0, 0x16 ;  /* 0x0000001600377836 */ /* 0x000fe40000000000 */
[----:B------:R-:W-:Y:S02]  /*2290*/  @!P4 IMAD.IADD R46, R46, 0x1, -R4 ;  /* 0x000000012e2ec824 */ /* 0x000fe400078e0a04 */
[----:B------:R-:W-:Y:S01]  /*22a0*/  @!P6 IMAD.MOV R42, RZ, RZ, -R42 ;  /* 0x000000ffff2ae224 */ /* 0x000fe200078e0a2a */
[C---:B------:R-:W-:Y:S01]  /*22b0*/  ISETP.GT.U32.AND P6, PT, R4.reuse, R47, PT ;  /* 0x0000002f0400720c */ /* 0x040fe20003fc4070 */
[C---:B------:R-:W-:Y:S01]  /*22c0*/  IMAD R48, R4.reuse, R49, R48 ;  /* 0x0000003104307224 */ /* 0x040fe200078e0230 */
[----:B------:R-:W-:Y:S01]  /*22d0*/  IABS R51, R55 ;  /* 0x0000003700337213 */ /* 0x000fe20000000000 */
[----:B------:R-:W-:Y:S01]  /*22e0*/  @!P1 IMAD.IADD R45, R45, 0x1, -R4 ;  /* 0x000000012d2d9824 */ /* 0x000fe200078e0a04 */
[C---:B------:R-:W-:Y:S01]  /*22f0*/  ISETP.GT.U32.AND P4, PT, R4.reuse, R46, PT ;  /* 0x0000002e0400720c */ /* 0x040fe20003f84070 */
[----:B------:R-:W-:Y:S01]  /*2300*/  IMAD.HI.U32 R14, R3, R50, RZ ;  /* 0x00000032030e7227 */ /* 0x000fe200078e00ff */
[----:B------:R-:W-:-:S03]  /*2310*/  ISETP.GT.U32.AND P1, PT, R4, R48, PT ;  /* 0x000000300400720c */ /* 0x000fc60003f24070 */
[----:B------:R-:W-:-:S04]  /*2320*/  IMAD.HI.U32 R30, R3, R51, RZ ;  /* 0x00000033031e7227 */ /* 0x000fc800078e00ff */
[----:B------:R-:W-:Y:S01]  /*2330*/  @!P5 IMAD.MOV R44, RZ, RZ, -R44 ;  /* 0x000000ffff2cd224 */ /* 0x000fe200078e0a2c */
[----:B------:R-:W-:Y:S01]  /*2340*/  ISETP.GE.AND P5, PT, R52, RZ, PT ;  /* 0x000000ff3400720c */ /* 0x000fe20003fa6270 */
[----:B------:R-:W-:Y:S02]  /*2350*/  IMAD.MOV R49, RZ, RZ, -R14 ;  /* 0x000000ffff317224 */ /* 0x000fe400078e0a0e */
[----:B------:R-:W-:Y:S02]  /*2360*/  IMAD.MOV R30, RZ, RZ, -R30 ;  /* 0x000000ffff1e7224 */ /* 0x000fe400078e0a1e */
[----:B------:R-:W-:Y:S02]  /*2370*/  VIADD R52, R0, 0x15 ;  /* 0x0000001500347836 */ /* 0x000fe40000000000 */
[----:B------:R-:W-:Y:S01]  /*2380*/  @!P6 IMAD.IADD R47, R47, 0x1, -R4 ;  /* 0x000000012f2fe824 */ /* 0x000fe200078e0a04 */
[----:B------:R-:W-:Y:S01]  /*2390*/  ISETP.GE.AND P6, PT, R55, RZ, PT ;  /* 0x000000ff3700720c */ /* 0x000fe20003fc6270 */
[----:B------:R-:W-:-:S02]  /*23a0*/  IMAD R49, R4, R49, R50 ;  /* 0x0000003104317224 */ /* 0x000fc400078e0232 */
[--C-:B------:R-:W-:Y:S01]  /*23b0*/  @!P4 IMAD.IADD R46, R46, 0x1, -R4.reuse ;  /* 0x000000012e2ec824 */ /* 0x100fe200078e0a04 */
[----:B------:R-:W-:Y:S01]  /*23c0*/  ISETP.GE.AND P4, PT, R54, RZ, PT ;  /* 0x000000ff3600720c */ /* 0x000fe20003f86270 */
[----:B------:R-:W-:Y:S01]  /*23d0*/  IMAD R50, R4, R30, R51 ;  /* 0x0000001e04327224 */ /* 0x000fe200078e0233 */
[----:B------:R-:W-:Y:S01]  /*23e0*/  IABS R51, R52 ;  /* 0x0000003400337213 */ /* 0x000fe20000000000 */
[----:B------:R-:W-:Y:S01]  /*23f0*/  @!P1 IMAD.IADD R48, R48, 0x1, -R4 ;  /* 0x0000000130309824 */ /* 0x000fe200078e0a04 */
[C---:B------:R-:W-:Y:S01]  /*2400*/  ISETP.GT.U32.AND P1, PT, R4.reuse, R47, PT ;  /* 0x0000002f0400720c */ /* 0x040fe20003f24070 */
[----:B------:R-:W-:Y:S01]  /*2410*/  @!P2 IMAD.MOV R46, RZ, RZ, -R46 ;  /* 0x000000ffff2ea224 */ /* 0x000fe200078e0a2e */
[----:B------:R-:W-:Y:S01]  /*2420*/  ISETP.GT.U32.AND P2, PT, R4, R49, PT ;  /* 0x000000310400720c */ /* 0x000fe20003f44070 */
[----:B------:R-:W-:-:S04]  /*2430*/  IMAD.HI.U32 R14, R3, R51, RZ ;  /* 0x00000033030e7227 */ /* 0x000fc800078e00ff */
[----:B------:R-:W-:Y:S02]  /*2440*/  IMAD.MOV R14, RZ, RZ, -R14 ;  /* 0x000000ffff0e7224 */ /* 0x000fe400078e0a0e */
[C---:B------:R-:W-:Y:S02]  /*2450*/  VIADD R56, R0.reuse, 0x13 ;  /* 0x0000001300387836 */ /* 0x040fe40000000000 */
[----:B------:R-:W-:Y:S02]  /*2460*/  VIADD R54, R0, 0x14 ;  /* 0x0000001400367836 */ /* 0x000fe40000000000 */
[C---:B------:R-:W-:Y:S01]  /*2470*/  IMAD R51, R4.reuse, R14, R51 ;  /* 0x0000000e04337224 */ /* 0x040fe200078e0233 */
[----:B------:R-:W-:Y:S01]  /*2480*/  IABS R57, R56 ;  /* 0x0000003800397213 */ /* 0x000fe20000000000 */
[--C-:B------:R-:W-:Y:S01]  /*2490*/  @!P1 IMAD.IADD R47, R47, 0x1, -R4.reuse ;  /* 0x000000012f2f9824 */ /* 0x100fe200078e0a04 */
[C---:B------:R-:W-:Y:S01]  /*24a0*/  ISETP.GT.U32.AND P1, PT, R4.reuse, R50, PT ;  /* 0x000000320400720c */ /* 0x040fe20003f24070 */
[----:B------:R-:W-:Y:S01]  /*24b0*/  @!P2 IMAD.IADD R49, R49, 0x1, -R4 ;  /* 0x000000013131a824 */ /* 0x000fe200078e0a04 */
[----:B------:R-:W-:Y:S01]  /*24c0*/  IABS R55, R54 ;  /* 0x0000003600377213 */ /* 0x000fe20000000000 */
[----:B------:R-:W-:Y:S01]  /*24d0*/  @!P3 IMAD.MOV R47, RZ, RZ, -R47 ;  /* 0x000000ffff2fb224 */ /* 0x000fe200078e0a2f */
[C---:B------:R-:W-:Y:S01]  /*24e0*/  ISETP.GT.U32.AND P2, PT, R4.reuse, R51, PT ;  /* 0x000000330400720c */ /* 0x040fe20003f44070 */
[----:B------:R-:W-:Y:S01]  /*24f0*/  IMAD.HI.U32 R30, R3, R57, RZ ;  /* 0x00000039031e7227 */ /* 0x000fe200078e00ff */
[----:B------:R-:W-:-:S03]  /*2500*/  ISETP.GT.U32.AND P3, PT, R4, R49, PT ;  /* 0x000000310400720c */ /* 0x000fc60003f64070 */
[----:B------:R-:W-:-:S04]  /*2510*/  IMAD.HI.U32 R14, R3, R55, RZ ;  /* 0x00000037030e7227 */ /* 0x000fc800078e00ff */
[----:B------:R-:W-:Y:S01]  /*2520*/  @!P0 IMAD.MOV R45, RZ, RZ, -R45 ;  /* 0x000000ffff2d8224 */ /* 0x000fe200078e0a2d */
[----:B------:R-:W-:Y:S01]  /*2530*/  ISETP.GT.U32.AND P0, PT, R4, R48, PT ;  /* 0x000000300400720c */ /* 0x000fe20003f04070 */
[----:B------:R-:W-:Y:S02]  /*2540*/  IMAD.MOV R30, RZ, RZ, -R30 ;  /* 0x000000ffff1e7224 */ /* 0x000fe400078e0a1e */
[----:B------:R-:W-:Y:S02]  /*2550*/  IMAD.MOV R14, RZ, RZ, -R14 ;  /* 0x000000ffff0e7224 */ /* 0x000fe400078e0a0e */
[----:B------:R-:W-:Y:S02]  /*2560*/  VIADD R58, R0, 0x12 ;  /* 0x00000012003a7836 */ /* 0x000fe40000000000 */
[--C-:B------:R-:W-:Y:S02]  /*2570*/  @!P1 IMAD.IADD R50, R50, 0x1, -R4.reuse ;  /* 0x0000000132329824 */ /* 0x100fe400078e0a04 */
[C---:B------:R-:W-:Y:S01]  /*2580*/  IMAD R57, R4.reuse, R30, R57 ;  /* 0x0000001e04397224 */ /* 0x040fe200078e0239 */
[----:B------:R-:W-:Y:S01]  /*2590*/  IABS R59, R58 ;  /* 0x0000003a003b7213 */ /* 0x000fe20000000000 */
[C---:B------:R-:W-:Y:S01]  /*25a0*/  IMAD R55, R4.reuse, R14, R55 ;  /* 0x0000000e04377224 */ /* 0x040fe200078e0237 */
[----:B------:R-:W-:Y:S01]  /*25b0*/  ISETP.GT.U32.AND P1, PT, R4, R50, PT ;  /* 0x000000320400720c */ /* 0x000fe20003f24070 */
[----:B------:R-:W-:-:S02]  /*25c0*/  @!P2 IMAD.IADD R51, R51, 0x1, -R4 ;  /* 0x000000013333a824 */ /* 0x000fc400078e0a04 */
[----:B------:R-:W-:Y:S02]  /*25d0*/  VIADD R30, R0, 0x11 ;  /* 0x00000011001e7836 */ /* 0x000fe40000000000 */
[--C-:B------:R-:W-:Y:S01]  /*25e0*/  @!P3 IMAD.IADD R49, R49, 0x1, -R4.reuse ;  /* 0x000000013131b824 */ /* 0x100fe200078e0a04 */
[----:B------:R-:W-:Y:S01]  /*25f0*/  ISETP.GT.U32.AND P2, PT, R4, R51, PT ;  /* 0x000000330400720c */ /* 0x000fe20003f44070 */
[----:B------:R-:W-:Y:S01]  /*2600*/  @!P0 IMAD.IADD R48, R48, 0x1, -R4 ;  /* 0x0000000130308824 */ /* 0x000fe200078e0a04 */
[----:B------:R-:W-:Y:S01]  /*2610*/  IABS R61, R30 ;  /* 0x0000001e003d7213 */ /* 0x000fe20000000000 */
[----:B------:R-:W-:Y:S01]  /*2620*/  @!P4 IMAD.MOV R49, RZ, RZ, -R49 ;  /* 0x000000ffff31c224 */ /* 0x000fe200078e0a31 */
[----:B------:R-:W-:Y:S01]  /*2630*/  ISETP.GT.U32.AND P3, PT, R4, R55, PT ;  /* 0x000000370400720c */ /* 0x000fe20003f64070 */
[----:B------:R-:W-:Y:S01]  /*2640*/  @!P5 IMAD.MOV R48, RZ, RZ, -R48 ;  /* 0x000000ffff30d224 */ /* 0x000fe200078e0a30 */
[----:B------:R-:W-:Y:S01]  /*2650*/  ISETP.GE.AND P0, PT, R52, RZ, PT ;  /* 0x000000ff3400720c */ /* 0x000fe20003f06270 */
[----:B------:R-:W-:Y:S01]  /*2660*/  IMAD.HI.U32 R52, R3, R59, RZ ;  /* 0x0000003b03347227 */ /* 0x000fe200078e00ff */
[----:B------:R-:W-:-:S02]  /*2670*/  ISETP.GE.AND P5, PT, R54, RZ, PT ;  /* 0x000000ff3600720c */ /* 0x000fc40003fa6270 */
[----:B------:R-:W-:Y:S01]  /*2680*/  ISETP.GE.AND P4, PT, R56, RZ, PT ;  /* 0x000000ff3800720c */ /* 0x000fe20003f86270 */
[----:B------:R-:W-:-:S04]  /*2690*/  IMAD.HI.U32 R14, R3, R61, RZ ;  /* 0x0000003d030e7227 */ /* 0x000fc800078e00ff */
[----:B------:R-:W-:Y:S02]  /*26a0*/  IMAD.MOV R52, RZ, RZ, -R52 ;  /* 0x000000ffff347224 */ /* 0x000fe400078e0a34 */
[----:B------:R-:W-:Y:S02]  /*26b0*/  IMAD.MOV R14, RZ, RZ, -R14 ;  /* 0x000000ffff0e7224 */ /* 0x000fe400078e0a0e */
[----:B------:R-:W-:Y:S02]  /*26c0*/  IMAD R59, R4, R52, R59 ;  /* 0x00000034043b7224 */ /* 0x000fe400078e023b */
[--C-:B------:R-:W-:Y:S01]  /*26d0*/  @!P1 IMAD.IADD R50, R50, 0x1, -R4.reuse ;  /* 0x0000000132329824 */ /* 0x100fe200078e0a04 */
[----:B------:R-:W-:Y:S01]  /*26e0*/  ISETP.GT.U32.AND P1, PT, R4, R57, PT ;  /* 0x000000390400720c */ /* 0x000fe20003f24070 */
[--C-:B------:R-:W-:Y:S01]  /*26f0*/  @!P2 IMAD.IADD R51, R51, 0x1, -R4.reuse ;  /* 0x000000013333a824 */ /* 0x100fe200078e0a04 */
[----:B------:R-:W-:Y:S01]  /*2700*/  ISETP.GE.AND P2, PT, R58, RZ, PT ;  /* 0x000000ff3a00720c */ /* 0x000fe20003f46270 */
[----:B------:R-:W-:-:S02]  /*2710*/  @!P3 IMAD.IADD R55, R55, 0x1, -R4 ;  /* 0x000000013737b824 */ /* 0x000fc400078e0a04 */
[C---:B------:R-:W-:Y:S02]  /*2720*/  IMAD R61, R4.reuse, R14, R61 ;  /* 0x0000000e043d7224 */ /* 0x040fe400078e023d */
[----:B------:R-:W-:Y:S01]  /*2730*/  @!P6 IMAD.MOV R50, RZ, RZ, -R50 ;  /* 0x000000ffff32e224 */ /* 0x000fe200078e0a32 */
[C---:B------:R-:W-:Y:S01]  /*2740*/  ISETP.GT.U32.AND P6, PT, R4.reuse, R59, PT ;  /* 0x0000003b0400720c */ /* 0x040fe20003fc4070 */
[----:B------:R-:W-:Y:S01]  /*2750*/  @!P0 IMAD.MOV R51, RZ, RZ, -R51 ;  /* 0x000000ffff338224 */ /* 0x000fe200078e0a33 */
[----:B------:R-:W-:Y:S01]  /*2760*/  ISETP.GT.U32.AND P3, PT, R4, R55, PT ;  /* 0x000000370400720c */ /* 0x000fe20003f64070 */
[----:B------:R-:W-:Y:S01]  /*2770*/  VIADD R52, R0, 0x10 ;  /* 0x0000001000347836 */ /* 0x000fe20000000000 */
[----:B------:R-:W-:Y:S01]  /*2780*/  ISETP.GT.U32.AND P0, PT, R4, R61, PT ;  /* 0x0000003d0400720c */ /* 0x000fe20003f04070 */
[C---:B------:R-:W-:Y:S02]  /*2790*/  VIADD R54, R0.reuse, 0xf ;  /* 0x0000000f00367836 */ /* 0x040fe40000000000 */
[--C-:B------:R-:W-:Y:S01]  /*27a0*/  @!P1 IMAD.IADD R57, R57, 0x1, -R4.reuse ;  /* 0x0000000139399824 */ /* 0x100fe200078e0a04 */
[----:B------:R-:W-:Y:S01]  /*27b0*/  IABS R65, R52 ;  /* 0x0000003400417213 */ /* 0x000fe20000000000 */
[C---:B------:R-:W-:Y:S01]  /*27c0*/  VIADD R56, R0.reuse, 0xe ;  /* 0x0000000e00387836 */ /* 0x040fe20000000000 */
[----:B------:R-:W-:Y:S01]  /*27d0*/  IABS R67, R54 ;  /* 0x0000003600437213 */ /* 0x000fe20000000000 */
[----:B------:R-:W-:Y:S01]  /*27e0*/  VIADD R58, R0, 0xb ;  /* 0x0000000b003a7836 */ /* 0x000fe20000000000 */
[----:B------:R-:W-:Y:S01]  /*27f0*/  ISETP.GT.U32.AND P1, PT, R4, R57, PT ;  /* 0x000000390400720c */ /* 0x000fe20003f24070 */
[----:B------:R-:W-:Y:S01]  /*2800*/  @!P6 IMAD.IADD R59, R59, 0x1, -R4 ;  /* 0x000000013b3be824 */ /* 0x000fe200078e0a04 */
[----:B------:R-:W-:Y:S01]  /*2810*/  IABS R69, R56 ;  /* 0x0000003800457213 */ /* 0x000fe20000000000 */
[----:B------:R-:W-:-:S03]  /*2820*/  IMAD.HI.U32 R14, R3, R65, RZ ;  /* 0x00000041030e7227 */ /* 0x000fc600078e00ff */
[----:B------:R-:W-:Y:S01]  /*2830*/  ISETP.GT.U32.AND P6, PT, R4, R59, PT ;  /* 0x0000003b0400720c */ /* 0x000fe20003fc4070 */
[--C-:B------:R-:W-:Y:S01]  /*2840*/  @!P3 IMAD.IADD R55, R55, 0x1, -R4.reuse ;  /* 0x000000013737b824 */ /* 0x100fe200078e0a04 */
[----:B------:R-:W-:Y:S01]  /*2850*/  ISETP.GE.AND P3, PT, R30, RZ, PT ;  /* 0x000000ff1e00720c */ /* 0x000fe20003f66270 */
[----:B------:R-:W-:Y:S01]  /*2860*/  @!P0 IMAD.IADD R61, R61, 0x1, -R4 ;  /* 0x000000013d3d8824 */ /* 0x000fe200078e0a04 */
[----:B------:R-:W-:Y:S01]  /*2870*/  ISETP.GE.AND P0, PT, R54, RZ, PT ;  /* 0x000000ff3600720c */ /* 0x000fe20003f06270 */
[----:B------:R-:W-:Y:S02]  /*2880*/  IMAD.MOV R30, RZ, RZ, -R14 ;  /* 0x000000ffff1e7224 */ /* 0x000fe400078e0a0e */
[----:B------:R-:W-:Y:S01]  /*2890*/  @!P5 IMAD.MOV R55, RZ, RZ, -R55 ;  /* 0x000000ffff37d224 */ /* 0x000fe200078e0a37 */
[----:B------:R-:W-:Y:S01]  /*28a0*/  ISETP.GT.U32.AND P5, PT, R4, R61, PT ;  /* 0x0000003d0400720c */ /* 0x000fe20003fa4070 */
[----:B------:R-:W-:-:S04]  /*28b0*/  IMAD.HI.U32 R14, R3, R67, RZ ;  /* 0x00000043030e7227 */ /* 0x000fc800078e00ff */
[----:B------:R-:W-:Y:S02]  /*28c0*/  IMAD.MOV R14, RZ, RZ, -R14 ;  /* 0x000000ffff0e7224 */ /* 0x000fe400078e0a0e */
[C---:B------:R-:W-:Y:S02]  /*28d0*/  IMAD R65, R4.reuse, R30, R65 ;  /* 0x0000001e04417224 */ /* 0x040fe400078e0241 */
[----:B------:R-:W-:Y:S02]  /*28e0*/  IMAD R67, R4, R14, R67 ;  /* 0x0000000e04437224 */ /* 0x000fe400078e0243 */
[----:B------:R-:W-:-:S04]  /*28f0*/  IMAD.HI.U32 R14, R3, R69, RZ ;  /* 0x00000045030e7227 */ /* 0x000fc800078e00ff */
[--C-:B------:R-:W-:Y:S01]  /*2900*/  @!P1 IMAD.IADD R57, R57, 0x1, -R4.reuse ;  /* 0x0000000139399824 */ /* 0x100fe200078e0a04 */
[----:B------:R-:W-:Y:S01]  /*2910*/  ISETP.GE.AND P1, PT, R52, RZ, PT ;  /* 0x000000ff3400720c */ /* 0x000fe20003f26270 */
[----:B------:R-:W-:Y:S01]  /*2920*/  @!P6 IMAD.IADD R59, R59, 0x1, -R4 ;  /* 0x000000013b3be824 */ /* 0x000fe200078e0a04 */
[C---:B------:R-:W-:Y:S01]  /*2930*/  ISETP.GT.U32.AND P6, PT, R4.reuse, R65, PT ;  /* 0x000000410400720c */ /* 0x040fe20003fc4070 */
[----:B------:R-:W-:Y:S02]  /*2940*/  IMAD.MOV R14, RZ, RZ, -R14 ;  /* 0x000000ffff0e7224 */ /* 0x000fe400078e0a0e */
[----:B------:R-:W-:Y:S02]  /*2950*/  @!P5 IMAD.IADD R61, R61, 0x1, -R4 ;  /* 0x000000013d3dd824 */ /* 0x000fe400078e0a04 */
[----:B------:R-:W-:Y:S01]  /*2960*/  @!P4 IMAD.MOV R57, RZ, RZ, -R57 ;  /* 0x000000ffff39c224 */ /* 0x000fe200078e0a39 */
[C---:B------:R-:W-:Y:S01]  /*2970*/  ISETP.GT.U32.AND P4, PT, R4.reuse, R67, PT ;  /* 0x000000430400720c */ /* 0x040fe20003f84070 */
[----:B------:R-:W-:-:S02]  /*2980*/  IMAD R69, R4, R14, R69 ;  /* 0x0000000e04457224 */ /* 0x000fc400078e0245 */
[----:B------:R-:W-:Y:S02]  /*2990*/  IMAD.MOV.U32 R63, RZ, RZ, R61 ;  /* 0x000000ffff3f7224 */ /* 0x000fe400078e003d */
[----:B------:R-:W-:Y:S02]  /*29a0*/  VIADD R30, R0, 0xd ;  /* 0x0000000d001e7836 */ /* 0x000fe40000000000 */
[----:B------:R-:W-:Y:S01]  /*29b0*/  @!P3 IMAD.MOV R63, RZ, RZ, -R63 ;  /* 0x000000ffff3fb224 */ /* 0x000fe200078e0a3f */
[----:B------:R-:W-:Y:S01]  /*29c0*/  ISETP.GT.U32.AND P3, PT, R4, R69, PT ;  /* 0x000000450400720c */ /* 0x000fe20003f64070 */
[--C-:B------:R-:W-:Y:S01]  /*29d0*/  @!P6 IMAD.IADD R65, R65, 0x1, -R4.reuse ;  /* 0x000000014141e824 */ /* 0x100fe200078e0a04 */
[----:B------:R-:W-:Y:S01]  /*29e0*/  IABS R52, R30 ;  /* 0x0000001e00347213 */ /* 0x000fe20000000000 */
[----:B------:R-:W-:Y:S01]  /*29f0*/  @!P2 IMAD.MOV R59, RZ, RZ, -R59 ;  /* 0x000000ffff3ba224 */ /* 0x000fe200078e0a3b */
[----:B------:R-:W-:Y:S01]  /*2a00*/  ISETP.GE.AND P5, PT, R30, RZ, PT ;  /* 0x000000ff1e00720c */ /* 0x000fe20003fa6270 */
[----:B------:R-:W-:Y:S01]  /*2a10*/  @!P4 IMAD.IADD R67, R67, 0x1, -R4 ;  /* 0x000000014343c824 */ /* 0x000fe200078e0a04 */
[----:B------:R-:W-:Y:S01]  /*2a20*/  ISETP.GT.U32.AND P2, PT, R4, R65, PT ;  /* 0x000000410400720c */ /* 0x000fe20003f44070 */
[----:B------:R-:W-:Y:S01]  /*2a30*/  VIADD R30, R0, 0xc ;  /* 0x0000000c001e7836 */ /* 0x000fe20000000000 */
[----:B------:R-:W-:Y:S01]  /*2a40*/  ISETP.GE.AND P6, PT, R56, RZ, PT ;  /* 0x000000ff3800720c */ /* 0x000fe20003fc6270 */
[----:B------:R-:W-:Y:S01]  /*2a50*/  IMAD.HI.U32 R14, R3, R52, RZ ;  /* 0x00000034030e7227 */ /* 0x000fe200078e00ff */
[----:B------:R-:W-:-:S02]  /*2a60*/  ISETP.GT.U32.AND P4, PT, R4, R67, PT ;  /* 0x000000430400720c */ /* 0x000fc40003f84070 */
[----:B------:R-:W-:Y:S01]  /*2a70*/  IABS R54, R30 ;  /* 0x0000001e00367213 */ /* 0x000fe20000000000 */
[----:B------:R-:W-:Y:S01]  /*2a80*/  @!P3 IMAD.IADD R69, R69, 0x1, -R4 ;  /* 0x000000014545b824 */ /* 0x000fe200078e0a04 */
[----:B------:R-:W-:Y:S01]  /*2a90*/  IABS R56, R58 ;  /* 0x0000003a00387213 */ /* 0x000fe20000000000 */
[----:B------:R-:W-:Y:S02]  /*2aa0*/  IMAD.MOV R61, RZ, RZ, -R14 ;  /* 0x000000ffff3d7224 */ /* 0x000fe400078e0a0e */
[----:B------:R-:W-:Y:S01]  /*2ab0*/  IMAD.HI.U32 R14, R3, R54, RZ ;  /* 0x00000036030e7227 */ /* 0x000fe200078e00ff */
[----:B------:R-:W-:-:S03]  /*2ac0*/  ISETP.GT.U32.AND P3, PT, R4, R69, PT ;  /* 0x000000450400720c */ /* 0x000fc60003f64070 */
[----:B------:R-:W-:Y:S02]  /*2ad0*/  IMAD R61, R4, R61, R52 ;  /* 0x0000003d043d7224 */ /* 0x000fe400078e0234 */
[--C-:B------:R-:W-:Y:S01]  /*2ae0*/  @!P2 IMAD.IADD R65, R65, 0x1, -R4.reuse ;  /* 0x000000014141a824 */ /* 0x100fe200078e0a04 */
[----:B------:R-:W-:Y:S01]  /*2af0*/  ISETP.GE.AND P2, PT, R30, RZ, PT ;  /* 0x000000ff1e00720c */ /* 0x000fe20003f46270 */
[----:B------:R-:W-:Y:S01]  /*2b00*/  @!P4 IMAD.IADD R67, R67, 0x1, -R4 ;  /* 0x000000014343c824 */ /* 0x000fe200078e0a04 */
[----:B------:R-:W-:Y:S01]  /*2b10*/  ISETP.GT.U32.AND P4, PT, R4, R61, PT ;  /* 0x0000003d0400720c */ /* 0x000fe20003f84070 */
[----:B------:R-:W-:Y:S02]  /*2b20*/  IMAD.MOV.U32 R81, RZ, RZ, R65 ;  /* 0x000000ffff517224 */ /* 0x000fe400078e0041 */
[----:B------:R-:W-:-:S04]  /*2b30*/  IMAD.HI.U32 R30, R3, R56, RZ ;  /* 0x00000038031e7227 */ /* 0x000fc800078e00ff */
[----:B------:R-:W-:Y:S02]  /*2b40*/  IMAD.MOV R65, RZ, RZ, -R14 ;  /* 0x000000ffff417224 */ /* 0x000fe400078e0a0e */
[----:B------:R-:W-:Y:S02]  /*2b50*/  IMAD.MOV.U32 R83, RZ, RZ, R67 ;  /* 0x000000ffff537224 */ /* 0x000fe400078e0043 */
[----:B------:R-:W-:Y:S02]  /*2b60*/  IMAD.MOV R67, RZ, RZ, -R30 ;  /* 0x000000ffff437224 */ /* 0x000fe400078e0a1e */
[C---:B------:R-:W-:Y:S02]  /*2b70*/  IMAD R65, R4.reuse, R65, R54 ;  /* 0x0000004104417224 */ /* 0x040fe400078e0236 */
[----:B------:R-:W-:Y:S02]  /*2b80*/  @!P3 IMAD.IADD R69, R69, 0x1, -R4 ;  /* 0x000000014545b824 */ /* 0x000fe400078e0a04 */
[C---:B------:R-:W-:Y:S01]  /*2b90*/  IMAD R67, R4.reuse, R67, R56 ;  /* 0x0000004304437224 */ /* 0x040fe200078e0238 */
[----:B------:R-:W-:Y:S01]  /*2ba0*/  ISETP.GT.U32.AND P3, PT, R4, R65, PT ;  /* 0x000000410400720c */ /* 0x000fe20003f64070 */
[----:B------:R-:W-:-:S02]  /*2bb0*/  IMAD.MOV.U32 R89, RZ, RZ, R69 ;  /* 0x000000ffff597224 */ /* 0x000fc400078e0045 */
[--C-:B------:R-:W-:Y:S02]  /*2bc0*/  @!P4 IMAD.IADD R61, R61, 0x1, -R4.reuse ;  /* 0x000000013d3dc824 */ /* 0x100fe400078e0a04 */
[----:B------:R-:W-:Y:S01]  /*2bd0*/  @!P6 IMAD.MOV R89, RZ, RZ, -R89 ;  /* 0x000000ffff59e224 */ /* 0x000fe200078e0a59 */
[C---:B------:R-:W-:Y:S01]  /*2be0*/  ISETP.GT.U32.AND P6, PT, R4.reuse, R67, PT ;  /* 0x000000430400720c */ /* 0x040fe20003fc4070 */
[----:B------:R-:W-:Y:S01]  /*2bf0*/  @!P0 IMAD.MOV R83, RZ, RZ, -R83 ;  /* 0x000000ffff538224 */ /* 0x000fe200078e0a53 */
[----:B------:R-:W-:Y:S01]  /*2c00*/  ISETP.GT.U32.AND P0, PT, R4, R61, PT ;  /* 0x0000003d0400720c */ /* 0x000fe20003f04070 */
[C---:B------:R-:W-:Y:S02]  /*2c10*/  VIADD R60, R0.reuse, 0xa ;  /* 0x0000000a003c7836 */ /* 0x040fe40000000000 */
[C---:B------:R-:W-:Y:S02]  /*2c20*/  VIADD R14, R0.reuse, 0x9 ;  /* 0x00000009000e7836 */ /* 0x040fe40000000000 */
[--C-:B------:R-:W-:Y:S01]  /*2c30*/  @!P3 IMAD.IADD R65, R65, 0x1, -R4.reuse ;  /* 0x000000014141b824 */ /* 0x100fe200078e0a04 */
[----:B------:R-:W-:Y:S01]  /*2c40*/  IABS R71, R60 ;  /* 0x0000003c00477213 */ /* 0x000fe20000000000 */
[----:B------:R-:W-:Y:S01]  /*2c50*/  @!P1 IMAD.MOV R81, RZ, RZ, -R81 ;  /* 0x000000ffff519224 */ /* 0x000fe200078e0a51 */
[----:B------:R-:W-:Y:S01]  /*2c60*/  IABS R69, R14 ;  /* 0x0000000e00457213 */ /* 0x000fe20000000000 */
[----:B------:R-:W-:Y:S01]  /*2c70*/  VIADD R62, R0, 0x6 ;  /* 0x00000006003e7836 */ /* 0x000fe20000000000 */
[----:B------:R-:W-:Y:S01]  /*2c80*/  ISETP.GT.U32.AND P3, PT, R4, R65, PT ;  /* 0x000000410400720c */ /* 0x000fe20003f64070 */
[----:B------:R-:W-:Y:S01]  /*2c90*/  @!P6 IMAD.IADD R67, R67, 0x1, -R4 ;  /* 0x000000014343e824 */ /* 0x000fe200078e0a04 */
[----:B------:R-:W-:Y:S01]  /*2ca0*/  ISETP.GE.AND P1, PT, R58, RZ, PT ;  /* 0x000000ff3a00720c */ /* 0x000fe20003f26270 */
[----:B------:R-:W-:Y:S01]  /*2cb0*/  IMAD.HI.U32 R52, R3, R71, RZ ;  /* 0x0000004703347227 */ /* 0x000fe200078e00ff */
[----:B------:R-:W-:-:S02]  /*2cc0*/  ISETP.GE.AND P4, PT, R60, RZ, PT ;  /* 0x000000ff3c00720c */ /* 0x000fc40003f86270 */
[----:B------:R-:W-:Y:S01]  /*2cd0*/  ISETP.GT.U32.AND P6, PT, R4, R67, PT ;  /* 0x000000430400720c */ /* 0x000fe20003fc4070 */
[----:B------:R-:W-:Y:S01]  /*2ce0*/  @!P0 IMAD.IADD R61, R61, 0x1, -R4 ;  /* 0x000000013d3d8824 */ /* 0x000fe200078e0a04 */
[----:B------:R-:W-:Y:S01]  /*2cf0*/  ISETP.GE.AND P0, PT, R14, RZ, PT ;  /* 0x000000ff0e00720c */ /* 0x000fe20003f06270 */
[----:B------:R-:W-:Y:S01]  /*2d00*/  IMAD.MOV R52, RZ, RZ, -R52 ;  /* 0x000000ffff347224 */ /* 0x000fe200078e0a34 */
[----:B------:R-:W-:Y:S01]  /*2d10*/  IABS R77, R62 ;  /* 0x0000003e004d7213 */ /* 0x000fe20000000000 */
[----:B------:R-:W-:Y:S02]  /*2d20*/  VIADD R58, R0, 0x8 ;  /* 0x00000008003a7836 */ /* 0x000fe40000000000 */
[----:B------:R-:W-:-:S03]  /*2d30*/  IMAD.HI.U32 R14, R3, R69, RZ ;  /* 0x00000045030e7227 */ /* 0x000fc600078e00ff */
[----:B------:R-:W-:Y:S01]  /*2d40*/  IABS R73, R58 ;  /* 0x0000003a00497213 */ /* 0x000fe20000000000 */
[----:B------:R-:W-:Y:S02]  /*2d50*/  IMAD R71, R4, R52, R71 ;  /* 0x0000003404477224 */ /* 0x000fe400078e0247 */
[----:B------:R-:W-:Y:S02]  /*2d60*/  VIADD R60, R0, 0x7 ;  /* 0x00000007003c7836 */ /* 0x000fe40000000000 */
[----:B------:R-:W-:Y:S02]  /*2d70*/  IMAD.MOV R56, RZ, RZ, -R14 ;  /* 0x000000ffff387224 */ /* 0x000fe400078e0a0e */
[----:B------:R-:W-:Y:S01]  /*2d80*/  @!P3 IMAD.IADD R65, R65, 0x1, -R4 ;  /* 0x000000014141b824 */ /* 0x000fe200078e0a04 */
[----:B------:R-:W-:Y:S01]  /*2d90*/  IABS R75, R60 ;  /* 0x0000003c004b7213 */ /* 0x000fe20000000000 */
[C---:B------:R-:W-:Y:S01]  /*2da0*/  IMAD R69, R4.reuse, R56, R69 ;  /* 0x0000003804457224 */ /* 0x040fe200078e0245 */
[----:B------:R-:W-:Y:S01]  /*2db0*/  ISETP.GT.U32.AND P3, PT, R4, R71, PT ;  /* 0x000000470400720c */ /* 0x000fe20003f64070 */
[----:B------:R-:W-:-:S04]  /*2dc0*/  IMAD.HI.U32 R30, R3, R73, RZ ;  /* 0x00000049031e7227 */ /* 0x000fc800078e00ff */
[----:B------:R-:W-:Y:S01]  /*2dd0*/  @!P6 IMAD.IADD R67, R67, 0x1, -R4 ;  /* 0x000000014343e824 */ /* 0x000fe200078e0a04 */
[----:B------:R-:W-:Y:S01]  /*2de0*/  ISETP.GT.U32.AND P6, PT, R4, R69, PT ;  /* 0x000000450400720c */ /* 0x000fe20003fc4070 */
[----:B------:R-:W-:-:S04]  /*2df0*/  IMAD.HI.U32 R52, R3, R75, RZ ;  /* 0x0000004b03347227 */ /* 0x000fc800078e00ff */
[----:B------:R-:W-:Y:S02]  /*2e00*/  IMAD.MOV R30, RZ, RZ, -R30 ;  /* 0x000000ffff1e7224 */ /* 0x000fe400078e0a1e */
[----:B------:R-:W-:Y:S02]  /*2e10*/  VIADD R64, R0, 0x5 ;  /* 0x0000000500407836 */ /* 0x000fe40000000000 */
[----:B------:R-:W-:Y:S02]  /*2e20*/  IMAD.MOV R52, RZ, RZ, -R52 ;  /* 0x000000ffff347224 */ /* 0x000fe400078e0a34 */
[C---:B------:R-:W-:Y:S01]  /*2e30*/  IMAD R73, R4.reuse, R30, R73 ;  /* 0x0000001e04497224 */ /* 0x040fe200078e0249 */
[----:B------:R-:W-:Y:S01]  /*2e40*/  IABS R79, R64 ;  /* 0x00000040004f7213 */ /* 0x000fe20000000000 */
[----:B------:R-:W-:Y:S02]  /*2e50*/  IMAD R75, R4, R52, R75 ;  /* 0x00000034044b7224 */ /* 0x000fe400078e024b */
[----:B------:R-:W-:-:S02]  /*2e60*/  VIADD R66, R0, 0x4 ;  /* 0x0000000400427836 */ /* 0x000fc40000000000 */
[----:B------:R-:W-:Y:S01]  /*2e70*/  @!P3 IMAD.IADD R71, R71, 0x1, -R4 ;  /* 0x000000014747b824 */ /* 0x000fe200078e0a04 */
[----:B------:R-:W-:Y:S01]  /*2e80*/  ISETP.GT.U32.AND P3, PT, R4, R73, PT ;  /* 0x000000490400720c */ /* 0x000fe20003f64070 */
[----:B------:R-:W-:Y:S01]  /*2e90*/  IMAD.HI.U32 R14, R3, R77, RZ ;  /* 0x0000004d030e7227 */ /* 0x000fe200078e00ff */
[----:B------:R-:W-:-:S03]  /*2ea0*/  IABS R30, R66 ;  /* 0x00000042001e7213 */ /* 0x000fc60000000000 */
[----:B------:R-:W-:Y:S02]  /*2eb0*/  VIADD R68, R0, 0x3 ;  /* 0x0000000300447836 */ /* 0x000fe40000000000 */
[----:B------:R-:W-:Y:S01]  /*2ec0*/  @!P6 IMAD.IADD R69, R69, 0x1, -R4 ;  /* 0x000000014545e824 */ /* 0x000fe200078e0a04 */
[----:B------:R-:W-:Y:S01]  /*2ed0*/  ISETP.GT.U32.AND P6, PT, R4, R75, PT ;  /* 0x0000004b0400720c */ /* 0x000fe20003fc4070 */
[----:B------:R-:W-:Y:S01]  /*2ee0*/  IMAD.MOV R14, RZ, RZ, -R14 ;  /* 0x000000ffff0e7224 */ /* 0x000fe200078e0a0e */
[----:B------:R-:W-:Y:S01]  /*2ef0*/  IABS R52, R68 ;  /* 0x0000004400347213 */ /* 0x000fe20000000000 */
[----:B------:R-:W-:-:S04]  /*2f00*/  IMAD.HI.U32 R54, R3, R79, RZ ;  /* 0x0000004f03367227 */ /* 0x000fc800078e00ff */
[----:B------:R-:W-:Y:S02]  /*2f10*/  IMAD R77, R4, R14, R77 ;  /* 0x0000000e044d7224 */ /* 0x000fe400078e024d */
[----:B------:R-:W-:Y:S02]  /*2f20*/  IMAD.MOV R54, RZ, RZ, -R54 ;  /* 0x000000ffff367224 */ /* 0x000fe400078e0a36 */
[----:B------:R-:W-:Y:S02]  /*2f30*/  VIADD R70, R0, 0x2 ;  /* 0x0000000200467836 */ /* 0x000fe40000000000 */
[----:B------:R-:W-:Y:S02]  /*2f40*/  IMAD.MOV.U32 R91, RZ, RZ, R61 ;  /* 0x000000ffff5b7224 */ /* 0x000fe400078e003d */
[----:B------:R-:W-:-:S04]  /*2f50*/  IMAD.HI.U32 R14, R3, R30, RZ ;  /* 0x0000001e030e7227 */ /* 0x000fc800078e00ff */
[----:B------:R-:W-:Y:S02]  /*2f60*/  IMAD.MOV.U32 R97, RZ, RZ, R65 ;  /* 0x000000ffff617224 */ /* 0x000fe400078e0041 */
[----:B------:R-:W-:Y:S02]  /*2f70*/  IMAD.MOV.U32 R65, RZ, RZ, R52 ;  /* 0x000000ffff417224 */ /* 0x000fe400078e0034 */
[C---:B------:R-:W-:Y:S01]  /*2f80*/  IMAD R79, R4.reuse, R54, R79 ;  /* 0x00000036044f7224 */ /* 0x040fe200078e024f */
[----:B------:R-:W-:Y:S01]  /*2f90*/  IABS R54, R70 ;  /* 0x0000004600367213 */ /* 0x000fe20000000000 */
[----:B------:R-:W-:Y:S01]  /*2fa0*/  @!P3 IMAD.IADD R73, R73, 0x1, -R4 ;  /* 0x000000014949b824 */ /* 0x000fe200078e0a04 */
[C---:B------:R-:W-:Y:S01]  /*2fb0*/  ISETP.GT.U32.AND P3, PT, R4.reuse, R69, PT ;  /* 0x000000450400720c */ /* 0x040fe20003f64070 */
[----:B------:R-:W-:Y:S01]  /*2fc0*/  @!P5 IMAD.MOV R91, RZ, RZ, -R91 ;  /* 0x000000ffff5bd224 */ /* 0x000fe200078e0a5b */
[----:B------:R-:W-:Y:S01]  /*2fd0*/  ISETP.GT.U32.AND P5, PT, R4, R71, PT ;  /* 0x000000470400720c */ /* 0x000fe20003fa4070 */
[----:B------:R-:W-:-:S02]  /*2fe0*/  IMAD.MOV R61, RZ, RZ, -R14 ;  /* 0x000000ffff3d7224 */ /* 0x000fc400078e0a0e */
[----:B------:R-:W-:-:S04]  /*2ff0*/  IMAD.HI.U32 R14, R3, R65, RZ ;  /* 0x00000041030e7227 */ /* 0x000fc800078e00ff */
[----:B------:R-:W-:Y:S02]  /*3000*/  @!P6 IMAD.IADD R75, R75, 0x1, -R4 ;  /* 0x000000014b4be824 */ /* 0x000fe400078e0a04 */
[----:B------:R-:W-:Y:S01]  /*3010*/  @!P2 IMAD.MOV R97, RZ, RZ, -R97 ;  /* 0x000000ffff61a224 */ /* 0x000fe200078e0a61 */
[C---:B------:R-:W-:Y:S01]  /*3020*/  ISETP.GT.U32.AND P2, PT, R4.reuse, R73, PT ;  /* 0x000000490400720c */ /* 0x040fe20003f44070 */
[----:B------:R-:W-:Y:S01]  /*3030*/  IMAD.MOV R52, RZ, RZ, -R14 ;  /* 0x000000ffff347224 */ /* 0x000fe200078e0a0e */
[----:B------:R-:W-:Y:S01]  /*3040*/  ISETP.GT.U32.AND P6, PT, R4, R75, PT ;  /* 0x0000004b0400720c */ /* 0x000fe20003fc4070 */
[----:B------:R-:W-:-:S04]  /*3050*/  IMAD.HI.U32 R14, R3, R54, RZ ;  /* 0x00000036030e7227 */ /* 0x000fc800078e00ff */
[----:B------:R-:W-:Y:S01]  /*3060*/  IMAD.MOV R85, RZ, RZ, -R14 ;  /* 0x000000ffff557224 */ /* 0x000fe200078e0a0e */
[----:B------:R-:W-:Y:S01]  /*3070*/  IABS R14, R0 ;  /* 0x00000000000e7213 */ /* 0x000fe20000000000 */
[----:B------:R-:W-:Y:S02]  /*3080*/  IMAD.MOV.U32 R99, RZ, RZ, R67 ;  /* 0x000000ffff637224 */ /* 0x000fe400078e0043 */
[C---:B------:R-:W-:Y:S02]  /*3090*/  IMAD R61, R4.reuse, R61, R30 ;  /* 0x0000003d043d7224 */ /* 0x040fe400078e021e */
[----:B------:R-:W-:Y:S01]  /*30a0*/  @!P5 IMAD.IADD R71, R71, 0x1, -R4 ;  /* 0x000000014747d824 */ /* 0x000fe200078e0a04 */
[C---:B------:R-:W-:Y:S01]  /*30b0*/  ISETP.GT.U32.AND P5, PT, R4.reuse, R77, PT ;  /* 0x0000004d0400720c */ /* 0x040fe20003fa4070 */
[C---:B------:R-:W-:Y:S02]  /*30c0*/  IMAD R67, R4.reuse, R85, R54 ;  /* 0x0000005504437224 */ /* 0x040fe400078e0236 */
[--C-:B------:R-:W-:Y:S01]  /*30d0*/  @!P2 IMAD.IADD R73, R73, 0x1, -R4.reuse ;  /* 0x000000014949a824 */ /* 0x100fe200078e0a04 */
[C---:B------:R-:W-:Y:S01]  /*30e0*/  ISETP.GT.U32.AND P2, PT, R4.reuse, R61, PT ;  /* 0x0000003d0400720c */ /* 0x040fe20003f44070 */
[----:B------:R-:W-:Y:S01]  /*30f0*/  @!P1 IMAD.MOV R99, RZ, RZ, -R99 ;  /* 0x000000ffff639224 */ /* 0x000fe200078e0a63 */
[----:B------:R-:W-:Y:S01]  /*3100*/  ISETP.GT.U32.AND P1, PT, R4, R67, PT ;  /* 0x000000430400720c */ /* 0x000fe20003f24070 */
[--C-:B------:R-:W-:Y:S01]  /*3110*/  @!P6 IMAD.IADD R75, R75, 0x1, -R4.reuse ;  /* 0x000000014b4be824 */ /* 0x100fe200078e0a04 */
[----:B------:R-:W-:Y:S01]  /*3120*/  ISETP.GE.AND P6, PT, R58, RZ, PT ;  /* 0x000000ff3a00720c */ /* 0x000fe20003fc6270 */
[----:B------:R-:W-:Y:S01]  /*3130*/  VIADD R72, R0, 0x1 ;  /* 0x0000000100487836 */ /* 0x000fe20000000000 */
[----:B------:R-:W0:Y:S01]  /*3140*/  LDC R54, c[0x0][0x234] ;  /* 0x00008d00ff367b82 */ /* 0x000e220000000800 */
[--C-:B------:R-:W-:Y:S01]  /*3150*/  @!P3 IMAD.IADD R69, R69, 0x1, -R4.reuse ;  /* 0x000000014545b824 */ /* 0x100fe200078e0a04 */
[----:B------:R-:W-:Y:S01]  /*3160*/  ISETP.GT.U32.AND P3, PT, R4, R79, PT ;  /* 0x0000004f0400720c */ /* 0x000fe20003f64070 */
[----:B------:R-:W-:Y:S01]  /*3170*/  @!P5 IMAD.IADD R77, R77, 0x1, -R4 ;  /* 0x000000014d4dd824 */ /* 0x000fe200078e0a04 */
[----:B------:R-:W-:Y:S01]  /*3180*/  IABS R56, R72 ;  /* 0x0000004800387213 */ /* 0x000fe20000000000 */
[----:B------:R-:W-:-:S02]  /*3190*/  IMAD.MOV.U32 R113, RZ, RZ, R73 ;  /* 0x000000ffff717224 */ /* 0x000fc400078e0049 */
[--C-:B------:R-:W-:Y:S01]  /*31a0*/  @!P2 IMAD.IADD R61, R61, 0x1, -R4.reuse ;  /* 0x000000013d3da824 */ /* 0x100fe200078e0a04 */
[----:B------:R-:W-:Y:S01]  /*31b0*/  ISETP.GT.U32.AND P2, PT, R4, R77, PT ;  /* 0x0000004d0400720c */ /* 0x000fe20003f44070 */
[----:B------:R-:W-:Y:S01]  /*31c0*/  @!P1 IMAD.IADD R67, R67, 0x1, -R4 ;  /* 0x0000000143439824 */ /* 0x000fe200078e0a04 */
[----:B------:R-:W-:Y:S01]  /*31d0*/  ISETP.GE.AND P1, PT, R62, RZ, PT ;  /* 0x000000ff3e00720c */ /* 0x000fe20003f26270 */
[----:B------:R-:W-:Y:S02]  /*31e0*/  IMAD.MOV.U32 R107, RZ, RZ, R69 ;  /* 0x000000ffff6b7224 */ /* 0x000fe400078e0045 */
[----:B------:R-:W-:-:S04]  /*31f0*/  IMAD.HI.U32 R30, R3, R56, RZ ;  /* 0x00000038031e7227 */ /* 0x000fc800078e00ff */
[----:B------:R-:W-:Y:S02]  /*3200*/  IMAD.MOV.U32 R69, RZ, RZ, R14 ;  /* 0x000000ffff457224 */ /* 0x000fe400078e000e */
[----:B------:R-:W-:Y:S01]  /*3210*/  @!P6 IMAD.MOV R113, RZ, RZ, -R113 ;  /* 0x000000ffff71e224 */ /* 0x000fe200078e0a71 */
[----:B------:R-:W-:Y:S01]  /*3220*/  ISETP.GT.U32.AND P6, PT, R4, R67, PT ;  /* 0x000000430400720c */ /* 0x000fe20003fc4070 */
[----:B------:R-:W-:Y:S01]  /*3230*/  IMAD.MOV R87, RZ, RZ, -R30 ;  /* 0x000000ffff577224 */ /* 0x000fe200078e0a1e */
[----:B------:R-:W-:Y:S01]  /*3240*/  SHF.R.U32.HI R30, RZ, 0x4, R215 ;  /* 0x00000004ff1e7819 */ /* 0x000fe200000116d7 */
[----:B------:R-:W-:-:S03]  /*3250*/  IMAD.HI.U32 R3, R3, R69, RZ ;  /* 0x0000004503037227 */ /* 0x000fc600078e00ff */
[----:B------:R-:W-:Y:S01]  /*3260*/  SGXT.U32 R78, R30, 0xe ;  /* 0x0000000e1e4e781a */ /* 0x000fe20000000000 */
[C---:B------:R-:W-:Y:S01]  /*3270*/  IMAD R85, R4.reuse, R87, R56 ;  /* 0x0000005704557224 */ /* 0x040fe200078e0238 */
[----:B------:R-:W-:Y:S01]  /*3280*/  LOP3.LUT R30, R217, 0x40, RZ, 0xc0, !PT ;  /* 0x00000040d91e7812 */ /* 0x000fe200078ec0ff */
[----:B------:R-:W-:Y:S02]  /*3290*/  IMAD.MOV R3, RZ, RZ, -R3 ;  /* 0x000000ffff037224 */ /* 0x000fe400078e0a03 */
[--C-:B------:R-:W-:Y:S01]  /*32a0*/  @!P2 IMAD.IADD R77, R77, 0x1, -R4.reuse ;  /* 0x000000014d4da824 */ /* 0x100fe200078e0a04 */
[C---:B------:R-:W-:Y:S01]  /*32b0*/  ISETP.GT.U32.AND P2, PT, R4.reuse, R85, PT ;  /* 0x000000550400720c */ /* 0x040fe20003f44070 */
[----:B------:R-:W-:Y:S01]  /*32c0*/  IMAD R69, R4, R3, R69 ;  /* 0x0000000304457224 */ /* 0x000fe200078e0245 */
[----:B------:R-:W-:Y:S01]  /*32d0*/  STL [R1+0x6f8], R78 ;  /* 0x0006f84e01007387 */ /* 0x000fe20000100800 */
[--C-:B------:R-:W-:Y:S01]  /*32e0*/  @!P3 IMAD.IADD R79, R79, 0x1, -R4.reuse ;  /* 0x000000014f4fb824 */ /* 0x100fe200078e0a04 */
[----:B------:R-:W-:Y:S01]  /*32f0*/  ISETP.GE.AND P3, PT, R60, RZ, PT ;  /* 0x000000ff3c00720c */ /* 0x000fe20003f66270 */
[----:B------:R-:W-:Y:S01]  /*3300*/  @!P6 IMAD.IADD R67, R67, 0x1, -R4 ;  /* 0x000000014343e824 */ /* 0x000fe200078e0a04 */
[----:B------:R-:W-:Y:S01]  /*3310*/  ISETP.GT.U32.AND P6, PT, R4, R69, PT ;  /* 0x000000450400720c */ /* 0x000fe20003fc4070 */
[----:B------:R-:W-:-:S02]  /*3320*/  VIADD R3, R215, 0x8000 ;  /* 0x00008000d7037836 */ /* 0x000fc40000000000 */
[C---:B------:R-:W-:Y:S02]  /*3330*/  IMAD R65, R4.reuse, R52, R65 ;  /* 0x0000003404417224 */ /* 0x040fe400078e0241 */
[----:B------:R-:W-:Y:S01]  /*3340*/  IMAD.MOV.U32 R105, RZ, RZ, R71 ;  /* 0x000000ffff697224 */ /* 0x000fe200078e0047 */
[----:B------:R-:W-:Y:S01]  /*3350*/  SHF.R.U32.HI R3, RZ, 0x4, R3 ;  /* 0x00000004ff037819 */ /* 0x000fe20000011603 */
[----:B------:R-:W-:Y:S01]  /*3360*/  IMAD.MOV.U32 R115, RZ, RZ, R75 ;  /* 0x000000ffff737224 */ /* 0x000fe200078e004b */
[C---:B------:R-:W-:Y:S01]  /*3370*/  ISETP.GT.U32.AND P5, PT, R4.reuse, R65, PT ;  /* 0x000000410400720c */ /* 0x040fe20003fa4070 */
[--C-:B------:R-:W-:Y:S01]  /*3380*/  @!P2 IMAD.IADD R85, R85, 0x1, -R4.reuse ;  /* 0x000000015555a824 */ /* 0x100fe200078e0a04 */
[----:B------:R-:W-:Y:S01]  /*3390*/  SGXT.U32 R76, R3, 0xe ;  /* 0x0000000e034c781a */ /* 0x000fe20000000000 */
[----:B------:R-:W-:Y:S01]  /*33a0*/  @!P4 IMAD.MOV R105, RZ, RZ, -R105 ;  /* 0x000000ffff69c224 */ /* 0x000fe200078e0a69 */
[C---:B------:R-:W-:Y:S01]  /*33b0*/  ISETP.GT.U32.AND P4, PT, R4.reuse, R79, PT ;  /* 0x0000004f0400720c */ /* 0x040fe20003f84070 */
[----:B------:R-:W-:Y:S01]  /*33c0*/  @!P3 IMAD.MOV R115, RZ, RZ, -R115 ;  /* 0x000000ffff73b224 */ /* 0x000fe200078e0a73 */
[----:B------:R-:W-:Y:S01]  /*33d0*/  ISETP.GT.U32.AND P3, PT, R4, R85, PT ;  /* 0x000000550400720c */ /* 0x000fe20003f64070 */
[----:B------:R-:W-:Y:S01]  /*33e0*/  IMAD.MOV.U32 R52, RZ, RZ, RZ ;  /* 0x000000ffff347224 */ /* 0x000fe200078e00ff */
[----:B------:R-:W-:Y:S01]  /*33f0*/  ISETP.GE.AND P2, PT, R70, RZ, PT ;  /* 0x000000ff4600720c */ /* 0x000fe20003f46270 */
[--C-:B------:R-:W-:Y:S01]  /*3400*/  @!P6 IMAD.IADD R69, R69, 0x1, -R4.reuse ;  /* 0x000000014545e824 */ /* 0x100fe200078e0a04 */
[----:B------:R-:W-:Y:S01]  /*3410*/  IADD3 R62, P6, R76, 0x2, RZ ;  /* 0x000000024c3e7810 */ /* 0x000fe20007fde0ff */
[----:B------:R-:W-:Y:S01]  /*3420*/  @!P0 IMAD.MOV R107, RZ, RZ, -R107 ;  /* 0x000000ffff6b8224 */ /* 0x000fe200078e0a6b */
[----:B------:R-:W-:Y:S01]  /*3430*/  ISETP.GT.U32.AND P0, PT, R4, R61, PT ;  /* 0x0000003d0400720c */ /* 0x000fe20003f04070 */
[----:B------:R-:W-:Y:S01]  /*3440*/  IMAD.SHL.U32 R205, R2, 0x2, RZ ;  /* 0x0000000202cd7824 */ /* 0x000fe200078e00ff */
[----:B------:R-:W-:Y:S01]  /*3450*/  IADD3.X R58, R52, 0x40000040, RZ, P6, !PT ;  /* 0x40000040343a7810 */ /* 0x000fe200037fe4ff */
[----:B------:R-:W1:Y:S01]  /*3460*/  LDC.64 R2, c[0x0][0x218] ;  /* 0x00008600ff027b82 */ /* 0x000e620000000a00 */
[--C-:B------:R-:W-:Y:S01]  /*3470*/  @!P5 IMAD.IADD R65, R65, 0x1, -R4.reuse ;  /* 0x000000014141d824 */ /* 0x100fe200078e0a04 */
[----:B------:R-:W-:Y:S01]  /*3480*/  ISETP.GT.U32.AND P6, PT, R4, R69, PT ;  /* 0x000000450400720c */ /* 0x000fe20003fc4070 */
[--C-:B------:R-:W-:Y:S01]  /*3490*/  @!P4 IMAD.IADD R79, R79, 0x1, -R4.reuse ;  /* 0x000000014f4fc824 */ /* 0x100fe200078e0a04 */
[----:B------:R-:W-:Y:S01]  /*34a0*/  R2UR UR7, R58 ;  /* 0x000000003a0772ca */ /* 0x000fe200000e0000 */
[----:B------:R-:W-:Y:S01]  /*34b0*/  IMAD.MOV.U32 R14, RZ, RZ, RZ ;  /* 0x000000ffff0e7224 */ /* 0x000fe200078e00ff */
[----:B------:R-:W-:Y:S01]  /*34c0*/  ISETP.GT.U32.AND P5, PT, R4, R65, PT ;  /* 0x000000410400720c */ /* 0x000fe20003fa4070 */
[--C-:B------:R-:W-:Y:S01]  /*34d0*/  @!P3 IMAD.IADD R85, R85, 0x1, -R4.reuse ;  /* 0x000000015555b824 */ /* 0x100fe200078e0a04 */
[----:B------:R-:W3:Y:S01]  /*34e0*/  LDC R58, c[0x0][0x240] ;  /* 0x00009000ff3a7b82 */ /* 0x000ee20000000800 */
[----:B------:R-:W-:Y:S01]  /*34f0*/  ISETP.GE.AND P4, PT, R64, RZ, PT ;  /* 0x000000ff4000720c */ /* 0x000fe20003f86270 */
[--C-:B------:R-:W-:Y:S01]  /*3500*/  @!P0 IMAD.IADD R61, R61, 0x1, -R4.reuse ;  /* 0x000000013d3d8824 */ /* 0x100fe200078e0a04 */
[----:B------:R-:W-:Y:S01]  /*3510*/  IADD3 R60, P3, R78, 0x80, RZ ;  /* 0x000000804e3c7810 */ /* 0x000fe20007f7e0ff */
[----:B------:R-:W-:Y:S01]  /*3520*/  IMAD.MOV.U32 R121, RZ, RZ, R77 ;  /* 0x000000ffff797224 */ /* 0x000fe200078e004d */
[----:B------:R-:W-:Y:S01]  /*3530*/  SHF.R.S32.HI R52, RZ, 0x1f, R209 ;  /* 0x0000001fff347819 */ /* 0x000fe200000114d1 */
[----:B------:R-:W-:Y:S01]  /*3540*/  IMAD.MOV.U32 R123, RZ, RZ, R79 ;  /* 0x000000ffff7b7224 */ /* 0x000fe200078e004f */
[----:B------:R-:W-:Y:S01]  /*3550*/  ISETP.GE.AND P0, PT, R66, RZ, PT ;  /* 0x000000ff4200720c */ /* 0x000fe20003f06270 */
[----:B------:R-:W-:Y:S01]  /*3560*/  @!P1 IMAD.MOV R121, RZ, RZ, -R121 ;  /* 0x000000ffff799224 */ /* 0x000fe200078e0a79 */
[----:B------:R-:W-:Y:S01]  /*3570*/  IADD3.X R56, R14, 0x40000040, RZ, P3, !PT ;  /* 0x400000400e387810 */ /* 0x000fe20001ffe4ff */
[----:B------:R-:W-:Y:S01]  /*3580*/  IMAD.MOV.U32 R129, RZ, RZ, R61 ;  /* 0x000000ffff817224 */ /* 0x000fe200078e003d */
[----:B------:R-:W-:Y:S01]  /*3590*/  LEA.HI R209, R52, R209, RZ, 0x8 ;  /* 0x000000d134d17211 */ /* 0x000fe200078f40ff */
[----:B0-----:R-:W-:Y:S01]  /*35a0*/  IMAD R52, R5, R54, RZ ;  /* 0x0000003605347224 */ /* 0x001fe200078e02ff */
[----:B------:R-:W-:Y:S01]  /*35b0*/  ISETP.NE.U32.AND P3, PT, R30, RZ, PT ;  /* 0x000000ff1e00720c */ /* 0x000fe20003f65070 */
[----:B--2---:R-:W-:Y:S01]  /*35c0*/  IMAD R54, R74, R213, RZ ;  /* 0x000000d54a367224 */ /* 0x004fe200078e02ff */
[----:B------:R-:W-:Y:S01]  /*35d0*/  R2UR UR5, R56 ;  /* 0x00000000380572ca */ /* 0x000fe200000e0000 */
[----:B------:R-:W-:Y:S01]  /*35e0*/  @!P5 IMAD.IADD R65, R65, 0x1, -R4 ;  /* 0x000000014141d824 */ /* 0x000fe200078e0a04 */
[----:B------:R-:W-:Y:S01]  /*35f0*/  SEL R14, RZ, 0x90, !P3 ;  /* 0x00000090ff0e7807 */ /* 0x000fe20005800000 */
[----:B------:R-:W-:Y:S01]  /*3600*/  @!P4 IMAD.MOV R123, RZ, RZ, -R123 ;  /* 0x000000ffff7bc224 */ /* 0x000fe200078e0a7b */
[----:B------:R-:W-:Y:S01]  /*3610*/  ISETP.NE.AND P1, PT, R53, RZ, PT ;  /* 0x000000ff3500720c */ /* 0x000fe20003f25270 */
[----:B------:R-:W-:Y:S01]  /*3620*/  IMAD R30, R30, 0x80, R205 ;  /* 0x000000801e1e7824 */ /* 0x000fe200078e02cd */
[----:B------:R-:W-:Y:S01]  /*3630*/  LOP3.LUT R56, RZ, R53, RZ, 0x33, !PT ;  /* 0x00000035ff387212 */ /* 0x000fe200078e33ff */
[----:B------:R-:W-:Y:S01]  /*3640*/  IMAD R53, R213, 0x80, R54 ;  /* 0x00000080d5357824 */ /* 0x000fe200078e0236 */
[----:B------:R-:W-:Y:S01]  /*3650*/  ISETP.GE.AND P5, PT, R68, RZ, PT ;  /* 0x000000ff4400720c */ /* 0x000fe20003fa6270 */
[----:B------:R-:W-:Y:S01]  /*3660*/  @!P6 IMAD.IADD R69, R69, 0x1, -R4 ;  /* 0x000000014545e824 */ /* 0x000fe200078e0a04 */
[----:B------:R-:W-:Y:S01]  /*3670*/  ISETP.GE.AND P3, PT, R72, RZ, PT ;  /* 0x000000ff4800720c */ /* 0x000fe20003f66270 */
[----:B------:R-:W-:Y:S01]  /*3680*/  @!P0 IMAD.MOV R129, RZ, RZ, -R129 ;  /* 0x000000ffff818224 */ /* 0x000fe200078e0a81 */
[----:B------:R-:W-:Y:S01]  /*3690*/  ISETP.GE.AND P4, PT, R0, RZ, PT ;  /* 0x000000ff0000720c */ /* 0x000fe20003f86270 */
[----:B------:R-:W-:Y:S01]  /*36a0*/  IMAD.MOV.U32 R139, RZ, RZ, R85 ;  /* 0x000000ffff8b7224 */ /* 0x000fe200078e0055 */
[----:B------:R-:W-:Y:S01]  /*36b0*/  LOP3.LUT R205, R14, R205, RZ, 0x3c, !PT ;  /* 0x000000cd0ecd7212 */ /* 0x000fe200078e3cff */
[----:B------:R-:W-:Y:S01]  /*36c0*/  IMAD.MOV.U32 R131, RZ, RZ, R65 ;  /* 0x000000ffff837224 */ /* 0x000fe200078e0041 */
[-C--:B-1----:R-:W-:Y:S01]  /*36d0*/  LEA R14, P6, R54, R2.reuse, 0x1 ;  /* 0x00000002360e7211 */ /* 0x082fe200078c08ff */
[----:B------:R-:W-:Y:S01]  /*36e0*/  IMAD.MOV.U32 R137, RZ, RZ, R67 ;  /* 0x000000ffff897224 */ /* 0x000fe200078e0043 */
[----:B------:R-:W-:Y:S01]  /*36f0*/  LEA R2, P0, R53, R2, 0x1 ;  /* 0x0000000235027211 */ /* 0x000fe200078008ff */
[----:B------:R-:W-:Y:S01]  /*3700*/  IMAD.MOV.U32 R145, RZ, RZ, R69 ;  /* 0x000000ffff917224 */ /* 0x000fe200078e0045 */
[C---:B------:R-:W-:Y:S01]  /*3710*/  SEL R111, R56.reuse, R29, !P1 ;  /* 0x0000001d386f7207 */ /* 0x040fe20004800000 */
[----:B------:R-:W-:Y:S01]  /*3720*/  @!P5 IMAD.MOV R131, RZ, RZ, -R131 ;  /* 0x000000ffff83d224 */ /* 0x000fe200078e0a83 */
[C---:B------:R-:W-:Y:S01]  /*3730*/  SEL R103, R56.reuse, R31, !P1 ;  /* 0x0000001f38677207 */ /* 0x040fe20004800000 */
[----:B------:R-:W-:Y:S01]  /*3740*/  @!P2 IMAD.MOV R137, RZ, RZ, -R137 ;  /* 0x000000ffff89a224 */ /* 0x000fe200078e0a89 */
[C---:B------:R-:W-:Y:S01]  /*3750*/  SEL R73, R56.reuse, R15, !P1 ;  /* 0x0000000f38497207 */ /* 0x040fe20004800000 */
[----:B---3--:R-:W-:Y:S01]  /*3760*/  IMAD R111, R111, R58, RZ ;  /* 0x0000003a6f6f7224 */ /* 0x008fe200078e02ff */
[C---:B------:R-:W-:Y:S01]  /*3770*/  SEL R95, R56.reuse, R32, !P1 ;  /* 0x00000020385f7207 */ /* 0x040fe20004800000 */
[----:B------:R-:W-:Y:S01]  /*3780*/  IMAD R103, R103, R58, RZ ;  /* 0x0000003a67677224 */ /* 0x000fe200078e02ff */
[----:B------:R-:W-:Y:S01]  /*3790*/  SEL R87, R56, R34, !P1 ;  /* 0x0000002238577207 */ /* 0x000fe20004800000 */
[----:B------:R-:W-:Y:S01]  /*37a0*/  @!P3 IMAD.MOV R139, RZ, RZ, -R139 ;  /* 0x000000ffff8bb224 */ /* 0x000fe200078e0a8b */
[----:B------:R-:W-:Y:S01]  /*37b0*/  LEA.HI.X.SX32 R15, R54, R3, 0x1, P6 ;  /* 0x00000003360f7211 */ /* 0x000fe200030f0eff */
[-C--:B------:R-:W-:Y:S01]  /*37c0*/  IMAD R95, R95, R58.reuse, RZ ;  /* 0x0000003a5f5f7224 */ /* 0x080fe200078e02ff */
[C---:B------:R-:W-:Y:S01]  /*37d0*/  SEL R79, R56.reuse, R33, !P1 ;  /* 0x00000021384f7207 */ /* 0x040fe20004800000 */
[-C--:B------:R-:W-:Y:S01]  /*37e0*/  IMAD R87, R87, R58.reuse, RZ ;  /* 0x0000003a57577224 */ /* 0x080fe200078e02ff */
[----:B------:R-:W-:Y:S01]  /*37f0*/  LEA.HI.X.SX32 R3, R53, R3, 0x1, P0 ;  /* 0x0000000335037211 */ /* 0x000fe200000f0eff */
[----:B------:R-:W-:Y:S01]  /*3800*/  @!P4 IMAD.MOV R145, RZ, RZ, -R145 ;  /* 0x000000ffff91c224 */ /* 0x000fe200078e0a91 */
[C---:B------:R-:W-:Y:S01]  /*3810*/  SEL R85, R56.reuse, R43, !P1 ;  /* 0x0000002b38557207 */ /* 0x040fe20004800000 */
[----:B------:R-:W-:Y:S01]  /*3820*/  IMAD R79, R79, R58, RZ ;  /* 0x0000003a4f4f7224 */ /* 0x000fe200078e02ff */
[C---:B------:R-:W-:Y:S01]  /*3830*/  SEL R93, R56.reuse, R42, !P1 ;  /* 0x0000002a385d7207 */ /* 0x040fe20004800000 */
[----:B------:R-:W-:Y:S01]  /*3840*/  STL [R1+0x6f4], R76 ;  /* 0x0006f44c01007387 */ /* 0x000fe20000100800 */
[C---:B------:R-:W-:Y:S01]  /*3850*/  SEL R159, R56.reuse, R23, !P1 ;  /* 0x00000017389f7207 */ /* 0x040fe20004800000 */
[----:B------:R-:W-:Y:S01]  /*3860*/  IMAD R85, R85, R58, RZ ;  /* 0x0000003a55557224 */ /* 0x000fe200078e02ff */
[C---:B------:R-:W-:Y:S01]  /*3870*/  SEL R101, R56.reuse, R44, !P1 ;  /* 0x0000002c38657207 */ /* 0x040fe20004800000 */
[-C--:B------:R-:W-:Y:S01]  /*3880*/  IMAD R93, R93, R58.reuse, RZ ;  /* 0x0000003a5d5d7224 */ /* 0x080fe200078e02ff */
[C---:B------:R-:W-:Y:S01]  /*3890*/  SEL R109, R56.reuse, R45, !P1 ;  /* 0x0000002d386d7207 */ /* 0x040fe20004800000 */
[----:B------:R-:W-:Y:S01]  /*38a0*/  IMAD R159, R159, R58, RZ ;  /* 0x0000003a9f9f7224 */ /* 0x000fe200078e02ff */
[C---:B------:R-:W-:Y:S01]  /*38b0*/  SEL R23, R56.reuse, R115, !P1 ;  /* 0x0000007338177207 */ /* 0x040fe20004800000 */
[--C-:B------:R-:W-:Y:S01]  /*38c0*/  IMAD.WIDE R114, R111, 0x2, R2.reuse ;  /* 0x000000026f727825 */ /* 0x100fe200078e0202 */
[C---:B------:R-:W-:Y:S01]  /*38d0*/  SEL R117, R56.reuse, R46, !P1 ;  /* 0x0000002e38757207 */ /* 0x040fe20004800000 */
[----:B------:R-:W0:Y:S01]  /*38e0*/  LDC.64 R4, c[0x0][0x210] ;  /* 0x00008400ff047b82 */ /* 0x000e220000000a00 */
[C---:B------:R-:W-:Y:S01]  /*38f0*/  SEL R173, R56.reuse, R57, !P1 ;  /* 0x0000003938ad7207 */ /* 0x040fe20004800000 */
[----:B------:R-:W-:Y:S01]  /*3900*/  IMAD R101, R101, R58, RZ ;  /* 0x0000003a65657224 */ /* 0x000fe200078e02ff */
[C---:B------:R-:W-:Y:S01]  /*3910*/  SEL R31, R56.reuse, R107, !P1 ;  /* 0x0000006b381f7207 */ /* 0x040fe20004800000 */
[--C-:B------:R-:W-:Y:S01]  /*3920*/  IMAD.WIDE R106, R103, 0x2, R2.reuse ;  /* 0x00000002676a7825 */ /* 0x100fe200078e0202 */
[C---:B------:R-:W-:Y:S01]  /*3930*/  SEL R125, R56.reuse, R47, !P1 ;  /* 0x0000002f387d7207 */ /* 0x040fe20004800000 */
[----:B------:R-:W-:Y:S01]  /*3940*/  STL.64 [R1+0x9a0], R114 ;  /* 0x0009a07201007387 */ /* 0x000fe20000100a00 */
        /* <DEDUP_REMOVED lines=9> */
[----:B------:R-:W-:Y:S01]  /*39e0*/  IMAD R109, R109, R58, RZ ;  /* 0x0000003a6d6d7224 */ /* 0x000fe200078e02ff */
        /* <DEDUP_REMOVED lines=9> */
[----:B------:R1:W-:Y:S01]  /*3a80*/  STL.64 [R1+0x988], R82 ;  /* 0x0009885201007387 */ /* 0x0003e20000100a00 */
[C---:B------:R-:W-:Y:S01]  /*3a90*/  SEL R185, R56.reuse, R17, !P1 ;  /* 0x0000001138b97207 */ /* 0x040fe20004800000 */
[----:B------:R-:W-:Y:S01]  /*3aa0*/  IMAD R125, R125, R58, RZ ;  /* 0x0000003a7d7d7224 */ /* 0x000fe200078e02ff */
[C---:B------:R-:W-:Y:S01]  /*3ab0*/  SEL R193, R56.reuse, R18, !P1 ;  /* 0x0000001238c17207 */ /* 0x040fe20004800000 */
[-C--:B------:R-:W-:Y:S01]  /*3ac0*/  IMAD R133, R133, R58.reuse, RZ ;  /* 0x0000003a85857224 */ /* 0x080fe200078e02ff */
[C---:B------:R-:W-:Y:S01]  /*3ad0*/  SEL R201, R56.reuse, R19, !P1 ;  /* 0x0000001338c97207 */ /* 0x040fe20004800000 */
[----:B------:R-:W-:Y:S01]  /*3ae0*/  IMAD R141, R141, R58, RZ ;  /* 0x0000003a8d8d7224 */ /* 0x000fe200078e02ff */
[C---:B------:R-:W-:Y:S01]  /*3af0*/  SEL R175, R56.reuse, R20, !P1 ;  /* 0x0000001438af7207 */ /* 0x040fe20004800000 */
[----:B------:R-:W-:Y:S01]  /*3b00*/  IMAD R149, R149, R58, RZ ;  /* 0x0000003a95957224 */ /* 0x000fe200078e02ff */
[C---:B------:R-:W-:Y:S01]  /*3b10*/  SEL R167, R56.reuse, R21, !P1 ;  /* 0x0000001538a77207 */ /* 0x040fe20004800000 */
[----:B------:R2:W-:Y:S01]  /*3b20*/  STL.64 [R1+0x910], R80 ;  /* 0x0009105001007387 */ /* 0x0005e20000100a00 */
[C---:B------:R-:W-:Y:S01]  /*3b30*/  SEL R151, R56.reuse, R22, !P1 ;  /* 0x0000001638977207 */ /* 0x040fe20004800000 */
[-C--:B------:R-:W-:Y:S01]  /*3b40*/  IMAD R173, R173, R58.reuse, RZ ;  /* 0x0000003aadad7224 */ /* 0x080fe200078e02ff */
[----:B------:R-:W-:Y:S01]  /*3b50*/  SEL R127, R56, R27, !P1 ;  /* 0x0000001b387f7207 */ /* 0x000fe20004800000 */
[----:B------:R-:W-:Y:S01]  /*3b60*/  IMAD R210, R210, R58, RZ ;  /* 0x0000003ad2d27224 */ /* 0x000fe200078e02ff */
[C---:B------:R-:W-:Y:S01]  /*3b70*/  SEL R157, R56.reuse, R51, !P1 ;  /* 0x00000033389d7207 */ /* 0x040fe20004800000 */
[----:B------:R-:W-:Y:S01]  /*3b80*/  IMAD.WIDE R168, R173, 0x2, R2 ;  /* 0x00000002ada87825 */ /* 0x000fe200078e0202 */
[----:B------:R-:W-:-:S02]  /*3b90*/  SEL R207, R56, R89, !P1 ;  /* 0x0000005938cf7207 */ /* 0x000fc40004800000 */
[C---:B------:R-:W-:Y:S01]  /*3ba0*/  SEL R8, R56.reuse, R8, !P1 ;  /* 0x0000000838087207 */ /* 0x040fe20004800000 */
[--C-:B------:R-:W-:Y:S01]  /*3bb0*/  IMAD.WIDE R88, R93, 0x2, R2.reuse ;  /* 0x000000025d587825 */ /* 0x100fe200078e0202 */
[C---:B------:R-:W-:Y:S02]  /*3bc0*/  SEL R6, R56.reuse, R6, !P1 ;  /* 0x0000000638067207 */ /* 0x040fe40004800000 */
[C---:B------:R-:W-:Y:S01]  /*3bd0*/  SEL R183, R56.reuse, R7, !P1 ;  /* 0x0000000738b77207 */ /* 0x040fe20004800000 */
[----:B------:R-:W-:Y:S01]  /*3be0*/  IMAD R157, R157, R58, RZ ;  /* 0x0000003a9d9d7224 */ /* 0x000fe200078e02ff */
[C---:B------:R-:W-:Y:S01]  /*3bf0*/  SEL R65, R56.reuse, R10, !P1 ;  /* 0x0000000a38417207 */ /* 0x040fe20004800000 */
[----:B------:R3:W-:Y:S01]  /*3c00*/  STL.64 [R1+0x908], R88 ;  /* 0x0009085801007387 */ /* 0x0007e20000100a00 */
[C---:B------:R-:W-:Y:S01]  /*3c10*/  SEL R67, R56.reuse, R11, !P1 ;  /* 0x0000000b38437207 */ /* 0x040fe20004800000 */
[----:B------:R-:W-:Y:S01]  /*3c20*/  IMAD.WIDE R152, R157, 0x2, R2 ;  /* 0x000000029d987825 */ /* 0x000fe200078e0202 */
[----:B------:R-:W-:-:S02]  /*3c30*/  SEL R69, R56, R12, !P1 ;  /* 0x0000000c38457207 */ /* 0x000fc40004800000 */
[C---:B------:R-:W-:Y:S01]  /*3c40*/  SEL R71, R56.reuse, R13, !P1 ;  /* 0x0000000d38477207 */ /* 0x040fe20004800000 */
[-C--:B------:R-:W-:Y:S01]  /*3c50*/  IMAD R207, R207, R58.reuse, RZ ;  /* 0x0000003acfcf7224 */ /* 0x080fe200078e02ff */
[----:B------:R-:W-:Y:S01]  /*3c60*/  SEL R143, R56, R25, !P1 ;  /* 0x00000019388f7207 */ /* 0x000fe20004800000 */
[----:B------:R-:W-:Y:S01]  /*3c70*/  IMAD R208, R208, R58, RZ ;  /* 0x0000003ad0d07224 */ /* 0x000fe200078e02ff */
[----:B------:R-:W-:Y:S01]  /*3c80*/  SEL R135, R56, R24, !P1 ;  /* 0x0000001838877207 */ /* 0x000fe20004800000 */
[--C-:B-1----:R-:W-:Y:S01]  /*3c90*/  IMAD.WIDE R82, R210, 0x2, R2.reuse ;  /* 0x00000002d2527825 */ /* 0x102fe200078e0202 */
[C---:B------:R-:W-:Y:S02]  /*3ca0*/  SEL R119, R56.reuse, R28, !P1 ;  /* 0x0000001c38777207 */ /* 0x040fe40004800000 */
[----:B------:R-:W-:Y:S01]  /*3cb0*/  SEL R35, R56, R35, !P1 ;  /* 0x0000002338237207 */ /* 0x000fe20004800000 */
[----:B------:R-:W-:Y:S01]  /*3cc0*/  IMAD R206, R206, R58, RZ ;  /* 0x0000003acece7224 */ /* 0x000fe200078e02ff */
[----:B------:R-:W-:Y:S01]  /*3cd0*/  SEL R37, R56, R37, !P1 ;  /* 0x0000002538257207 */ /* 0x000fe20004800000 */
[----:B--2---:R-:W-:Y:S01]  /*3ce0*/  IMAD.WIDE R80, R208, 0x2, R2 ;  /* 0x00000002d0507825 */ /* 0x004fe200078e0202 */
[----:B------:R-:W-:-:S02]  /*3cf0*/  SEL R39, R56, R39, !P1 ;  /* 0x0000002738277207 */ /* 0x000fc40004800000 */
[C---:B------:R-:W-:Y:S01]  /*3d00*/  SEL R29, R56.reuse, R36, !P1 ;  /* 0x00000024381d7207 */ /* 0x040fe20004800000 */
[----:B------:R-:W-:Y:S01]  /*3d10*/  IMAD R57, R57, R58, RZ ;  /* 0x0000003a39397224 */ /* 0x000fe200078e02ff */
[C---:B------:R-:W-:Y:S01]  /*3d20*/  SEL R38, R56.reuse, R38, !P1 ;  /* 0x0000002638267207 */ /* 0x040fe20004800000 */
[-C--:B------:R-:W-:Y:S01]  /*3d30*/  IMAD R31, R31, R58.reuse, RZ ;  /* 0x0000003a1f1f7224 */ /* 0x080fe200078e02ff */
[C---:B------:R-:W-:Y:S01]  /*3d40*/  SEL R9, R56.reuse, R41, !P1 ;  /* 0x0000002938097207 */ /* 0x040fe20004800000 */
[----:B------:R-:W-:Y:S01]  /*3d50*/  IMAD R23, R23, R58, RZ ;  /* 0x0000003a17177224 */ /* 0x000fe200078e02ff */
[C---:B------:R-:W-:Y:S01]  /*3d60*/  SEL R77, R56.reuse, R40, !P1 ;  /* 0x00000028384d7207 */ /* 0x040fe20004800000 */
[----:B------:R-:W-:Y:S01]  /*3d70*/  IMAD.WIDE R98, R57, 0x2, R14 ;  /* 0x0000000239627825 */ /* 0x000fe200078e020e */
[C---:B------:R-:W-:Y:S02]  /*3d80*/  SEL R165, R56.reuse, R55, !P1 ;  /* 0x0000003738a57207 */ /* 0x040fe40004800000 */
[C---:B------:R-:W-:Y:S01]  /*3d90*/  SEL R182, R56.reuse, R59, !P1 ;  /* 0x0000003b38b67207 */ /* 0x040fe20004800000 */
[-C--:B------:R-:W-:Y:S01]  /*3da0*/  IMAD R127, R127, R58.reuse, RZ ;  /* 0x0000003a7f7f7224 */ /* 0x080fe200078e02ff */
[C---:B------:R-:W-:Y:S01]  /*3db0*/  SEL R211, R56.reuse, R63, !P1 ;  /* 0x0000003f38d37207 */ /* 0x040fe20004800000 */
[----:B------:R-:W-:Y:S01]  /*3dc0*/  IMAD R165, R165, R58, RZ ;  /* 0x0000003aa5a57224 */ /* 0x000fe200078e02ff */
[C---:B------:R-:W-:Y:S01]  /*3dd0*/  SEL R204, R56.reuse, R97, !P1 ;  /* 0x0000006138cc7207 */ /* 0x040fe20004800000 */
[----:B------:R-:W-:Y:S01]  /*3de0*/  IMAD.WIDE R96, R101, 0x2, R2 ;  /* 0x0000000265607825 */ /* 0x000fe200078e0202 */
[----:B------:R-:W-:-:S02]  /*3df0*/  SEL R27, R56, R113, !P1 ;  /* 0x00000071381b7207 */ /* 0x000fc40004800000 */
[C---:B------:R-:W-:Y:S01]  /*3e00*/  SEL R22, R56.reuse, R121, !P1 ;  /* 0x0000007938167207 */ /* 0x040fe20004800000 */
[--C-:B------:R-:W-:Y:S01]  /*3e10*/  IMAD.WIDE R112, R117, 0x2, R2.reuse ;  /* 0x0000000275707825 */ /* 0x100fe200078e0202 */
[C---:B------:R-:W-:Y:S01]  /*3e20*/  SEL R21, R56.reuse, R123, !P1 ;  /* 0x0000007b38157207 */ /* 0x040fe20004800000 */
[----:B------:R-:W-:Y:S01]  /*3e30*/  STL.64 [R1+0x918], R96 ;  /* 0x0009186001007387 */ /* 0x000fe20000100a00 */
[C---:B------:R-:W-:Y:S01]  /*3e40*/  SEL R20, R56.reuse, R129, !P1 ;  /* 0x0000008138147207 */ /* 0x040fe20004800000 */
[--C-:B------:R-:W-:Y:S01]  /*3e50*/  IMAD.WIDE R120, R125, 0x2, R2.reuse ;  /* 0x000000027d787825 */ /* 0x100fe200078e0202 */
[C---:B------:R-:W-:Y:S02]  /*3e60*/  SEL R19, R56.reuse, R131, !P1 ;  /* 0x0000008338137207 */ /* 0x040fe40004800000 */
[C---:B------:R-:W-:Y:S01]  /*3e70*/  SEL R17, R56.reuse, R137, !P1 ;  /* 0x0000008938117207 */ /* 0x040fe20004800000 */
[----:B------:R-:W-:Y:S01]  /*3e80*/  IMAD.WIDE R128, R133, 0x2, R2 ;  /* 0x0000000285807825 */ /* 0x000fe200078e0202 */
[----:B------:R-:W-:-:S02]  /*3e90*/  SEL R16, R56, R139, !P1 ;  /* 0x0000008b38107207 */ /* 0x000fc40004800000 */
[----:B------:R-:W-:Y:S01]  /*3ea0*/  SEL R18, R56, R145, !P1 ;  /* 0x0000009138127207 */ /* 0x000fe20004800000 */
[----:B------:R-:W-:Y:S01]  /*3eb0*/  IMAD R56, R105, R58, RZ ;  /* 0x0000003a69387224 */ /* 0x000fe200078e02ff */
[----:B0-----:R-:W-:Y:S01]  /*3ec0*/  LEA R25, P2, R52, R4, 0x1 ;  /* 0x0000000434197211 */ /* 0x001fe200078408ff */
[--C-:B------:R-:W-:Y:S01]  /*3ed0*/  IMAD.WIDE R104, R109, 0x2, R2.reuse ;  /* 0x000000026d687825 */ /* 0x100fe200078e0202 */
[----:B------:R-:W-:Y:S02]  /*3ee0*/  R2UR UR6, R62 ;  /* 0x000000003e0672ca */ /* 0x000fe400000e0000 */
[----:B------:R-:W-:Y:S01]  /*3ef0*/  LEA.HI.X.SX32 R24, R52, R5, 0x1, P2 ;  /* 0x0000000534187211 */ /* 0x000fe200010f0eff */
[--C-:B------:R-:W-:Y:S01]  /*3f00*/  IMAD.WIDE R136, R141, 0x2, R2.reuse ;  /* 0x000000028d887825 */ /* 0x100fe200078e0202 */
[----:B------:R-:W-:Y:S01]  /*3f10*/  STL.64 [R1+0x920], R104 ;  /* 0x0009206801007387 */ /* 0x000fe20000100a00 */
[----:B------:R-:W-:Y:S02]  /*3f20*/  R2UR UR4, R60 ;  /* 0x000000003c0472ca */ /* 0x000fe400000e0000 */
[----:B------:R-:W-:Y:S01]  /*3f30*/  IMAD R182, R182, R58, RZ ;  /* 0x0000003ab6b67224 */ /* 0x000fe200078e02ff */
[----:B------:R-:W-:Y:S01]  /*3f40*/  STL.64 [R1+0x928], R112 ;  /* 0x0009287001007387 */ /* 0x000fe20000100a00 */
[----:B------:R-:W-:-:S03]  /*3f50*/  IMAD.WIDE R144, R149, 0x2, R2 ;  /* 0x0000000295907825 */ /* 0x000fc600078e0202 */
[----:B------:R-:W-:Y:S01]  /*3f60*/  STL.64 [R1+0x930], R120 ;  /* 0x0009307801007387 */ /* 0x000fe20000100a00 */
[-C--:B------:R-:W-:Y:S02]  /*3f70*/  IMAD R211, R211, R58.reuse, RZ ;  /* 0x0000003ad3d37224 */ /* 0x080fe400078e02ff */
[--C-:B------:R-:W-:Y:S01]  /*3f80*/  IMAD.WIDE R160, R165, 0x2, R2.reuse ;  /* 0x00000002a5a07825 */ /* 0x100fe200078e0202 */
[----:B------:R0:W-:Y:S03]  /*3f90*/  STL.64 [R1+0x938], R128 ;  /* 0x0009388001007387 */ /* 0x0001e60000100a00 */
[--C-:B------:R-:W-:Y:S01]  /*3fa0*/  IMAD.WIDE R176, R182, 0x2, R2.reuse ;  /* 0x00000002b6b07825 */ /* 0x100fe200078e0202 */
[----:B------:R1:W-:Y:S03]  /*3fb0*/  STL.64 [R1+0x940], R136 ;  /* 0x0009408801007387 */ /* 0x0003e60000100a00 */
[--C-:B---3--:R-:W-:Y:S01]  /*3fc0*/  IMAD.WIDE R88, R211, 0x2, R2.reuse ;  /* 0x00000002d3587825 */ /* 0x108fe200078e0202 */
[----:B------:R-:W-:Y:S03]  /*3fd0*/  STL.64 [R1+0x948], R144 ;  /* 0x0009489001007387 */ /* 0x000fe60000100a00 */
[----:B------:R-:W-:Y:S01]  /*3fe0*/  IMAD R204, R204, R58, RZ ;  /* 0x0000003acccc7224 */ /* 0x000fe200078e02ff */
[----:B------:R-:W-:Y:S01]  /*3ff0*/  STL.64 [R1+0x950], R152 ;  /* 0x0009509801007387 */ /* 0x000fe20000100a00 */
[----:B0-----:R-:W-:-:S03]  /*4000*/  IMAD.WIDE R128, R207, 0x2, R2 ;  /* 0x00000002cf807825 */ /* 0x001fc600078e0202 */
[----:B------:R-:W-:Y:S01]  /*4010*/  STL.64 [R1+0x958], R160 ;  /* 0x000958a001007387 */ /* 0x000fe20000100a00 */
[----:B------:R-:W-:-:S03]  /*4020*/  IMAD.WIDE R104, R57, 0x2, R2 ;  /* 0x0000000239687825 */ /* 0x000fc600078e0202 */
[----:B------:R-:W-:Y:S01]  /*4030*/  STL.64 [R1+0x960], R168 ;  /* 0x000960a801007387 */ /* 0x000fe20000100a00 */
[-C--:B------:R-:W-:Y:S02]  /*4040*/  IMAD R27, R27, R58.reuse, RZ ;  /* 0x0000003a1b1b7224 */ /* 0x080fe400078e02ff */
[--C-:B-1----:R-:W-:Y:S01]  /*4050*/  IMAD.WIDE R136, R31, 0x2, R2.reuse ;  /* 0x000000021f887825 */ /* 0x102fe200078e0202 */
[----:B------:R-:W-:Y:S03]  /*4060*/  STL.64 [R1+0x968], R176 ;  /* 0x000968b001007387 */ /* 0x000fe60000100a00 */
[--C-:B------:R-:W-:Y:S01]  /*4070*/  IMAD.WIDE R120, R23, 0x2, R2.reuse ;  /* 0x0000000217787825 */ /* 0x100fe200078e0202 */
[----:B------:R-:W-:Y:S03]  /*4080*/  STL.64 [R1+0x10], R88 ;  /* 0x0000105801007387 */ /* 0x000fe60000100a00 */
[----:B------:R-:W-:Y:S01]  /*4090*/  IMAD R19, R19, R58, RZ ;  /* 0x0000003a13137224 */ /* 0x000fe200078e02ff */
[----:B------:R0:W-:Y:S01]  /*40a0*/  STL.64 [R1+0x28], R82 ;  /* 0x0000285201007387 */ /* 0x0001e20000100a00 */
[----:B------:R-:W-:-:S03]  /*40b0*/  IMAD.WIDE R114, R56, 0x2, R2 ;  /* 0x0000000238727825 */ /* 0x000fc600078e0202 */
[----:B------:R-:W-:Y:S01]  /*40c0*/  STL.64 [R1+0x990], R128 ;  /* 0x0009908001007387 */ /* 0x000fe20000100a00 */
[-C--:B------:R-:W-:Y:S02]  /*40d0*/  IMAD R22, R22, R58.reuse, RZ ;  /* 0x0000003a16167224 */ /* 0x080fe400078e02ff */
[-C--:B------:R-:W-:Y:S01]  /*40e0*/  IMAD R21, R21, R58.reuse, RZ ;  /* 0x0000003a15157224 */ /* 0x080fe200078e02ff */
[----:B------:R1:W-:Y:S01]  /*40f0*/  STL.64 [R1+0x38], R80 ;  /* 0x0000385001007387 */ /* 0x0003e20000100a00 */
[-C--:B------:R-:W-:Y:S02]  /*4100*/  IMAD R20, R20, R58.reuse, RZ ;  /* 0x0000003a14147224 */ /* 0x080fe400078e02ff */
[----:B------:R-:W-:Y:S02]  /*4110*/  IMAD R17, R17, R58, RZ ;  /* 0x0000003a11117224 */ /* 0x000fe400078e02ff */
[----:B0-----:R-:W-:-:S04]  /*4120*/  IMAD.WIDE R82, R206, 0x2, R2 ;  /* 0x00000002ce527825 */ /* 0x001fc800078e0202 */
[-C--:B------:R-:W-:Y:S01]  /*4130*/  IMAD R16, R16, R58.reuse, RZ ;  /* 0x0000003a10107224 */ /* 0x080fe200078e02ff */
[----:B------:R0:W-:Y:S01]  /*4140*/  STL.64 [R1+0x208], R82 ;  /* 0x0002085201007387 */ /* 0x0001e20000100a00 */
[----:B------:R-:W-:Y:S02]  /*4150*/  IMAD R18, R18, R58, RZ ;  /* 0x0000003a12127224 */ /* 0x000fe400078e02ff */
[--C-:B-1----:R-:W-:Y:S01]  /*4160*/  IMAD.WIDE R80, R204, 0x2, R2.reuse ;  /* 0x00000002cc507825 */ /* 0x102fe200078e0202 */
[----:B------:R-:W-:Y:S03]  /*4170*/  STL.64 [R1+0x998], R104 ;  /* 0x0009986801007387 */ /* 0x000fe60000100a00 */
[----:B------:R-:W-:Y:S01]  /*4180*/  IMAD.WIDE R168, R22, 0x2, R2 ;  /* 0x0000000216a87825 */ /* 0x000fe200078e0202 */
[----:B------:R1:W-:Y:S03]  /*4190*/  STL.64 [R1+0x218], R80 ;  /* 0x0002185001007387 */ /* 0x0003e60000100a00 */
[--C-:B------:R-:W-:Y:S01]  /*41a0*/  IMAD.WIDE R106, R23, 0x2, R14.reuse ;  /* 0x00000002176a7825 */ /* 0x100fe200078e020e */
[----:B------:R-:W-:Y:S03]  /*41b0*/  STL.64 [R1+0x9a8], R136 ;  /* 0x0009a88801007387 */ /* 0x000fe60000100a00 */
[--C-:B0-----:R-:W-:Y:S01]  /*41c0*/  IMAD.WIDE R82, R206, 0x2, R14.reuse ;  /* 0x00000002ce527825 */ /* 0x101fe200078e020e */
[----:B------:R-:W-:Y:S03]  /*41d0*/  STL.64 [R1+0x9b0], R120 ;  /* 0x0009b07801007387 */ /* 0x000fe60000100a00 */
[----:B------:R-:W-:-:S04]  /*41e0*/  IMAD.WIDE R160, R22, 0x2, R14 ;  /* 0x0000000216a07825 */ /* 0x000fc800078e020e */
[----:B-1----:R-:W-:-:S04]  /*41f0*/  IMAD.WIDE R80, R27, 0x2, R2 ;  /* 0x000000021b507825 */ /* 0x002fc800078e0202 */
[--C-:B------:R-:W-:Y:S01]  /*4200*/  IMAD.WIDE R112, R21, 0x2, R2.reuse ;  /* 0x0000000215707825 */ /* 0x100fe200078e0202 */
[----:B------:R0:W-:Y:S03]  /*4210*/  STL.64 [R1+0x258], R80 ;  /* 0x0002585001007387 */ /* 0x0001e60000100a00 */
[----:B------:R-:W-:-:S04]  /*4220*/  IMAD.WIDE R96, R20, 0x2, R2 ;  /* 0x0000000214607825 */ /* 0x000fc800078e0202 */
[----:B------:R-:W-:-:S04]  /*4230*/  IMAD.WIDE R22, R20, 0x2, R14 ;  /* 0x0000000214167825 */ /* 0x000fc800078e020e */
[----:B------:R-:W-:-:S04]  /*4240*/  IMAD.WIDE R104, R17, 0x2, R2 ;  /* 0x0000000211687825 */ /* 0x000fc800078e0202 */
[----:B0-----:R-:W-:-:S04]  /*4250*/  IMAD.WIDE R80, R19, 0x2, R2 ;  /* 0x0000000213507825 */ /* 0x001fc800078e0202 */
[C---:B------:R-:W-:Y:S01]  /*4260*/  IMAD.WIDE R152, R16.reuse, 0x2, R2 ;  /* 0x0000000210987825 */ /* 0x040fe200078e0202 */
[----:B------:R-:W-:Y:S03]  /*4270*/  STL.64 [R1+0x2a8], R80 ;  /* 0x0002a85001007387 */ /* 0x000fe60000100a00 */
[----:B------:R-:W-:Y:S01]  /*4280*/  IMAD.WIDE R144, R16, 0x2, R14 ;  /* 0x0000000210907825 */ /* 0x000fe200078e020e */
[----:B------:R0:W-:Y:S03]  /*4290*/  STL.64 [R1+0x210], R82 ;  /* 0x0002105201007387 */ /* 0x0001e60000100a00 */
[----:B------:R-:W-:Y:S01]  /*42a0*/  IMAD R119, R119, R58, RZ ;  /* 0x0000003a77777224 */ /* 0x000fe200078e02ff */
[----:B------:R1:W-:Y:S01]  /*42b0*/  STL.64 [R1+0x230], R98 ;  /* 0x0002306201007387 */ /* 0x0003e20000100a00 */
[----:B------:R-:W-:-:S04]  /*42c0*/  IMAD.WIDE R130, R127, 0x2, R2 ;  /* 0x000000027f827825 */ /* 0x000fc800078e0202 */
[----:B------:R-:W-:-:S04]  /*42d0*/  IMAD.WIDE R126, R127, 0x2, R14 ;  /* 0x000000027f7e7825 */ /* 0x000fc800078e020e */
[----:B0-----:R-:W-:-:S04]  /*42e0*/  IMAD.WIDE R82, R56, 0x2, R14 ;  /* 0x0000000238527825 */ /* 0x001fc800078e020e */
[----:B------:R-:W-:-:S04]  /*42f0*/  IMAD.WIDE R56, R27, 0x2, R14 ;  /* 0x000000021b387825 */ /* 0x000fc800078e020e */
[--C-:B-1----:R-:W-:Y:S01]  /*4300*/  IMAD.WIDE R98, R17, 0x2, R14.reuse ;  /* 0x0000000211627825 */ /* 0x102fe200078e020e */
[----:B------:R0:W-:Y:S03]  /*4310*/  STL.64 [R1+0x260], R56 ;  /* 0x0002603801007387 */ /* 0x0001e60000100a00 */
[----:B------:R-:W-:-:S04]  /*4320*/  IMAD.WIDE R16, R18, 0x2, R14 ;  /* 0x0000000212107825 */ /* 0x000fc800078e020e */
[-C--:B------:R-:W-:Y:S02]  /*4330*/  IMAD R175, R175, R58.reuse, RZ ;  /* 0x0000003aafaf7224 */ /* 0x080fe400078e02ff */
[-C--:B------:R-:W-:Y:S02]  /*4340*/  IMAD R135, R135, R58.reuse, RZ ;  /* 0x0000003a87877224 */ /* 0x080fe400078e02ff */
[----:B------:R-:W-:Y:S02]  /*4350*/  IMAD R151, R151, R58, RZ ;  /* 0x0000003a97977224 */ /* 0x000fe400078e02ff */
[----:B0-----:R-:W-:-:S04]  /*4360*/  IMAD.WIDE R56, R21, 0x2, R14 ;  /* 0x0000000215387825 */ /* 0x001fc800078e020e */
[----:B------:R-:W-:Y:S01]  /*4370*/  IMAD.WIDE R20, R19, 0x2, R14 ;  /* 0x0000000213147825 */ /* 0x000fe200078e020e */
[----:B------:R-:W-:Y:S03]  /*4380*/  STL.64 [R1+0x290], R56 ;  /* 0x0002903801007387 */ /* 0x000fe60000100a00 */
[----:B------:R-:W-:Y:S01]  /*4390*/  IMAD.WIDE R122, R119, 0x2, R2 ;  /* 0x00000002777a7825 */ /* 0x000fe200078e0202 */
[----:B------:R-:W-:Y:S03]  /*43a0*/  STL.64 [R1+0x2a0], R22 ;  /* 0x0002a01601007387 */ /* 0x000fe60000100a00 */
[----:B------:R-:W-:Y:S01]  /*43b0*/  IMAD R143, R143, R58, RZ ;  /* 0x0000003a8f8f7224 */ /* 0x000fe200078e02ff */
[----:B------:R-:W-:Y:S01]  /*43c0*/  STL.64 [R1+0x2b0], R20 ;  /* 0x0002b01401007387 */ /* 0x000fe20000100a00 */
[----:B------:R-:W-:-:S03]  /*43d0*/  IMAD.WIDE R118, R119, 0x2, R14 ;  /* 0x0000000277767825 */ /* 0x000fc600078e020e */
[----:B------:R-:W-:Y:S01]  /*43e0*/  STL.64 [R1+0x2d0], R16 ;  /* 0x0002d01001007387 */ /* 0x000fe20000100a00 */
[----:B------:R-:W-:-:S03]  /*43f0*/  IMAD.WIDE R178, R175, 0x2, R2 ;  /* 0x00000002afb27825 */ /* 0x000fc600078e0202 */
[----:B------:R0:W-:Y:S01]  /*4400*/  STL [R1], R130 ;  /* 0x0000008201007387 */ /* 0x0001e20000100800 */
[----:B------:R-:W-:-:S03]  /*4410*/  IMAD.WIDE R138, R135, 0x2, R2 ;  /* 0x00000002878a7825 */ /* 0x000fc600078e0202 */
[----:B------:R-:W-:Y:S01]  /*4420*/  STL [R1+0x8], R126 ;  /* 0x0000087e01007387 */ /* 0x000fe20000100800 */
[----:B------:R-:W-:-:S03]  /*4430*/  IMAD.WIDE R120, R18, 0x2, R2 ;  /* 0x0000000212787825 */ /* 0x000fc600078e0202 */
[----:B------:R-:W-:Y:S01]  /*4440*/  STL [R1+0x4], R127 ;  /* 0x0000047f01007387 */ /* 0x000fe20000100800 */
[----:B------:R-:W-:-:S03]  /*4450*/  IMAD.WIDE R154, R151, 0x2, R2 ;  /* 0x00000002979a7825 */ /* 0x000fc600078e0202 */
[----:B------:R-:W-:Y:S01]  /*4460*/  STL [R1+0x18], R122 ;  /* 0x0000187a01007387 */ /* 0x000fe20000100800 */
[----:B------:R-:W-:-:S03]  /*4470*/  IMAD.WIDE R134, R135, 0x2, R14 ;  /* 0x0000000287867825 */ /* 0x000fc600078e020e */
[----:B------:R-:W-:Y:S01]  /*4480*/  STL [R1+0xc], R123 ;  /* 0x00000c7b01007387 */ /* 0x000fe20000100800 */
[----:B------:R-:W-:-:S03]  /*4490*/  IMAD.WIDE R150, R151, 0x2, R14 ;  /* 0x0000000297967825 */ /* 0x000fc600078e020e */
[----:B------:R1:W-:Y:S01]  /*44a0*/  STL [R1+0x20], R118 ;  /* 0x0000207601007387 */ /* 0x0003e20000100800 */
[----:B------:R-:W-:-:S04]  /*44b0*/  IMAD.WIDE R146, R143, 0x2, R2 ;  /* 0x000000028f927825 */ /* 0x000fc800078e0202 */
[----:B------:R-:W-:-:S04]  /*44c0*/  IMAD.WIDE R136, R207, 0x2, R14 ;  /* 0x00000002cf887825 */ /* 0x000fc800078e020e */
[----:B------:R-:W-:-:S04]  /*44d0*/  IMAD.WIDE R128, R204, 0x2, R14 ;  /* 0x00000002cc807825 */ /* 0x000fc800078e020e */
[----:B------:R-:W-:-:S04]  /*44e0*/  IMAD.WIDE R142, R143, 0x2, R14 ;  /* 0x000000028f8e7825 */ /* 0x000fc800078e020e */
[----:B------:R-:W-:Y:S02]  /*44f0*/  IMAD.MOV.U32 R206, RZ, RZ, R178 ;  /* 0x000000ffffce7224 */ /* 0x000fe400078e00b2 */
[----:B------:R-:W-:Y:S02]  /*4500*/  IMAD.MOV.U32 R204, RZ, RZ, R179 ;  /* 0x000000ffffcc7224 */ /* 0x000fe400078e00b3 */
[----:B------:R-:W-:Y:S02]  /*4510*/  IMAD.MOV.U32 R251, RZ, RZ, R131 ;  /* 0x000000fffffb7224 */ /* 0x000fe400078e0083 */
[----:B0-----:R-:W2:Y:S01]  /*4520*/  LDL.LU.64 R130, [R1+0x28] ;  /* 0x0000280001827983 */ /* 0x001ea20000300a00 */
[----:B------:R-:W-:Y:S02]  /*4530*/  IMAD.MOV.U32 R178, RZ, RZ, R120 ;  /* 0x000000ffffb27224 */ /* 0x000fe400078e0078 */
[----:B------:R-:W-:Y:S02]  /*4540*/  IMAD.MOV.U32 R179, RZ, RZ, R121 ;  /* 0x000000ffffb37224 */ /* 0x000fe400078e0079 */
[----:B------:R-:W-:Y:S01]  /*4550*/  IMAD.MOV.U32 R249, RZ, RZ, R134 ;  /* 0x000000fffff97224 */ /* 0x000fe200078e0086 */
[----:B------:R-:W3:Y:S01]  /*4560*/  LDL.LU.64 R120, [R1+0x9b0] ;  /* 0x0009b00001787983 */ /* 0x000ee20000300a00 */
[----:B------:R-:W-:-:S02]  /*4570*/  IMAD.MOV.U32 R247, RZ, RZ, R135 ;  /* 0x000000fffff77224 */ /* 0x000fc400078e0087 */
[----:B------:R-:W-:Y:S01]  /*4580*/  IMAD.MOV.U32 R233, RZ, RZ, R150 ;  /* 0x000000ffffe97224 */ /* 0x000fe200078e0096 */
[----:B------:R-:W4:Y:S01]  /*4590*/  LDL.LU.64 R134, [R1+0x208] ;  /* 0x0002080001867983 */ /* 0x000f220000300a00 */
[----:B------:R-:W-:Y:S02]  /*45a0*/  IMAD.MOV.U32 R231, RZ, RZ, R151 ;  /* 0x000000ffffe77224 */ /* 0x000fe400078e0097 */
[----:B------:R-:W-:Y:S01]  /*45b0*/  IMAD.MOV.U32 R245, RZ, RZ, R138 ;  /* 0x000000fffff57224 */ /* 0x000fe200078e008a */
[----:B------:R-:W5:Y:S01]  /*45c0*/  LDL.LU.64 R150, [R1+0x258] ;  /* 0x0002580001967983 */ /* 0x000f620000300a00 */
[----:B------:R-:W-:Y:S02]  /*45d0*/  IMAD.MOV.U32 R243, RZ, RZ, R139 ;  /* 0x000000fffff37224 */ /* 0x000fe400078e008b */
[----:B------:R-:W-:Y:S02]  /*45e0*/  IMAD.MOV.U32 R138, RZ, RZ, R136 ;  /* 0x000000ffff8a7224 */ /* 0x000fe400078e0088 */
[----:B------:R-:W-:-:S02]  /*45f0*/  IMAD.MOV.U32 R139, RZ, RZ, R137 ;  /* 0x000000ffff8b7224 */ /* 0x000fc400078e0089 */
[----:B------:R-:W-:Y:S01]  /*4600*/  IMAD.MOV.U32 R229, RZ, RZ, R154 ;  /* 0x000000ffffe57224 */ /* 0x000fe200078e009a */
[----:B------:R-:W5:Y:S01]  /*4610*/  LDL.LU.64 R136, [R1+0x9a8] ;  /* 0x0009a80001887983 */ /* 0x000f620000300a00 */
[----:B------:R-:W-:Y:S02]  /*4620*/  IMAD.MOV.U32 R228, RZ, RZ, R155 ;  /* 0x000000ffffe47224 */ /* 0x000fe400078e009b */
[----:B------:R-:W-:Y:S02]  /*4630*/  IMAD.MOV.U32 R241, RZ, RZ, R142 ;  /* 0x000000fffff17224 */ /* 0x000fe400078e008e */
[----:B------:R-:W-:Y:S02]  /*4640*/  IMAD.MOV.U32 R239, RZ, RZ, R143 ;  /* 0x000000ffffef7224 */ /* 0x000fe400078e008f */
[----:B------:R-:W2:Y:S01]  /*4650*/  LDL.LU.64 R142, [R1+0x38] ;  /* 0x00003800018e7983 */ /* 0x000ea20000300a00 */
[----:B------:R-:W-:Y:S02]  /*4660*/  IMAD.MOV.U32 R154, RZ, RZ, R114 ;  /* 0x000000ffff9a7224 */ /* 0x000fe400078e0072 */
[----:B------:R-:W-:-:S02]  /*4670*/  IMAD.MOV.U32 R155, RZ, RZ, R115 ;  /* 0x000000ffff9b7224 */ /* 0x000fc400078e0073 */
[----:B------:R-:W3:Y:S01]  /*4680*/  LDL.LU.64 R114, [R1+0x9a0] ;  /* 0x0009a00001727983 */ /* 0x000ee20000300a00 */
[----:B------:R-:W-:Y:S02]  /*4690*/  IMAD R167, R167, R58, RZ ;  /* 0x0000003aa7a77224 */ /* 0x000fe400078e02ff */
[----:B------:R-:W-:-:S04]  /*46a0*/  IMAD.WIDE R162, R159, 0x2, R2 ;  /* 0x000000029fa27825 */ /* 0x000fc800078e0202 */
[----:B------:R-:W-:-:S04]  /*46b0*/  IMAD.WIDE R158, R159, 0x2, R14 ;  /* 0x000000029f9e7825 */ /* 0x000fc800078e020e */
[----:B------:R-:W-:-:S04]  /*46c0*/  IMAD.WIDE R170, R167, 0x2, R2 ;  /* 0x00000002a7aa7825 */ /* 0x000fc800078e0202 */
[----:B------:R-:W-:-:S04]  /*46d0*/  IMAD.WIDE R166, R167, 0x2, R14 ;  /* 0x00000002a7a67825 */ /* 0x000fc800078e020e */
[----:B------:R-:W-:Y:S02]  /*46e0*/  IMAD.MOV.U32 R226, RZ, RZ, R158 ;  /* 0x000000ffffe27224 */ /* 0x000fe400078e009e */
[----:B------:R-:W-:Y:S02]  /*46f0*/  IMAD.MOV.U32 R224, RZ, RZ, R159 ;  /* 0x000000ffffe07224 */ /* 0x000fe400078e009f */
[----:B------:R-:W-:Y:S02]  /*4700*/  IMAD.MOV.U32 R237, RZ, RZ, R146 ;  /* 0x000000ffffed7224 */ /* 0x000fe400078e0092 */
[----:B------:R-:W-:Y:S02]  /*4710*/  IMAD.MOV.U32 R235, RZ, RZ, R147 ;  /* 0x000000ffffeb7224 */ /* 0x000fe400078e0093 */
[----:B------:R-:W-:Y:S02]  /*4720*/  IMAD.MOV.U32 R158, RZ, RZ, R104 ;  /* 0x000000ffff9e7224 */ /* 0x000fe400078e0068 */
[----:B------:R-:W-:-:S02]  /*4730*/  IMAD.MOV.U32 R159, RZ, RZ, R105 ;  /* 0x000000ffff9f7224 */ /* 0x000fc400078e0069 */
[----:B------:R-:W-:Y:S01]  /*4740*/  IMAD.WIDE R90, R210, 0x2, R14 ;  /* 0x00000002d25a7825 */ /* 0x000fe200078e020e */
[----:B------:R-:W4:Y:S03]  /*4750*/  LDL.LU.64 R104, [R1+0x998] ;  /* 0x0009980001687983 */ /* 0x000f260000300a00 */
[----:B------:R-:W-:Y:S02]  /*4760*/  IMAD.MOV.U32 R222, RZ, RZ, R162 ;  /* 0x000000ffffde7224 */ /* 0x000fe400078e00a2 */
        /* <DEDUP_REMOVED lines=8> */
[----:B------:R-:W-:Y:S01]  /*47f0*/  IMAD.WIDE R174, R175, 0x2, R14 ;  /* 0x00000002afae7825 */ /* 0x000fe200078e020e */
[----:B------:R-:W5:Y:S03]  /*4800*/  LDL.LU.64 R82, [R1+0x988] ;  /* 0x0009880001527983 */ /* 0x000f660000300a00 */
[----:B------:R-:W-:-:S02]  /*4810*/  IMAD.MOV.U32 R166, RZ, RZ, R106 ;  /* 0x000000ffffa67224 */ /* 0x000fc400078e006a */
[----:B------:R-:W-:Y:S02]  /*4820*/  IMAD.MOV.U32 R167, RZ, RZ, R107 ;  /* 0x000000ffffa77224 */ /* 0x000fe400078e006b */
[----:B------:R-:W2:Y:S01]  /*4830*/  LDL.LU.64 R106, [R1+0x980] ;  /* 0x00098000016a7983 */ /* 0x000ea20000300a00 */
[----:B------:R-:W-:Y:S02]  /*4840*/  IMAD.MOV.U32 R214, RZ, RZ, R170 ;  /* 0x000000ffffd67224 */ /* 0x000fe400078e00aa */
[----:B------:R-:W-:Y:S01]  /*4850*/  IMAD.MOV.U32 R212, RZ, RZ, R171 ;  /* 0x000000ffffd47224 */ /* 0x000fe200078e00ab */
[----:B------:R0:W-:Y:S01]  /*4860*/  STL [R1+0x1c], R119 ;  /* 0x00001c7701007387 */ /* 0x0001e20000100800 */
[----:B------:R-:W-:-:S04]  /*4870*/  IMAD.WIDE R88, R208, 0x2, R14 ;  /* 0x00000002d0587825 */ /* 0x000fc800078e020e */
[----:B------:R-:W-:Y:S02]  /*4880*/  IMAD.MOV.U32 R170, RZ, RZ, R90 ;  /* 0x000000ffffaa7224 */ /* 0x000fe400078e005a */
[----:B------:R-:W-:Y:S02]  /*4890*/  IMAD.MOV.U32 R171, RZ, RZ, R91 ;  /* 0x000000ffffab7224 */ /* 0x000fe400078e005b */
[----:B------:R-:W-:Y:S02]  /*48a0*/  IMAD.MOV.U32 R210, RZ, RZ, R174 ;  /* 0x000000ffffd27224 */ /* 0x000fe400078e00ae */
[----:B------:R-:W-:Y:S02]  /*48b0*/  IMAD.MOV.U32 R208, RZ, RZ, R175 ;  /* 0x000000ffffd07224 */ /* 0x000fe400078e00af */
[----:B------:R-:W-:Y:S02]  /*48c0*/  IMAD.MOV.U32 R174, RZ, RZ, R98 ;  /* 0x000000ffffae7224 */ /* 0x000fe400078e0062 */
[----:B------:R-:W-:-:S02]  /*48d0*/  IMAD.MOV.U32 R175, RZ, RZ, R99 ;  /* 0x000000ffffaf7224 */ /* 0x000fc400078e0063 */
[----:B------:R-:W-:-:S04]  /*48e0*/  IMAD.WIDE R110, R111, 0x2, R14 ;  /* 0x000000026f6e7825 */ /* 0x000fc800078e020e */
[----:B------:R-:W-:-:S04]  /*48f0*/  IMAD.WIDE R102, R103, 0x2, R14 ;  /* 0x0000000267667825 */ /* 0x000fc800078e020e */
[----:B------:R-:W-:-:S04]  /*4900*/  IMAD.WIDE R94, R95, 0x2, R14 ;  /* 0x000000025f5e7825 */ /* 0x000fc800078e020e */
[----:B------:R-:W-:-:S04]  /*4910*/  IMAD.WIDE R86, R87, 0x2, R14 ;  /* 0x0000000257567825 */ /* 0x000fc800078e020e */
[----:B------:R-:W-:-:S04]  /*4920*/  IMAD.WIDE R78, R79, 0x2, R14 ;  /* 0x000000024f4e7825 */ /* 0x000fc800078e020e */
[----:B------:R-:W-:-:S04]  /*4930*/  IMAD.WIDE R176, R31, 0x2, R14 ;  /* 0x000000021fb07825 */ /* 0x000fc800078e020e */
[-C--:B------:R-:W-:Y:S02]  /*4940*/  IMAD R51, R35, R58.reuse, RZ ;  /* 0x0000003a23337224 */ /* 0x080fe400078e02ff */
[-C--:B------:R-:W-:Y:S02]  /*4950*/  IMAD R41, R37, R58.reuse, RZ ;  /* 0x0000003a25297224 */ /* 0x080fe400078e02ff */
[-C--:B------:R-:W-:Y:S02]  /*4960*/  IMAD R43, R38, R58.reuse, RZ ;  /* 0x0000003a262b7224 */ /* 0x080fe400078e02ff */
[-C--:B------:R-:W-:Y:S02]  /*4970*/  IMAD R29, R29, R58.reuse, RZ ;  /* 0x0000003a1d1d7224 */ /* 0x080fe400078e02ff */
[-C--:B------:R-:W-:Y:S02]  /*4980*/  IMAD R49, R9, R58.reuse, RZ ;  /* 0x0000003a09317224 */ /* 0x080fe400078e02ff */
[----:B------:R-:W-:-:S02]  /*4990*/  IMAD R77, R77, R58, RZ ;  /* 0x0000003a4d4d7224 */ /* 0x000fc400078e02ff */
[----:B------:R-:W-:-:S04]  /*49a0*/  IMAD.WIDE R80, R211, 0x2, R14 ;  /* 0x00000002d3507825 */ /* 0x000fc800078e020e */
        /* <DEDUP_REMOVED lines=17> */
[-C--:B------:R-:W-:Y:S02]  /*4ac0*/  IMAD R69, R69, R58.reuse, RZ ;  /* 0x0000003a45457224 */ /* 0x080fe400078e02ff */
[-C--:B------:R-:W-:Y:S02]  /*4ad0*/  IMAD R71, R71, R58.reuse, RZ ;  /* 0x0000003a47477224 */ /* 0x080fe400078e02ff */
[-C--:B------:R-:W-:Y:S02]  /*4ae0*/  IMAD R73, R73, R58.reuse, RZ ;  /* 0x0000003a49497224 */ /* 0x080fe400078e02ff */
[-C--:B------:R-:W-:Y:S02]  /*4af0*/  IMAD R75, R75, R58.reuse, RZ ;  /* 0x0000003a4b4b7224 */ /* 0x080fe400078e02ff */
[-C--:B------:R-:W-:Y:S02]  /*4b00*/  IMAD R185, R185, R58.reuse, RZ ;  /* 0x0000003ab9b97224 */ /* 0x080fe400078e02ff */
[----:B------:R-:W-:-:S02]  /*4b10*/  IMAD R193, R193, R58, RZ ;  /* 0x0000003ac1c17224 */ /* 0x000fc400078e02ff */
[----:B------:R-:W-:Y:S02]  /*4b20*/  IMAD R201, R201, R58, RZ ;  /* 0x0000003ac9c97224 */ /* 0x000fe400078e02ff */
[----:B------:R-:W-:Y:S01]  /*4b30*/  IMAD.WIDE R172, R173, 0x2, R14 ;  /* 0x00000002adac7825 */ /* 0x000fe200078e020e */
[----:B---3--:R-:W-:Y:S03]  /*4b40*/  STL [R1+0x30], R114 ;  /* 0x0000307201007387 */ /* 0x008fe60000100800 */
[----:B-1----:R-:W-:Y:S02]  /*4b50*/  IMAD.MOV.U32 R118, RZ, RZ, R176 ;  /* 0x000000ffff767224 */ /* 0x002fe400078e00b0 */
[----:B0-----:R-:W-:Y:S01]  /*4b60*/  IMAD.MOV.U32 R119, RZ, RZ, R177 ;  /* 0x000000ffff777224 */ /* 0x001fe200078e00b1 */
[----:B------:R-:W3:Y:S01]  /*4b70*/  LDL.LU.64 R90, [R1+0x978] ;  /* 0x00097800015a7983 */ /* 0x000ee20000300a00 */
[----:B------:R-:W-:-:S02]  /*4b80*/  IMAD.MOV.U32 R126, RZ, RZ, R168 ;  /* 0x000000ffff7e7224 */ /* 0x000fc400078e00a8 */
[----:B------:R-:W-:Y:S01]  /*4b90*/  IMAD.MOV.U32 R127, RZ, RZ, R169 ;  /* 0x000000ffff7f7224 */ /* 0x000fe200078e00a9 */
[----:B------:R0:W-:Y:S01]  /*4ba0*/  STL [R1+0x24], R115 ;  /* 0x0000247301007387 */ /* 0x0001e20000100800 */
[----:B------:R-:W-:Y:S02]  /*4bb0*/  IMAD.MOV.U32 R122, RZ, RZ, R166 ;  /* 0x000000ffff7a7224 */ /* 0x000fe400078e00a6 */
[----:B------:R-:W-:Y:S01]  /*4bc0*/  IMAD.MOV.U32 R123, RZ, RZ, R167 ;  /* 0x000000ffff7b7224 */ /* 0x000fe200078e00a7 */
[----:B------:R-:W5:Y:S01]  /*4bd0*/  LDL.LU.64 R98, [R1+0x970] ;  /* 0x0009700001627983 */ /* 0x000f620000300a00 */
[----:B------:R-:W-:-:S03]  /*4be0*/  IMAD.WIDE R54, R51, 0x2, R2 ;  /* 0x0000000233367825 */ /* 0x000fc600078e0202 */
[----:B------:R4:W-:Y:S01]  /*4bf0*/  STL [R1+0x40], R110 ;  /* 0x0000406e01007387 */ /* 0x0009e20000100800 */
[----:B------:R-:W-:Y:S01]  /*4c00*/  IMAD.MOV.U32 R166, RZ, RZ, R152 ;  /* 0x000000ffffa67224 */ /* 0x000fe200078e0098 */
[----:B0-----:R-:W0:Y:S01]  /*4c10*/  LDC R115, c[0x0][0x238] ;  /* 0x00008e00ff737b82 */ /* 0x001e220000000800 */
[----:B------:R-:W-:Y:S01]  /*4c20*/  IMAD.MOV.U32 R167, RZ, RZ, R153 ;  /* 0x000000ffffa77224 */ /* 0x000fe200078e0099 */
[----:B------:R1:W-:Y:S01]  /*4c30*/  STL [R1+0x34], R111 ;  /* 0x0000346f01007387 */ /* 0x0003e20000100800 */
[----:B------:R-:W-:-:S04]  /*4c40*/  IMAD.WIDE R50, R51, 0x2, R14 ;  /* 0x0000000233327825 */ /* 0x000fc800078e020e */
[----:B------:R-:W-:Y:S02]  /*4c50*/  IMAD R37, R39, R58, RZ ;  /* 0x0000003a27257224 */ /* 0x000fe400078e02ff */
[----:B------:R-:W-:-:S04]  /*4c60*/  IMAD.WIDE R44, R41, 0x2, R2 ;  /* 0x00000002292c7825 */ /* 0x000fc800078e0202 */
[----:B------:R-:W-:-:S04]  /*4c70*/  IMAD.WIDE R40, R41, 0x2, R14 ;  /* 0x0000000229287825 */ /* 0x000fc800078e020e */
[----:B----4-:R-:W-:Y:S02]  /*4c80*/  IMAD.MOV.U32 R110, RZ, RZ, R104 ;  /* 0x000000ffff6e7224 */ /* 0x010fe400078e0068 */
[----:B-1----:R-:W-:Y:S02]  /*4c90*/  IMAD.MOV.U32 R111, RZ, RZ, R105 ;  /* 0x000000ffff6f7224 */ /* 0x002fe400078e0069 */
[----:B------:R-:W-:-:S04]  /*4ca0*/  IMAD.WIDE R38, R37, 0x2, R2 ;  /* 0x0000000225267825 */ /* 0x000fc800078e0202 */
[----:B------:R-:W-:-:S04]  /*4cb0*/  IMAD.WIDE R36, R37, 0x2, R14 ;  /* 0x0000000225247825 */ /* 0x000fc800078e020e */
[----:B------:R-:W-:-:S04]  /*4cc0*/  IMAD.WIDE R32, R29, 0x2, R2 ;  /* 0x000000021d207825 */ /* 0x000fc800078e0202 */
[----:B------:R-:W-:-:S04]  /*4cd0*/  IMAD.WIDE R28, R29, 0x2, R14 ;  /* 0x000000021d1c7825 */ /* 0x000fc800078e020e */
[C---:B------:R-:W-:Y:S01]  /*4ce0*/  IMAD.WIDE R34, R43.reuse, 0x2, R2 ;  /* 0x000000022b227825 */ /* 0x040fe200078e0202 */
[----:B--2---:R1:W-:Y:S03]  /*4cf0*/  STL [R1+0x48], R106 ;  /* 0x0000486a01007387 */ /* 0x0043e60000100800 */
[----:B------:R-:W-:Y:S01]  /*4d00*/  IMAD.WIDE R42, R43, 0x2, R14 ;  /* 0x000000022b2a7825 */ /* 0x000fe200078e020e */
[----:B------:R2:W-:Y:S03]  /*4d10*/  STL [R1+0x44], R107 ;  /* 0x0000446b01007387 */ /* 0x0005e60000100800 */
[C---:B------:R-:W-:Y:S01]  /*4d20*/  IMAD.WIDE R46, R49.reuse, 0x2, R2 ;  /* 0x00000002312e7825 */ /* 0x040fe200078e0202 */
[----:B------:R4:W-:Y:S03]  /*4d30*/  STL [R1+0x50], R102 ;  /* 0x0000506601007387 */ /* 0x0009e60000100800 */
[----:B------:R-:W-:Y:S01]  /*4d40*/  IMAD.WIDE R48, R49, 0x2, R14 ;  /* 0x0000000231307825 */ /* 0x000fe200078e020e */
[----:B------:R0:W-:Y:S03]  /*4d50*/  STL [R1+0x4c], R103 ;  /* 0x00004c6701007387 */ /* 0x0001e60000100800 */
[----:B-1----:R-:W-:-:S02]  /*4d60*/  IMAD.MOV.U32 R106, RZ, RZ, R162 ;  /* 0x000000ffff6a7224 */ /* 0x002fc400078e00a2 */
[----:B--2---:R-:W-:Y:S02]  /*4d70*/  IMAD.MOV.U32 R107, RZ, RZ, R163 ;  /* 0x000000ffff6b7224 */ /* 0x004fe400078e00a3 */
[----:B------:R-:W-:Y:S02]  /*4d80*/  IMAD.MOV.U32 R162, RZ, RZ, R174 ;  /* 0x000000ffffa27224 */ /* 0x000fe400078e00ae */
[----:B------:R-:W-:-:S04]  /*4d90*/  IMAD.WIDE R52, R77, 0x2, R2 ;  /* 0x000000024d347825 */ /* 0x000fc800078e0202 */
[----:B----4-:R-:W-:Y:S02]  /*4da0*/  IMAD.MOV.U32 R102, RZ, RZ, R146 ;  /* 0x000000ffff667224 */ /* 0x010fe400078e0092 */
[----:B0-----:R-:W-:Y:S02]  /*4db0*/  IMAD.MOV.U32 R103, RZ, RZ, R147 ;  /* 0x000000ffff677224 */ /* 0x001fe400078e0093 */
[----:B------:R-:W-:Y:S02]  /*4dc0*/  IMAD.MOV.U32 R146, RZ, RZ, R112 ;  /* 0x000000ffff927224 */ /* 0x000fe400078e0070 */
[----:B------:R-:W-:Y:S02]  /*4dd0*/  IMAD.MOV.U32 R147, RZ, RZ, R113 ;  /* 0x000000ffff937224 */ /* 0x000fe400078e0071 */
[----:B------:R-:W-:Y:S02]  /*4de0*/  IMAD.MOV.U32 R163, RZ, RZ, R175 ;  /* 0x000000ffffa37224 */ /* 0x000fe400078e00af */
[----:B------:R-:W-:-:S02]  /*4df0*/  IMAD.MOV.U32 R174, RZ, RZ, R96 ;  /* 0x000000ffffae7224 */ /* 0x000fc400078e0060 */
[----:B------:R-:W-:Y:S02]  /*4e00*/  IMAD.MOV.U32 R175, RZ, RZ, R97 ;  /* 0x000000ffffaf7224 */ /* 0x000fe400078e0061 */
        /* <DEDUP_REMOVED lines=28> */
[----:B------:R-:W-:Y:S02]  /*4fd0*/  IMAD.MOV.U32 R14, RZ, RZ, R4 ;  /* 0x000000ffff0e7224 */ /* 0x000fe400078e0004 */
[----:B------:R-:W-:Y:S02]  /*4fe0*/  IMAD.MOV.U32 R4, RZ, RZ, R5 ;  /* 0x000000ffff047224 */ /* 0x000fe400078e0005 */
[----:B------:R-:W-:Y:S02]  /*4ff0*/  IMAD.MOV.U32 R5, RZ, RZ, R61 ;  /* 0x000000ffff057224 */ /* 0x000fe400078e003d */
[----:B------:R-:W-:Y:S01]  /*5000*/  IMAD.MOV.U32 R61, RZ, RZ, R75 ;  /* 0x000000ffff3d7224 */ /* 0x000fe200078e004b */
[----:B-----5:R0:W-:Y:S01]  /*5010*/  STL [R1+0x58], R98 ;  /* 0x0000586201007387 */ /* 0x0201e20000100800 */
[----:B------:R-:W-:Y:S02]  /*5020*/  IMAD.MOV R27, RZ, RZ, -R115 ;  /* 0x000000ffff1b7224 */ /* 0x000fe400078e0a73 */
[----:B------:R-:W-:Y:S01]  /*5030*/  IMAD.MOV.U32 R16, RZ, RZ, R6 ;  /* 0x000000ffff107224 */ /* 0x000fe200078e0006 */
[----:B------:R1:W-:Y:S01]  /*5040*/  STL [R1+0x54], R99 ;  /* 0x0000546301007387 */ /* 0x0003e20000100800 */
[----:B------:R-:W-:Y:S01]  /*5050*/  LOP3.LUT R75, R26, 0xfe, RZ, 0xfc, !PT ;  /* 0x000000fe1a4b7812 */ /* 0x000fe200078efcff */
[----:B------:R-:W-:-:S02]  /*5060*/  IMAD.MOV.U32 R18, RZ, RZ, R8 ;  /* 0x000000ffff127224 */ /* 0x000fc400078e0008 */
[----:B------:R2:W-:Y:S01]  /*5070*/  STL [R1+0x60], R94 ;  /* 0x0000605e01007387 */ /* 0x0005e20000100800 */
[----:B------:R-:W-:Y:S02]  /*5080*/  IMAD.MOV.U32 R6, RZ, RZ, R7 ;  /* 0x000000ffff067224 */ /* 0x000fe400078e0007 */
[----:B------:R-:W-:Y:S01]  /*5090*/  IMAD.MOV.U32 R56, RZ, RZ, R2 ;  /* 0x000000ffff387224 */ /* 0x000fe200078e0002 */
[----:B------:R4:W-:Y:S01]  /*50a0*/  STL [R1+0x5c], R95 ;  /* 0x00005c5f01007387 */ /* 0x0009e20000100800 */
[----:B0-----:R-:W-:Y:S02]  /*50b0*/  IMAD.MOV.U32 R98, RZ, RZ, R142 ;  /* 0x000000ffff627224 */ /* 0x001fe400078e008e */
[----:B-1----:R-:W-:Y:S01]  /*50c0*/  IMAD.MOV.U32 R99, RZ, RZ, R143 ;  /* 0x000000ffff637224 */ /* 0x002fe200078e008f */
[----:B---3--:R0:W-:Y:S01]  /*50d0*/  STL [R1+0x68], R90 ;  /* 0x0000685a01007387 */ /* 0x0081e20000100800 */
[----:B------:R-:W-:Y:S02]  /*50e0*/  IMAD R31, R75, R115, RZ ;  /* 0x000000734b1f7224 */ /* 0x000fe400078e02ff */
[----:B------:R-:W-:Y:S01]  /*50f0*/  IMAD.MOV.U32 R8, RZ, RZ, R9 ;  /* 0x000000ffff087224 */ /* 0x000fe200078e0009 */
[----:B------:R1:W-:Y:S01]  /*5100*/  STL [R1+0x64], R91 ;  /* 0x0000645b01007387 */ /* 0x0003e20000100800 */
[----:B--2---:R-:W-:-:S02]  /*5110*/  IMAD.MOV.U32 R94, RZ, RZ, R138 ;  /* 0x000000ffff5e7224 */ /* 0x004fc400078e008a */
[----:B----4-:R-:W-:Y:S01]  /*5120*/  IMAD.MOV.U32 R95, RZ, RZ, R139 ;  /* 0x000000ffff5f7224 */ /* 0x010fe200078e008b */
[----:B------:R2:W-:Y:S01]  /*5130*/  STL [R1+0x70], R86 ;  /* 0x0000705601007387 */ /* 0x0005e20000100800 */
[----:B------:R-:W-:Y:S02]  /*5140*/  IMAD.MOV.U32 R142, RZ, RZ, R120 ;  /* 0x000000ffff8e7224 */ /* 0x000fe400078e0078 */
[----:B------:R-:W-:Y:S01]  /*5150*/  IMAD.MOV.U32 R143, RZ, RZ, R121 ;  /* 0x000000ffff8f7224 */ /* 0x000fe200078e0079 */
[----:B------:R3:W-:Y:S01]  /*5160*/  STL [R1+0x6c], R87 ;  /* 0x00006c5701007387 */ /* 0x0007e20000100800 */
[----:B0-----:R-:W-:Y:S02]  /*5170*/  IMAD.MOV.U32 R90, RZ, RZ, R134 ;  /* 0x000000ffff5a7224 */ /* 0x001fe400078e0086 */
[----:B------:R-:W-:Y:S01]  /*5180*/  IMAD.MOV.U32 R22, RZ, RZ, R12 ;  /* 0x000000ffff167224 */ /* 0x000fe200078e000c */
[----:B------:R0:W-:Y:S01]  /*5190*/  STL [R1+0x78], R82 ;  /* 0x0000785201007387 */ /* 0x0001e20000100800 */
[----:B-1----:R-:W-:-:S02]  /*51a0*/  IMAD.MOV.U32 R91, RZ, RZ, R135 ;  /* 0x000000ffff5b7224 */ /* 0x002fc400078e0087 */
[----:B------:R-:W-:Y:S01]  /*51b0*/  IMAD.MOV.U32 R2, RZ, RZ, R3 ;  /* 0x000000ffff027224 */ /* 0x000fe200078e0003 */
[----:B------:R1:W-:Y:S01]  /*51c0*/  STL [R1+0x74], R83 ;  /* 0x0000745301007387 */ /* 0x0003e20000100800 */
[----:B--2---:R-:W-:Y:S02]  /*51d0*/  IMAD.MOV.U32 R86, RZ, RZ, R130 ;  /* 0x000000ffff567224 */ /* 0x004fe400078e0082 */
[----:B---3--:R-:W-:Y:S01]  /*51e0*/  IMAD.MOV.U32 R87, RZ, RZ, R131 ;  /* 0x000000ffff577224 */ /* 0x008fe200078e0083 */
[----:B------:R2:W-:Y:S01]  /*51f0*/  STL [R1+0x80], R78 ;  /* 0x0000804e01007387 */ /* 0x0005e20000100800 */
[----:B------:R-:W-:Y:S02]  /*5200*/  IMAD.MOV.U32 R130, RZ, RZ, R160 ;  /* 0x000000ffff827224 */ /* 0x000fe400078e00a0 */
[----:B------:R-:W-:Y:S01]  /*5210*/  IMAD.MOV.U32 R134, RZ, RZ, R136 ;  /* 0x000000ffff867224 */ /* 0x000fe200078e0088 */
[----:B------:R3:W-:Y:S01]  /*5220*/  STL [R1+0x7c], R79 ;  /* 0x00007c4f01007387 */ /* 0x0007e20000100800 */
[----:B------:R-:W-:-:S02]  /*5230*/  IMAD.MOV.U32 R131, RZ, RZ, R161 ;  /* 0x000000ffff837224 */ /* 0x000fc400078e00a1 */
[----:B0-----:R-:W-:Y:S01]  /*5240*/  IMAD.MOV.U32 R82, RZ, RZ, R170 ;  /* 0x000000ffff527224 */ /* 0x001fe200078e00aa */
[----:B------:R-:W4:Y:S01]  /*5250*/  LDL.LU.64 R176, [R1+0x968] ;  /* 0x0009680001b07983 */ /* 0x000f220000300a00 */
[----:B-1----:R-:W-:Y:S02]  /*5260*/  IMAD.MOV.U32 R83, RZ, RZ, R171 ;  /* 0x000000ffff537224 */ /* 0x002fe400078e00ab */
[----:B------:R-:W-:Y:S01]  /*5270*/  IMAD.MOV.U32 R135, RZ, RZ, R137 ;  /* 0x000000ffff877224 */ /* 0x000fe200078e0089 */
[----:B------:R-:W5:Y:S01]  /*5280*/  LDL.LU.64 R168, [R1+0x960] ;  /* 0x0009600001a87983 */ /* 0x000f620000300a00 */
[----:B------:R-:W-:Y:S02]  /*5290*/  IMAD.MOV.U32 R170, RZ, RZ, R144 ;  /* 0x000000ffffaa7224 */ /* 0x000fe400078e0090 */
[----:B------:R-:W-:Y:S01]  /*52a0*/  IMAD.MOV.U32 R171, RZ, RZ, R145 ;  /* 0x000000ffffab7224 */ /* 0x000fe200078e0091 */
[----:B------:R-:W4:Y:S01]  /*52b0*/  LDL.LU.64 R160, [R1+0x958] ;  /* 0x0009580001a07983 */ /* 0x000f220000300a00 */
[----:B------:R-:W-:-:S02]  /*52c0*/  IMAD.MOV.U32 R138, RZ, RZ, R128 ;  /* 0x000000ffff8a7224 */ /* 0x000fc400078e0080 */
[----:B------:R-:W-:Y:S01]  /*52d0*/  IMAD.MOV.U32 R139, RZ, RZ, R129 ;  /* 0x000000ffff8b7224 */ /* 0x000fe200078e0081 */
[----:B------:R-:W5:Y:S01]  /*52e0*/  LDL.LU.64 R152, [R1+0x950] ;  /* 0x0009500001987983 */ /* 0x000f620000300a00 */
[----:B------:R-:W-:Y:S02]  /*52f0*/  IMAD.MOV.U32 R7, RZ, RZ, R63 ;  /* 0x000000ffff077224 */ /* 0x000fe400078e003f */
[----:B--2---:R-:W-:Y:S01]  /*5300*/  IMAD.MOV.U32 R78, RZ, RZ, R82 ;  /* 0x000000ffff4e7224 */ /* 0x004fe200078e0052 */
[----:B------:R-:W2:Y:S01]  /*5310*/  LDL.LU.64 R144, [R1+0x948] ;  /* 0x0009480001907983 */ /* 0x000ea20000300a00 */
[----:B---3--:R-:W-:Y:S02]  /*5320*/  IMAD.MOV.U32 R79, RZ, RZ, R83 ;  /* 0x000000ffff4f7224 */ /* 0x008fe400078e0053 */
        /* <DEDUP_REMOVED lines=9> */
[----:B------:R-:W-:Y:S01]  /*53c0*/  IMAD.MOV.U32 R12, RZ, RZ, R13 ;  /* 0x000000ffff0c7224 */ /* 0x000fe200078e000d */
[----:B------:R-:W2:Y:S01]  /*53d0*/  LDL.LU.64 R112, [R1+0x928] ;  /* 0x0009280001707983 */ /* 0x000ea20000300a00 */
[----:B------:R-:W-:-:S02]  /*53e0*/  IMAD.MOV.U32 R90, RZ, RZ, R94 ;  /* 0x000000ffff5a7224 */ /* 0x000fc400078e005e */
[----:B------:R-:W-:Y:S01]  /*53f0*/  IMAD.MOV.U32 R91, RZ, RZ, R95 ;  /* 0x000000ffff5b7224 */ /* 0x000fe200078e005f */
[----:B------:R-:W3:Y:S01]  /*5400*/  LDL.LU.64 R104, [R1+0x920] ;  /* 0x0009200001687983 */ /* 0x000ee20000300a00 */
[----:B------:R-:W-:Y:S02]  /*5410*/  IMAD.MOV.U32 R3, RZ, RZ, R59 ;  /* 0x000000ffff037224 */ /* 0x000fe400078e003b */
[C---:B------:R-:W-:Y:S01]  /*5420*/  IMAD R94, R27.reuse, 0x2, R31 ;  /* 0x000000021b5e7824 */ /* 0x040fe200078e021f */
[----:B------:R-:W4:Y:S01]  /*5430*/  LDL.LU.64 R96, [R1+0x918] ;  /* 0x0009180001607983 */ /* 0x000f220000300a00 */
[----:B------:R-:W-:Y:S02]  /*5440*/  IMAD.MOV.U32 R65, RZ, RZ, R202 ;  /* 0x000000ffff417224 */ /* 0x000fe400078e00ca */
[----:B------:R-:W-:Y:S01]  /*5450*/  IMAD R95, R27, 0x2, R94 ;  /* 0x000000021b5f7824 */ /* 0x000fe200078e025e */
[----:B------:R-:W-:Y:S01]  /*5460*/  STL [R1+0x88], R54 ;  /* 0x0000883601007387 */ /* 0x000fe20000100800 */
[----:B------:R-:W-:-:S02]  /*5470*/  IMAD.MOV.U32 R15, RZ, RZ, R199 ;  /* 0x000000ffff0f7224 */ /* 0x000fc400078e00c7 */
[----:B------:R-:W-:Y:S01]  /*5480*/  IMAD.MOV.U32 R19, RZ, RZ, R195 ;  /* 0x000000ffff137224 */ /* 0x000fe200078e00c3 */
[----:B------:R-:W-:Y:S01]  /*5490*/  STL [R1+0x84], R55 ;  /* 0x0000843701007387 */ /* 0x000fe20000100800 */
[----:B------:R-:W-:Y:S02]  /*54a0*/  IMAD.MOV.U32 R23, RZ, RZ, R191 ;  /* 0x000000ffff177224 */ /* 0x000fe400078e00bf */
[----:B------:R-:W-:Y:S01]  /*54b0*/  IMAD.MOV.U32 R63, RZ, RZ, R187 ;  /* 0x000000ffff3f7224 */ /* 0x000fe200078e00bb */
[----:B------:R-:W-:Y:S01]  /*54c0*/  STL [R1+0x90], R50 ;  /* 0x0000903201007387 */ /* 0x000fe20000100800 */
[----:B------:R-:W-:Y:S02]  /*54d0*/  IMAD.MOV.U32 R10, RZ, RZ, R11 ;  /* 0x000000ffff0a7224 */ /* 0x000fe400078e000b */
[----:B------:R-:W-:Y:S01]  /*54e0*/  IMAD.MOV.U32 R13, RZ, RZ, R67 ;  /* 0x000000ffff0d7224 */ /* 0x000fe200078e0043 */
        /* <DEDUP_REMOVED lines=13> */
[----:B------:R-:W-:Y:S01]  /*55c0*/  IMAD.MOV.U32 R202, RZ, RZ, R200 ;  /* 0x000000ffffca7224 */ /* 0x000fe200078e00c8 */
[----:B------:R-:W-:Y:S01]  /*55d0*/  UIADD3.64 UR10, UR4, 0x100, URZ ;  /* 0x00000100040a7897 */ /* 0x000fe2000fffe03f */
        /* <DEDUP_REMOVED lines=16> */
[----:B------:R-:W-:Y:S04]  /*56e0*/  STL [R1+0xb4], R33 ;  /* 0x0000b42101007387 */ /* 0x000fe80000100800 */
        /* <DEDUP_REMOVED lines=12> */
[----:B------:R0:W-:Y:S04]  /*57b0*/  STL [R1+0xf0], R76 ;  /* 0x0000f04c01007387 */ /* 0x0001e80000100800 */
[----:B------:R1:W-:Y:S01]  /*57c0*/  STL [R1+0xec], R77 ;  /* 0x0000ec4d01007387 */ /* 0x0003e20000100800 */
[----:B0-----:R-:W-:-:S02]  /*57d0*/  IMAD.MOV.U32 R76, RZ, RZ, R80 ;  /* 0x000000ffff4c7224 */ /* 0x001fc400078e0050 */
[----:B-1----:R-:W-:Y:S02]  /*57e0*/  IMAD.MOV.U32 R77, RZ, RZ, R81 ;  /* 0x000000ffff4d7224 */ /* 0x002fe400078e0051 */
[----:B------:R-:W5:Y:S04]  /*57f0*/  LDL.LU.64 R80, [R1+0x910] ;  /* 0x0009100001507983 */ /* 0x000f680000300a00 */
[----:B-----5:R-:W-:Y:S04]  /*5800*/  STL [R1+0xf8], R80 ;  /* 0x0000f85001007387 */ /* 0x020fe80000100800 */
[----:B------:R-:W-:Y:S04]  /*5810*/  STL [R1+0xf4], R81 ;  /* 0x0000f45101007387 */ /* 0x000fe80000100800 */
[----:B------:R0:W-:Y:S04]  /*5820*/  STL [R1+0x100], R84 ;  /* 0x0001005401007387 */ /* 0x0001e80000100800 */
[----:B------:R1:W-:Y:S01]  /*5830*/  STL [R1+0xfc], R85 ;  /* 0x0000fc5501007387 */ /* 0x0003e20000100800 */
[----:B0-----:R-:W-:-:S02]  /*5840*/  IMAD.MOV.U32 R84, RZ, RZ, R88 ;  /* 0x000000ffff547224 */ /* 0x001fc400078e0058 */
[----:B-1----:R-:W-:Y:S02]  /*5850*/  IMAD.MOV.U32 R85, RZ, RZ, R89 ;  /* 0x000000ffff557224 */ /* 0x002fe400078e0059 */
[----:B------:R-:W5:Y:S04]  /*5860*/  LDL.LU.64 R88, [R1+0x908] ;  /* 0x0009080001587983 */ /* 0x000f680000300a00 */
[----:B------:R-:W2:Y:S04]  /*5870*/  LDL.LU.64 R80, [R1+0x10] ;  /* 0x0000100001507983 */ /* 0x000ea80000300a00 */
[----:B-----5:R-:W-:Y:S04]  /*5880*/  STL [R1+0x108], R88 ;  /* 0x0001085801007387 */ /* 0x020fe80000100800 */
[----:B------:R-:W-:Y:S04]  /*5890*/  STL [R1+0x104], R89 ;  /* 0x0001045901007387 */ /* 0x000fe80000100800 */
[----:B------:R-:W-:Y:S04]  /*58a0*/  STL [R1+0x110], R92 ;  /* 0x0001105c01007387 */ /* 0x000fe80000100800 */
[----:B------:R-:W-:Y:S04]  /*58b0*/  STL [R1+0x10c], R93 ;  /* 0x00010c5d01007387 */ /* 0x000fe80000100800 */
[----:B----4-:R-:W-:Y:S04]  /*58c0*/  STL [R1+0x118], R96 ;  /* 0x0001186001007387 */ /* 0x010fe80000100800 */
[----:B------:R-:W-:Y:S04]  /*58d0*/  STL [R1+0x114], R97 ;  /* 0x0001146101007387 */ /* 0x000fe80000100800 */
[----:B------:R0:W-:Y:S04]  /*58e0*/  STL [R1+0x120], R100 ;  /* 0x0001206401007387 */ /* 0x0001e80000100800 */
[----:B------:R1:W-:Y:S04]  /*58f0*/  STL [R1+0x11c], R101 ;  /* 0x00011c6501007387 */ /* 0x0003e80000100800 */
[----:B---3--:R-:W-:Y:S04]  /*5900*/  STL [R1+0x128], R104 ;  /* 0x0001286801007387 */ /* 0x008fe80000100800 */
[----:B------:R-:W-:Y:S04]  /*5910*/  STL [R1+0x124], R105 ;  /* 0x0001246901007387 */ /* 0x000fe80000100800 */
[----:B------:R-:W-:Y:S04]  /*5920*/  STL [R1+0x130], R108 ;  /* 0x0001306c01007387 */ /* 0x000fe80000100800 */
[----:B------:R-:W-:Y:S04]  /*5930*/  STL [R1+0x12c], R109 ;  /* 0x00012c6d01007387 */ /* 0x000fe80000100800 */
[----:B--2---:R-:W-:Y:S04]  /*5940*/  STL [R1+0x138], R112 ;  /* 0x0001387001007387 */ /* 0x004fe80000100800 */
        /* <DEDUP_REMOVED lines=24> */
[----:B------:R-:W-:Y:S01]  /*5ad0*/  STL [R1+0x194], R161 ;  /* 0x000194a101007387 */ /* 0x000fe20000100800 */
[----:B0-----:R-:W-:-:S03]  /*5ae0*/  IMAD.MOV.U32 R100, RZ, RZ, R84 ;  /* 0x000000ffff647224 */ /* 0x001fc600078e0054 */
[----:B------:R-:W-:Y:S01]  /*5af0*/  STL [R1+0x1a0], R164 ;  /* 0x0001a0a401007387 */ /* 0x000fe20000100800 */
[----:B-1----:R-:W-:-:S03]  /*5b00*/  IMAD.MOV.U32 R101, RZ, RZ, R85 ;  /* 0x000000ffff657224 */ /* 0x002fc600078e0055 */
[----:B------:R-:W-:Y:S01]  /*5b10*/  STL [R1+0x19c], R165 ;  /* 0x00019ca501007387 */ /* 0x000fe20000100800 */
[----:B------:R-:W-:-:S03]  /*5b20*/  IMAD.MOV.U32 R84, RZ, RZ, R86 ;  /* 0x000000ffff547224 */ /* 0x000fc600078e0056 */
[----:B------:R-:W-:Y:S01]  /*5b30*/  STL [R1+0x1a8], R168 ;  /* 0x0001a8a801007387 */ /* 0x000fe20000100800 */
[----:B------:R-:W-:-:S03]  /*5b40*/  IMAD.MOV.U32 R85, RZ, RZ, R87 ;  /* 0x000000ffff557224 */ /* 0x000fc600078e0057 */
[----:B------:R-:W-:Y:S01]  /*5b50*/  STL [R1+0x1a4], R169 ;  /* 0x0001a4a901007387 */ /* 0x000fe20000100800 */
[----:B------:R-:W-:Y:S02]  /*5b60*/  IMAD.MOV.U32 R92, RZ, RZ, R80 ;  /* 0x000000ffff5c7224 */ /* 0x000fe400078e0050 */
        /* <DEDUP_REMOVED lines=15> */
[----:B------:R-:W-:Y:S02]  /*5c60*/  IMAD.MOV.U32 R89, RZ, RZ, R83 ;  /* 0x000000ffff597224 */ /* 0x000fe400078e0053 */
[----:B------:R-:W-:-:S02]  /*5c70*/  IMAD.MOV.U32 R118, RZ, RZ, R142 ;  /* 0x000000ffff767224 */ /* 0x000fc400078e008e */
[----:B------:R-:W-:Y:S01]  /*5c80*/  IMAD.MOV.U32 R119, RZ, RZ, R143 ;  /* 0x000000ffff777224 */ /* 0x000fe200078e008f */
[----:B------:R-:W-:Y:S01]  /*5c90*/  STL [R1+0x1bc], R183 ;  /* 0x0001bcb701007387 */ /* 0x000fe20000100800 */
[----:B------:R-:W-:Y:S02]  /*5ca0*/  IMAD.MOV.U32 R78, RZ, RZ, R90 ;  /* 0x000000ffff4e7224 */ /* 0x000fe400078e005a */
[----:B------:R-:W-:Y:S02]  /*5cb0*/  IMAD.MOV.U32 R79, RZ, RZ, R91 ;  /* 0x000000ffff4f7224 */ /* 0x000fe400078e005b */
[----:B------:R-:W-:Y:S02]  /*5cc0*/  IMAD.MOV.U32 R82, RZ, RZ, R98 ;  /* 0x000000ffff527224 */ /* 0x000fe400078e0062 */
[----:B------:R-:W-:Y:S02]  /*5cd0*/  IMAD.MOV.U32 R83, RZ, RZ, R99 ;  /* 0x000000ffff537224 */ /* 0x000fe400078e0063 */
[----:B------:R-:W-:-:S02]  /*5ce0*/  IMAD.MOV.U32 R142, RZ, RZ, R174 ;  /* 0x000000ffff8e7224 */ /* 0x000fc400078e00ae */
[----:B------:R-:W-:Y:S02]  /*5cf0*/  IMAD.MOV.U32 R143, RZ, RZ, R175 ;  /* 0x000000ffff8f7224 */ /* 0x000fe400078e00af */
[----:B------:R-:W-:Y:S02]  /*5d00*/  IMAD.MOV.U32 R90, RZ, RZ, R106 ;  /* 0x000000ffff5a7224 */ /* 0x000fe400078e006a */
[----:B------:R-:W-:Y:S02]  /*5d10*/  IMAD.MOV.U32 R91, RZ, RZ, R107 ;  /* 0x000000ffff5b7224 */ /* 0x000fe400078e006b */
[----:B------:R-:W-:Y:S02]  /*5d20*/  IMAD.MOV.U32 R98, RZ, RZ, R110 ;  /* 0x000000ffff627224 */ /* 0x000fe400078e006e */
[----:B------:R-:W-:Y:S02]  /*5d30*/  IMAD.MOV.U32 R99, RZ, RZ, R111 ;  /* 0x000000ffff637224 */ /* 0x000fe400078e006f */
[----:B------:R-:W-:-:S02]  /*5d40*/  IMAD.MOV.U32 R174, RZ, RZ, R178 ;  /* 0x000000ffffae7224 */ /* 0x000fc400078e00b2 */
[----:B------:R-:W-:Y:S02]  /*5d50*/  IMAD.MOV.U32 R175, RZ, RZ, R179 ;  /* 0x000000ffffaf7224 */ /* 0x000fe400078e00b3 */
[----:B------:R-:W-:Y:S01]  /*5d60*/  IMAD.MOV.U32 R106, RZ, RZ, R134 ;  /* 0x000000ffff6a7224 */ /* 0x000fe200078e0086 */
[----:B------:R-:W2:Y:S01]  /*5d70*/  LDL.LU.64 R178, [R1+0x2d0] ;  /* 0x0002d00001b27983 */ /* 0x000ea20000300a00 */
[----:B------:R-:W-:Y:S02]  /*5d80*/  IMAD.MOV.U32 R107, RZ, RZ, R135 ;  /* 0x000000ffff6b7224 */ /* 0x000fe400078e0087 */
[----:B------:R-:W-:Y:S02]  /*5d90*/  IMAD.MOV.U32 R110, RZ, RZ, R138 ;  /* 0x000000ffff6e7224 */ /* 0x000fe400078e008a */
[----:B------:R-:W-:Y:S02]  /*5da0*/  IMAD.MOV.U32 R111, RZ, RZ, R139 ;  /* 0x000000ffff6f7224 */ /* 0x000fe400078e008b */
[----:B------:R-:W-:Y:S01]  /*5db0*/  IMAD.MOV.U32 R134, RZ, RZ, R146 ;  /* 0x000000ffff867224 */ /* 0x000fe200078e0092 */
[----:B------:R-:W3:Y:S01]  /*5dc0*/  LDL.LU.64 R138, [R1+0x290] ;  /* 0x00029000018a7983 */ /* 0x000ee20000300a00 */
[----:B------:R-:W-:-:S03]  /*5dd0*/  IMAD.MOV.U32 R135, RZ, RZ, R147 ;  /* 0x000000ffff877224 */ /* 0x000fc600078e0093 */
[----:B------:R-:W4:Y:S01]  /*5de0*/  LDL.LU.64 R146, [R1+0x230] ;  /* 0x0002300001927983 */ /* 0x000f220000300a00 */
[----:B------:R-:W-:-:S03]  /*5df0*/  IMAD.MOV.U32 R75, RZ, RZ, R93 ;  /* 0x000000ffff4b7224 */ /* 0x000fc600078e005d */
[----:B------:R-:W-:Y:S04]  /*5e00*/  STL [R1+0x1c8], R92 ;  /* 0x0001c85c01007387 */ /* 0x000fe80000100800 */
[----:B------:R0:W-:Y:S04]  /*5e10*/  STL [R1+0x1c4], R75 ;  /* 0x0001c44b01007387 */ /* 0x0001e80000100800 */
[----:B------:R1:W-:Y:S01]  /*5e20*/  STL [R1+0x1d0], R80 ;  /* 0x0001d05001007387 */ /* 0x0003e20000100800 */
[----:B0-----:R-:W-:Y:S02]  /*5e30*/  IMAD.MOV.U32 R75, RZ, RZ, R81 ;  /* 0x000000ffff4b7224 */ /* 0x001fe400078e0051 */
[----:B-1----:R-:W-:-:S02]  /*5e40*/  IMAD.MOV.U32 R80, RZ, RZ, R82 ;  /* 0x000000ffff507224 */ /* 0x002fc400078e0052 */
[----:B------:R-:W-:Y:S02]  /*5e50*/  IMAD.MOV.U32 R81, RZ, RZ, R83 ;  /* 0x000000ffff517224 */ /* 0x000fe400078e0053 */
[----:B------:R-:W-:Y:S02]  /*5e60*/  IMAD.MOV.U32 R82, RZ, RZ, R98 ;  /* 0x000000ffff527224 */ /* 0x000fe400078e0062 */
[----:B------:R-:W-:Y:S01]  /*5e70*/  IMAD.MOV.U32 R83, RZ, RZ, R99 ;  /* 0x000000ffff537224 */ /* 0x000fe200078e0063 */
[----:B------:R0:W-:Y:S01]  /*5e80*/  STL [R1+0x1cc], R75 ;  /* 0x0001cc4b01007387 */ /* 0x0001e20000100800 */
        /* <DEDUP_REMOVED lines=14> */
[----:B----4-:R-:W-:-:S02]  /*5f70*/  IMAD.MOV.U32 R106, RZ, RZ, R146 ;  /* 0x000000ffff6a7224 */ /* 0x010fc400078e0092 */
[----:B------:R-:W-:Y:S02]  /*5f80*/  IMAD.MOV.U32 R107, RZ, RZ, R147 ;  /* 0x000000ffff6b7224 */ /* 0x000fe400078e0093 */
[----:B------:R-:W4:Y:S04]  /*5f90*/  LDL.LU.64 R146, [R1+0x210] ;  /* 0x0002100001927983 */ /* 0x000f280000300a00 */
[----:B------:R-:W5:Y:S01]  /*5fa0*/  LDL.LU.64 R150, [R1+0x218] ;  /* 0x0002180001967983 */ /* 0x000f620000300a00 */
[----:B0-----:R-:W-:-:S03]  /*5fb0*/  IMAD.MOV.U32 R75, RZ, RZ, R93 ;  /* 0x000000ffff4b7224 */ /* 0x001fc600078e005d */
[----:B------:R-:W-:Y:S04]  /*5fc0*/  STL [R1+0x1d8], R92 ;  /* 0x0001d85c01007387 */ /* 0x000fe80000100800 */
[----:B------:R0:W-:Y:S04]  /*5fd0*/  STL [R1+0x1d4], R75 ;  /* 0x0001d44b01007387 */ /* 0x0001e80000100800 */
[----:B------:R1:W-:Y:S01]  /*5fe0*/  STL [R1+0x1e0], R76 ;  /* 0x0001e04c01007387 */ /* 0x0003e20000100800 */
[----:B0-----:R-:W-:Y:S02]  /*5ff0*/  IMAD.MOV.U32 R75, RZ, RZ, R77 ;  /* 0x000000ffff4b7224 */ /* 0x001fe400078e004d */
[----:B------:R-:W-:-:S02]  /*6000*/  IMAD.MOV.U32 R92, RZ, RZ, R84 ;  /* 0x000000ffff5c7224 */ /* 0x000fc400078e0054 */
[----:B------:R-:W-:Y:S02]  /*6010*/  IMAD.MOV.U32 R93, RZ, RZ, R85 ;  /* 0x000000ffff5d7224 */ /* 0x000fe400078e0055 */
[----:B-1----:R-:W-:Y:S02]  /*6020*/  IMAD.MOV.U32 R76, RZ, RZ, R78 ;  /* 0x000000ffff4c7224 */ /* 0x002fe400078e004e */
        /* <DEDUP_REMOVED lines=14> */
[----:B0-----:R-:W-:Y:S02]  /*6110*/  IMAD.MOV.U32 R75, RZ, RZ, R105 ;  /* 0x000000ffff4b7224 */ /* 0x001fe400078e0069 */
[----:B----4-:R-:W-:Y:S02]  /*6120*/  IMAD.MOV.U32 R84, RZ, RZ, R146 ;  /* 0x000000ffff547224 */ /* 0x010fe400078e0092 */
[----:B------:R-:W-:-:S02]  /*6130*/  IMAD.MOV.U32 R85, RZ, RZ, R147 ;  /* 0x000000ffff557224 */ /* 0x000fc400078e0093 */
[----:B------:R-:W4:Y:S04]  /*6140*/  LDL.LU.64 R146, [R1+0x2a0] ;  /* 0x0002a00001927983 */ /* 0x000f280000300a00 */
[----:B------:R-:W4:Y:S01]  /*6150*/  LDL.LU.64 R110, [R1+0x260] ;  /* 0x00026000016e7983 */ /* 0x000f220000300a00 */
[----:B-----5:R-:W-:Y:S02]  /*6160*/  IMAD.MOV.U32 R80, RZ, RZ, R150 ;  /* 0x000000ffff507224 */ /* 0x020fe400078e0096 */
[----:B------:R-:W-:Y:S01]  /*6170*/  IMAD.MOV.U32 R81, RZ, RZ, R151 ;  /* 0x000000ffff517224 */ /* 0x000fe200078e0097 */
[----:B------:R-:W5:Y:S04]  /*6180*/  LDL.LU.64 R154, [R1+0x2b0] ;  /* 0x0002b000019a7983 */ /* 0x000f680000300a00 */
[----:B------:R-:W5:Y:S04]  /*6190*/  LDL.LU.64 R150, [R1+0x2a8] ;  /* 0x0002a80001967983 */ /* 0x000f680000300a00 */
[----:B------:R-:W-:Y:S04]  /*61a0*/  STL [R1+0x1e8], R104 ;  /* 0x0001e86801007387 */ /* 0x000fe80000100800 */
[----:B------:R0:W-:Y:S04]  /*61b0*/  STL [R1+0x1e4], R75 ;  /* 0x0001e44b01007387 */ /* 0x0001e80000100800 */
[----:B------:R-:W-:Y:S01]  /*61c0*/  STL [R1+0x1f0], R100 ;  /* 0x0001f06401007387 */ /* 0x000fe20000100800 */
[----:B0-----:R-:W-:-:S05]  /*61d0*/  IMAD.MOV.U32 R75, RZ, RZ, R101 ;  /* 0x000000ffff4b7224 */ /* 0x001fca00078e0065 */
        /* <DEDUP_REMOVED lines=26> */
[----:B0-----:R-:W-:Y:S02]  /*6380*/  IMAD.MOV.U32 R75, RZ, RZ, R87 ;  /* 0x000000ffff4b7224 */ /* 0x001fe400078e0057 */
[----:B------:R-:W-:-:S03]  /*6390*/  IMAD.MOV.U32 R76, RZ, RZ, R99 ;  /* 0x000000ffff4c7224 */ /* 0x000fc600078e0063 */
[----:B------:R0:W-:Y:S01]  /*63a0*/  STL [R1+0x234], R75 ;  /* 0x0002344b01007387 */ /* 0x0001e20000100800 */
[----:B------:R-:W-:-:S03]  /*63b0*/  IMAD.MOV.U32 R77, RZ, RZ, R103 ;  /* 0x000000ffff4d7224 */ /* 0x000fc600078e0067 */
[----:B------:R2:W-:Y:S01]  /*63c0*/  STL [R1+0x240], R90 ;  /* 0x0002405a01007387 */ /* 0x0005e20000100800 */
[----:B0-----:R-:W-:Y:S02]  /*63d0*/  IMAD.MOV.U32 R75, RZ, RZ, R91 ;  /* 0x000000ffff4b7224 */ /* 0x001fe400078e005b */
[----:B------:R-:W-:-:S03]  /*63e0*/  IMAD.MOV.U32 R78, RZ, RZ, R107 ;  /* 0x000000ffff4e7224 */ /* 0x000fc600078e006b */
[----:B------:R-:W-:Y:S04]  /*63f0*/  STL [R1+0x23c], R75 ;  /* 0x00023c4b01007387 */ /* 0x000fe80000100800 */
[----:B------:R-:W-:Y:S04]  /*6400*/  STL [R1+0x248], R98 ;  /* 0x0002486201007387 */ /* 0x000fe80000100800 */
[----:B------:R-:W-:Y:S04]  /*6410*/  STL [R1+0x244], R76 ;  /* 0x0002444c01007387 */ /* 0x000fe80000100800 */
[----:B------:R-:W-:Y:S04]  /*6420*/  STL [R1+0x250], R102 ;  /* 0x0002506601007387 */ /* 0x000fe80000100800 */
[----:B------:R-:W-:Y:S04]  /*6430*/  STL [R1+0x24c], R77 ;  /* 0x00024c4d01007387 */ /* 0x000fe80000100800 */
[----:B------:R-:W-:Y:S04]  /*6440*/  STL [R1+0x258], R106 ;  /* 0x0002586a01007387 */ /* 0x000fe80000100800 */
[----:B------:R4:W-:Y:S01]  /*6450*/  STL [R1+0x254], R78 ;  /* 0x0002544e01007387 */ /* 0x0009e20000100800 */
[----:B------:R-:W-:-:S02]  /*6460*/  IMAD.MOV.U32 R79, RZ, RZ, R119 ;  /* 0x000000ffff4f7224 */ /* 0x000fc400078e0077 */
[----:B------:R-:W-:Y:S02]  /*6470*/  IMAD.MOV.U32 R80, RZ, RZ, R123 ;  /* 0x000000ffff507224 */ /* 0x000fe400078e007b */
[----:B------:R-:W-:Y:S02]  /*6480*/  IMAD.MOV.U32 R81, RZ, RZ, R131 ;  /* 0x000000ffff517224 */ /* 0x000fe400078e0083 */
[----:B---3--:R-:W-:Y:S02]  /*6490*/  IMAD.MOV.U32 R82, RZ, RZ, R139 ;  /* 0x000000ffff527224 */ /* 0x008fe400078e008b */
[----:B------:R-:W-:Y:S01]  /*64a0*/  IMAD.MOV.U32 R83, RZ, RZ, R143 ;  /* 0x000000ffff537224 */ /* 0x000fe200078e008f */
[----:B------:R-:W-:Y:S01]  /*64b0*/  SHF.R.U32.HI R92, RZ, 0x6, R217 ;  /* 0x00000006ff5c7819 */ /* 0x000fe200000116d9 */
[----:B------:R-:W-:Y:S02]  /*64c0*/  IMAD.MOV.U32 R86, RZ, RZ, R159 ;  /* 0x000000ffff567224 */ /* 0x000fe400078e009f */
[----:B------:R-:W-:Y:S01]  /*64d0*/  IMAD.MOV.U32 R87, RZ, RZ, R163 ;  /* 0x000000ffff577224 */ /* 0x000fe200078e00a3 */
[----:B------:R-:W-:Y:S01]  /*64e0*/  SGXT.U32 R92, R92, 0x1 ;  /* 0x000000015c5c781a */ /* 0x000fe20000000000 */
[----:B------:R-:W-:-:S02]  /*64f0*/  IMAD.MOV.U32 R88, RZ, RZ, R167 ;  /* 0x000000ffff587224 */ /* 0x000fc400078e00a7 */
[----:B------:R-:W-:Y:S02]  /*6500*/  IMAD.MOV.U32 R89, RZ, RZ, R171 ;  /* 0x000000ffff597224 */ /* 0x000fe400078e00ab */
[----:B------:R-:W-:Y:S02]  /*6510*/  IMAD R92, R92, R115, RZ ;  /* 0x000000735c5c7224 */ /* 0x000fe400078e02ff */
[----:B--2---:R-:W-:Y:S02]  /*6520*/  IMAD.MOV.U32 R90, RZ, RZ, R179 ;  /* 0x000000ffff5a7224 */ /* 0x004fe400078e00b3 */
[----:B------:R-:W-:Y:S01]  /*6530*/  IMAD R38, R27, 0x2, R95 ;  /* 0x000000021b267824 */ /* 0x000fe200078e025f */
[-C--:B------:R-:W-:Y:S02]  /*6540*/  LEA R91, P6, R92, R25.reuse, 0x1 ;  /* 0x000000195c5b7211 */ /* 0x080fe400078c08ff */
[-C--:B------:R-:W-:Y:S01]  /*6550*/  LEA R93, P0, R31, R25.reuse, 0x1 ;  /* 0x000000191f5d7211 */ /* 0x080fe200078008ff */
[----:B------:R-:W-:Y:S01]  /*6560*/  IMAD R36, R27, 0x2, R38 ;  /* 0x000000021b247824 */ /* 0x000fe200078e0226 */
[----:B------:R-:W-:-:S03]  /*6570*/  LEA R96, P2, R95, R25, 0x1 ;  /* 0x000000195f607211 */ /* 0x000fc600078408ff */
[----:B------:R-:W-:Y:S01]  /*6580*/  IMAD R33, R27, 0x2, R36 ;  /* 0x000000021b217824 */ /* 0x000fe200078e0224 */
[----:B------:R-:W-:-:S03]  /*6590*/  LEA R97, P4, R36, R25, 0x1 ;  /* 0x0000001924617211 */ /* 0x000fc600078808ff */
[----:B------:R-:W-:Y:S02]  /*65a0*/  IMAD R29, R27, 0x2, R33 ;  /* 0x000000021b1d7824 */ /* 0x000fe400078e0221 */
[----:B----4-:R-:W-:Y:S01]  /*65b0*/  IMAD.MOV.U32 R78, RZ, RZ, R111 ;  /* 0x000000ffff4e7224 */ /* 0x010fe200078e006f */
[----:B------:R-:W-:Y:S04]  /*65c0*/  STL [R1+0x260], R110 ;  /* 0x0002606e01007387 */ /* 0x000fe80000100800 */
[----:B------:R-:W-:Y:S04]  /*65d0*/  STL [R1+0x25c], R78 ;  /* 0x00025c4e01007387 */ /* 0x000fe80000100800 */
[----:B------:R-:W-:Y:S04]  /*65e0*/  STL [R1+0x268], R118 ;  /* 0x0002687601007387 */ /* 0x000fe80000100800 */
[----:B------:R-:W-:Y:S04]  /*65f0*/  STL [R1+0x270], R122 ;  /* 0x0002707a01007387 */ /* 0x000fe80000100800 */
[----:B------:R-:W-:Y:S04]  /*6600*/  STL [R1+0x264], R79 ;  /* 0x0002644f01007387 */ /* 0x000fe80000100800 */
[----:B------:R0:W-:Y:S04]  /*6610*/  STL [R1+0x26c], R80 ;  /* 0x00026c5001007387 */ /* 0x0001e80000100800 */
[----:B------:R-:W-:Y:S01]  /*6620*/  STL [R1+0x278], R126 ;  /* 0x0002787e01007387 */ /* 0x000fe20000100800 */
[----:B0-----:R-:W-:-:S05]  /*6630*/  IMAD.MOV.U32 R80, RZ, RZ, R127 ;  /* 0x000000ffff507224 */ /* 0x001fca00078e007f */
[----:B------:R-:W-:Y:S04]  /*6640*/  STL [R1+0x274], R80 ;  /* 0x0002745001007387 */ /* 0x000fe80000100800 */
[----:B------:R-:W-:Y:S04]  /*6650*/  STL [R1+0x280], R130 ;  /* 0x0002808201007387 */ /* 0x000fe80000100800 */
[----:B------:R-:W-:Y:S04]  /*6660*/  STL [R1+0x288], R134 ;  /* 0x0002888601007387 */ /* 0x000fe80000100800 */
[----:B------:R0:W-:Y:S01]  /*6670*/  STL [R1+0x27c], R81 ;  /* 0x00027c5101007387 */ /* 0x0001e20000100800 */
[----:B------:R-:W-:-:S02]  /*6680*/  IMAD.MOV.U32 R84, RZ, RZ, R147 ;  /* 0x000000ffff547224 */ /* 0x000fc400078e0093 */
[----:B0-----:R-:W-:-:S05]  /*6690*/  IMAD.MOV.U32 R81, RZ, RZ, R135 ;  /* 0x000000ffff517224 */ /* 0x001fca00078e0087 */
[----:B------:R-:W-:Y:S04]  /*66a0*/  STL [R1+0x284], R81 ;  /* 0x0002845101007387 */ /* 0x000fe80000100800 */
[----:B------:R-:W-:Y:S04]  /*66b0*/  STL [R1+0x290], R138 ;  /* 0x0002908a01007387 */ /* 0x000fe80000100800 */
[----:B------:R-:W-:Y:S04]  /*66c0*/  STL [R1+0x298], R142 ;  /* 0x0002988e01007387 */ /* 0x000fe80000100800 */
[----:B------:R-:W-:Y:S04]  /*66d0*/  STL [R1+0x28c], R82 ;  /* 0x00028c5201007387 */ /* 0x000fe80000100800 */
[----:B------:R-:W-:Y:S04]  /*66e0*/  STL [R1+0x2a0], R146 ;  /* 0x0002a09201007387 */ /* 0x000fe80000100800 */
[----:B------:R-:W-:Y:S01]  /*66f0*/  STL [R1+0x294], R83 ;  /* 0x0002945301007387 */ /* 0x000fe20000100800 */
[----:B-----5:R-:W-:-:S03]  /*6700*/  IMAD.MOV.U32 R85, RZ, RZ, R155 ;  /* 0x000000ffff557224 */ /* 0x020fc600078e009b */
[----:B------:R0:W-:Y:S04]  /*6710*/  STL [R1+0x29c], R84 ;  /* 0x00029c5401007387 */ /* 0x0001e80000100800 */
[----:B------:R-:W-:Y:S01]  /*6720*/  STL [R1+0x2a8], R150 ;  /* 0x0002a89601007387 */ /* 0x000fe20000100800 */
[----:B0-----:R-:W-:-:S03]  /*6730*/  IMAD.MOV.U32 R84, RZ, RZ, R151 ;  /* 0x000000ffff547224 */ /* 0x001fc600078e0097 */
        /* <DEDUP_REMOVED lines=11> */
[----:B------:R-:W-:Y:S01]  /*67f0*/  STL [R1+0x2ec], R174 ;  /* 0x0002ecae01007387 */ /* 0x000fe20000100800 */
[----:B0-----:R-:W-:-:S03]  /*6800*/  IMAD.MOV.U32 R89, RZ, RZ, R175 ;  /* 0x000000ffff597224 */ /* 0x001fc600078e00af */
[----:B------:R-:W-:Y:S04]  /*6810*/  STL [R1+0x2f4], R178 ;  /* 0x0002f4b201007387 */ /* 0x000fe80000100800 */
[----:B------:R-:W-:Y:S04]  /*6820*/  STL [R1+0x2e8], R89 ;  /* 0x0002e85901007387 */ /* 0x000fe80000100800 */
[----:B------:R-:W-:Y:S04]  /*6830*/  STL [R1+0x2f0], R90 ;  /* 0x0002f05a01007387 */ /* 0x000fe80000100800 */
[----:B------:R0:W-:Y:S04]  /*6840*/  STL [R1+0x6e0], R91 ;  /* 0x0006e05b01007387 */ /* 0x0001e80000100800 */
[----:B------:R1:W-:Y:S01]  /*6850*/  STL [R1+0x2fc], R93 ;  /* 0x0002fc5d01007387 */ /* 0x0003e20000100800 */
[----:B0-----:R-:W-:-:S02]  /*6860*/  LEA R91, P1, R94, R25, 0x1 ;  /* 0x000000195e5b7211 */ /* 0x001fc400078208ff */
[----:B-1----:R-:W-:-:S03]  /*6870*/  LEA R93, P3, R38, R25, 0x1 ;  /* 0x00000019265d7211 */ /* 0x002fc600078608ff */
[----:B------:R-:W-:Y:S04]  /*6880*/  STL [R1+0x304], R91 ;  /* 0x0003045b01007387 */ /* 0x000fe80000100800 */
[----:B------:R0:W-:Y:S01]  /*6890*/  STL [R1+0x30c], R96 ;  /* 0x00030c6001007387 */ /* 0x0001e20000100800 */
[----:B------:R-:W-:-:S03]  /*68a0*/  IMAD R28, R27, 0x2, R29 ;  /* 0x000000021b1c7824 */ /* 0x000fc600078e021d */
[----:B------:R1:W-:Y:S01]  /*68b0*/  STL [R1+0x314], R93 ;  /* 0x0003145d01007387 */ /* 0x0003e20000100800 */
[----:B0-----:R-:W-:-:S03]  /*68c0*/  LEA R96, P5, R33, R25, 0x1 ;  /* 0x0000001921607211 */ /* 0x001fc600078a08ff */
[----:B------:R0:W-:Y:S01]  /*68d0*/  STL [R1+0x31c], R97 ;  /* 0x00031c6101007387 */ /* 0x0001e20000100800 */
[----:B-1----:R-:W-:-:S03]  /*68e0*/  LEA.HI.X.SX32 R93, R92, R24, 0x1, P6 ;  /* 0x000000185c5d7211 */ /* 0x002fc600030f0eff */
[----:B------:R-:W-:Y:S01]  /*68f0*/  STL [R1+0x324], R96 ;  /* 0x0003246001007387 */ /* 0x000fe20000100800 */
[----:B------:R-:W-:-:S03]  /*6900*/  IMAD R32, R27, 0x2, R28 ;  /* 0x000000021b207824 */ /* 0x000fc600078e021c */
[----:B------:R1:W-:Y:S01]  /*6910*/  STL [R1+0x6dc], R93 ;  /* 0x0006dc5d01007387 */ /* 0x0003e20000100800 */
[-C--:B0-----:R-:W-:Y:S01]  /*6920*/  LEA R97, P6, R29, R25.reuse, 0x1 ;  /* 0x000000191d617211 */ /* 0x081fe200078c08ff */
[----:B------:R-:W-:Y:S01]  /*6930*/  IMAD R34, R27, 0x2, R32 ;  /* 0x000000021b227824 */ /* 0x000fe200078e0220 */
[-C--:B-1----:R-:W-:Y:S02]  /*6940*/  LEA.HI.X.SX32 R93, R31, R24.reuse, 0x1, P0 ;  /* 0x000000181f5d7211 */ /* 0x082fe400000f0eff */
[----:B------:R-:W-:Y:S01]  /*6950*/  LEA R96, P0, R28, R25, 0x1 ;  /* 0x000000191c607211 */ /* 0x000fe200078008ff */
[----:B------:R-:W-:Y:S04]  /*6960*/  STL [R1+0x32c], R97 ;  /* 0x00032c6101007387 */ /* 0x000fe80000100800 */
[----:B------:R0:W-:Y:S04]  /*6970*/  STL [R1+0x2f8], R93 ;  /* 0x0002f85d01007387 */ /* 0x0001e80000100800 */
[----:B------:R1:W-:Y:S01]  /*6980*/  STL [R1+0x334], R96 ;  /* 0x0003346001007387 */ /* 0x0003e20000100800 */
[----:B------:R-:W-:Y:S01]  /*6990*/  IMAD R35, R27, 0x2, R34 ;  /* 0x000000021b237824 */ /* 0x000fe200078e0222 */
[----:B0-----:R-:W-:-:S02]  /*69a0*/  LEA.HI.X.SX32 R93, R94, R24, 0x1, P1 ;  /* 0x000000185e5d7211 */ /* 0x001fc400008f0eff */
[-C--:B------:R-:W-:Y:S02]  /*69b0*/  LEA.HI.X.SX32 R94, R95, R24.reuse, 0x1, P2 ;  /* 0x000000185f5e7211 */ /* 0x080fe400010f0eff */
[----:B-1----:R-:W-:Y:S01]  /*69c0*/  LEA R96, P1, R32, R25, 0x1 ;  /* 0x0000001920607211 */ /* 0x002fe200078208ff */
[----:B------:R-:W-:Y:S01]  /*69d0*/  STL [R1+0x300], R93 ;  /* 0x0003005d01007387 */ /* 0x000fe20000100800 */
[----:B------:R-:W-:-:S03]  /*69e0*/  LEA.HI.X.SX32 R95, R38, R24, 0x1, P3 ;  /* 0x00000018265f7211 */ /* 0x000fc600018f0eff */
[----:B------:R0:W-:Y:S01]  /*69f0*/  STL [R1+0x33c], R96 ;  /* 0x00033c6001007387 */ /* 0x0001e20000100800 */
[----:B------:R-:W-:-:S03]  /*6a00*/  IMAD R37, R27, 0x2, R35 ;  /* 0x000000021b257824 */ /* 0x000fc600078e0223 */
[----:B------:R1:W-:Y:S01]  /*6a10*/  STL [R1+0x308], R94 ;  /* 0x0003085e01007387 */ /* 0x0003e20000100800 */
[-C--:B0-----:R-:W-:Y:S02]  /*6a20*/  LEA R96, P2, R34, R25.reuse, 0x1 ;  /* 0x0000001922607211 */ /* 0x081fe400078408ff */
[----:B-1----:R-:W-:-:S03]  /*6a30*/  LEA R94, P3, R35, R25, 0x1 ;  /* 0x00000019235e7211 */ /* 0x002fc600078608ff */
[----:B------:R0:W-:Y:S01]  /*6a40*/  STL [R1+0x344], R96 ;  /* 0x0003446001007387 */ /* 0x0001e20000100800 */
[----:B------:R-:W-:-:S03]  /*6a50*/  IMAD R39, R27, 0x2, R37 ;  /* 0x000000021b277824 */ /* 0x000fc600078e0225 */
[----:B------:R1:W-:Y:S04]  /*6a60*/  STL [R1+0x310], R95 ;  /* 0x0003105f01007387 */ /* 0x0003e80000100800 */
[----:B------:R2:W-:Y:S01]  /*6a70*/  STL [R1+0x34c], R94 ;  /* 0x00034c5e01007387 */ /* 0x0005e20000100800 */
[-C--:B0-----:R-:W-:Y:S01]  /*6a80*/  LEA.HI.X.SX32 R96, R36, R24.reuse, 0x1, P4 ;  /* 0x0000001824607211 */ /* 0x081fe200020f0eff */
[----:B------:R-:W-:Y:S01]  /*6a90*/  IMAD R40, R27, 0x2, R39 ;  /* 0x000000021b287824 */ /* 0x000fe200078e0227 */
[----:B-1----:R-:W-:Y:S02]  /*6aa0*/  LEA.HI.X.SX32 R95, R33, R24, 0x1, P5 ;  /* 0x00000018215f7211 */ /* 0x002fe400028f0eff */
[----:B--2---:R-:W-:Y:S01]  /*6ab0*/  LEA R94, P4, R37, R25, 0x1 ;  /* 0x00000019255e7211 */ /* 0x004fe200078808ff */
[----:B------:R0:W-:Y:S01]  /*6ac0*/  STL [R1+0x318], R96 ;  /* 0x0003186001007387 */ /* 0x0001e20000100800 */
[----:B------:R-:W-:-:S03]  /*6ad0*/  IMAD R41, R27, 0x2, R40 ;  /* 0x000000021b297824 */ /* 0x000fc600078e0228 */
[----:B------:R1:W-:Y:S04]  /*6ae0*/  STL [R1+0x354], R94 ;  /* 0x0003545e01007387 */ /* 0x0003e80000100800 */
[----:B------:R2:W-:Y:S01]  /*6af0*/  STL [R1+0x320], R95 ;  /* 0x0003205f01007387 */ /* 0x0005e20000100800 */
[----:B0-----:R-:W-:Y:S02]  /*6b00*/  LEA.HI.X.SX32 R96, R29, R24, 0x1, P6 ;  /* 0x000000181d607211 */ /* 0x001fe400030f0eff */
[-C--:B-1----:R-:W-:Y:S01]  /*6b10*/  LEA R94, P5, R39, R25.reuse, 0x1 ;  /* 0x00000019275e7211 */ /* 0x082fe200078a08ff */
[----:B------:R-:W-:Y:S01]  /*6b20*/  IMAD R42, R27, 0x2, R41 ;  /* 0x000000021b2a7824 */ /* 0x000fe200078e0229 */
[----:B--2---:R-:W-:-:S03]  /*6b30*/  LEA R95, P6, R40, R25, 0x1 ;  /* 0x00000019285f7211 */ /* 0x004fc600078c08ff */
[----:B------:R-:W-:Y:S01]  /*6b40*/  STL [R1+0x35c], R94 ;  /* 0x00035c5e01007387 */ /* 0x000fe20000100800 */
[----:B------:R-:W-:-:S03]  /*6b50*/  LEA.HI.X.SX32 R97, R28, R24, 0x1, P0 ;  /* 0x000000181c617211 */ /* 0x000fc600000f0eff */
[----:B------:R0:W-:Y:S01]  /*6b60*/  STL [R1+0x328], R96 ;  /* 0x0003286001007387 */ /* 0x0001e20000100800 */
[----:B------:R-:W-:-:S03]  /*6b70*/  IMAD R43, R27, 0x2, R42 ;  /* 0x000000021b2b7824 */ /* 0x000fc600078e022a */
[----:B------:R1:W-:Y:S01]  /*6b80*/  STL [R1+0x364], R95 ;  /* 0x0003645f01007387 */ /* 0x0003e20000100800 */
[----:B0-----:R-:W-:-:S03]  /*6b90*/  LEA R96, P0, R41, R25, 0x1 ;  /* 0x0000001929607211 */ /* 0x001fc600078008ff */
[----:B------:R0:W-:Y:S01]  /*6ba0*/  STL [R1+0x330], R97 ;  /* 0x0003306101007387 */ /* 0x0001e20000100800 */
[----:B-1----:R-:W-:-:S03]  /*6bb0*/  LEA.HI.X.SX32 R95, R32, R24, 0x1, P1 ;  /* 0x00000018205f7211 */ /* 0x002fc600008f0eff */
[----:B------:R1:W-:Y:S01]  /*6bc0*/  STL [R1+0x36c], R96 ;  /* 0x00036c6001007387 */ /* 0x0003e20000100800 */
[----:B------:R-:W-:-:S03]  /*6bd0*/  IMAD R44, R27, 0x2, R43 ;  /* 0x000000021b2c7824 */ /* 0x000fc600078e022b */
[----:B------:R2:W-:Y:S01]  /*6be0*/  STL [R1+0x338], R95 ;  /* 0x0003385f01007387 */ /* 0x0005e20000100800 */
[----:B0-----:R-:W-:Y:S02]  /*6bf0*/  LEA R97, P1, R42, R25, 0x1 ;  /* 0x000000192a617211 */ /* 0x001fe400078208ff */
[----:B-1----:R-:W-:-:S03]  /*6c00*/  LEA.HI.X.SX32 R96, R34, R24, 0x1, P2 ;  /* 0x0000001822607211 */ /* 0x002fc600010f0eff */
[----:B------:R0:W-:Y:S01]  /*6c10*/  STL [R1+0x374], R97 ;  /* 0x0003746101007387 */ /* 0x0001e20000100800 */
[----:B--2---:R-:W-:-:S03]  /*6c20*/  LEA R95, P2, R43, R25, 0x1 ;  /* 0x000000192b5f7211 */ /* 0x004fc600078408ff */
[----:B------:R1:W-:Y:S01]  /*6c30*/  STL [R1+0x340], R96 ;  /* 0x0003406001007387 */ /* 0x0003e20000100800 */
[----:B------:R-:W-:-:S03]  /*6c40*/  IMAD R45, R27, 0x2, R44 ;  /* 0x000000021b2d7824 */ /* 0x000fc600078e022c */
[----:B------:R2:W-:Y:S01]  /*6c50*/  STL [R1+0x37c], R95 ;  /* 0x00037c5f01007387 */ /* 0x0005e20000100800 */
[----:B------:R-:W-:Y:S01]  /*6c60*/  IMAD R46, R27, 0x2, R45 ;  /* 0x000000021b2e7824 */ /* 0x000fe200078e022d */
[-C--:B0-----:R-:W-:Y:S02]  /*6c70*/  LEA.HI.X.SX32 R97, R37, R24.reuse, 0x1, P4 ;  /* 0x0000001825617211 */ /* 0x081fe400020f0eff */
[----:B-1----:R-:W-:Y:S02]  /*6c80*/  LEA.HI.X.SX32 R96, R35, R24, 0x1, P3 ;  /* 0x0000001823607211 */ /* 0x002fe400018f0eff */
[----:B--2---:R-:W-:-:S03]  /*6c90*/  LEA R95, P3, R44, R25, 0x1 ;  /* 0x000000192c5f7211 */ /* 0x004fc600078608ff */
[----:B------:R-:W-:Y:S01]  /*6ca0*/  STL [R1+0x348], R96 ;  /* 0x0003486001007387 */ /* 0x000fe20000100800 */
[----:B------:R-:W-:-:S03]  /*6cb0*/  LEA.HI.X.SX32 R98, R39, R24, 0x1, P5 ;  /* 0x0000001827627211 */ /* 0x000fc600028f0eff */
[----:B------:R0:W-:Y:S01]  /*6cc0*/  STL [R1+0x384], R95 ;  /* 0x0003845f01007387 */ /* 0x0001e20000100800 */
[----:B------:R-:W-:-:S03]  /*6cd0*/  IMAD R47, R27, 0x2, R46 ;  /* 0x000000021b2f7824 */ /* 0x000fc600078e022e */
[----:B------:R1:W-:Y:S01]  /*6ce0*/  STL [R1+0x350], R97 ;  /* 0x0003506101007387 */ /* 0x0003e20000100800 */
[-C--:B0-----:R-:W-:Y:S02]  /*6cf0*/  LEA R95, P4, R45, R25.reuse, 0x1 ;  /* 0x000000192d5f7211 */ /* 0x081fe400078808ff */
[----:B-1----:R-:W-:-:S03]  /*6d00*/  LEA R97, P5, R46, R25, 0x1 ;  /* 0x000000192e617211 */ /* 0x002fc600078a08ff */
[----:B------:R-:W-:Y:S01]  /*6d10*/  STL [R1+0x38c], R95 ;  /* 0x00038c5f01007387 */ /* 0x000fe20000100800 */
[----:B------:R-:W-:-:S03]  /*6d20*/  LEA.HI.X.SX32 R99, R40, R24, 0x1, P6 ;  /* 0x0000001828637211 */ /* 0x000fc600030f0eff */
[----:B------:R0:W-:Y:S04]  /*6d30*/  STL [R1+0x358], R98 ;  /* 0x0003586201007387 */ /* 0x0001e80000100800 */
[----:B------:R1:W-:Y:S01]  /*6d40*/  STL [R1+0x394], R97 ;  /* 0x0003946101007387 */ /* 0x0003e20000100800 */
[----:B0-----:R-:W-:-:S03]  /*6d50*/  LEA R98, P6, R47, R25, 0x1 ;  /* 0x000000192f627211 */ /* 0x001fc600078c08ff */
[----:B------:R0:W-:Y:S01]  /*6d60*/  STL [R1+0x360], R99 ;  /* 0x0003606301007387 */ /* 0x0001e20000100800 */
[----:B-1----:R-:W-:-:S03]  /*6d70*/  LEA.HI.X.SX32 R97, R41, R24, 0x1, P0 ;  /* 0x0000001829617211 */ /* 0x002fc600000f0eff */
[----:B------:R1:W-:Y:S01]  /*6d80*/  STL [R1+0x39c], R98 ;  /* 0x00039c6201007387 */ /* 0x0003e20000100800 */
[----:B------:R-:W-:-:S03]  /*6d90*/  IMAD R48, R27, 0x2, R47 ;  /* 0x000000021b307824 */ /* 0x000fc600078e022f */
[----:B------:R2:W-:Y:S01]  /*6da0*/  STL [R1+0x368], R97 ;  /* 0x0003686101007387 */ /* 0x0005e20000100800 */
[-C--:B0-----:R-:W-:Y:S02]  /*6db0*/  LEA.HI.X.SX32 R99, R42, R24.reuse, 0x1, P1 ;  /* 0x000000182a637211 */ /* 0x081fe400008f0eff */
[-C--:B-1----:R-:W-:Y:S01]  /*6dc0*/  LEA.HI.X.SX32 R98, R43, R24.reuse, 0x1, P2 ;  /* 0x000000182b627211 */ /* 0x082fe200010f0eff */
[C---:B------:R-:W-:Y:S01]  /*6dd0*/  IMAD R49, R27.reuse, 0x2, R48 ;  /* 0x000000021b317824 */ /* 0x040fe200078e0230 */
[-C--:B--2---:R-:W-:Y:S01]  /*6de0*/  LEA.HI.X.SX32 R97, R44, R24.reuse, 0x1, P3 ;  /* 0x000000182c617211 */ /* 0x084fe200018f0eff */
[----:B------:R0:W-:Y:S02]  /*6df0*/  STL [R1+0x370], R99 ;  /* 0x0003706301007387 */ /* 0x0001e40000100800 */
[----:B------:R-:W-:Y:S02]  /*6e00*/  IMAD R50, R27, 0x2, R49 ;  /* 0x000000021b327824 */ /* 0x000fe400078e0231 */
[----:B------:R1:W-:Y:S04]  /*6e10*/  STL [R1+0x378], R98 ;  /* 0x0003786201007387 */ /* 0x0003e80000100800 */
[----:B------:R2:W-:Y:S01]  /*6e20*/  STL [R1+0x380], R97 ;  /* 0x0003806101007387 */ /* 0x0005e20000100800 */
[----:B0-----:R-:W-:-:S02]  /*6e30*/  LEA.HI.X.SX32 R99, R45, R24, 0x1, P4 ;  /* 0x000000182d637211 */ /* 0x001fc400020f0eff */
[----:B-1----:R-:W-:-:S03]  /*6e40*/  LEA.HI.X.SX32 R98, R46, R24, 0x1, P5 ;  /* 0x000000182e627211 */ /* 0x002fc600028f0eff */
[----:B------:R0:W-:Y:S01]  /*6e50*/  STL [R1+0x388], R99 ;  /* 0x0003886301007387 */ /* 0x0001e20000100800 */
[----:B--2---:R-:W-:-:S03]  /*6e60*/  LEA.HI.X.SX32 R97, R47, R24, 0x1, P6 ;  /* 0x000000182f617211 */ /* 0x004fc600030f0eff */
[----:B------:R1:W-:Y:S01]  /*6e70*/  STL [R1+0x390], R98 ;  /* 0x0003906201007387 */ /* 0x0003e20000100800 */
[----:B------:R-:W-:-:S03]  /*6e80*/  IMAD R51, R27, 0x2, R50 ;  /* 0x000000021b337824 */ /* 0x000fc600078e0232 */
[----:B------:R2:W-:Y:S01]  /*6e90*/  STL [R1+0x398], R97 ;  /* 0x0003986101007387 */ /* 0x0005e20000100800 */
[-C--:B0-----:R-:W-:Y:S02]  /*6ea0*/  LEA R99, P0, R48, R25.reuse, 0x1 ;  /* 0x0000001930637211 */ /* 0x081fe400078008ff */
[-C--:B-1----:R-:W-:Y:S01]  /*6eb0*/  LEA R98, P1, R49, R25.reuse, 0x1 ;  /* 0x0000001931627211 */ /* 0x082fe200078208ff */
[C---:B------:R-:W-:Y:S01]  /*6ec0*/  IMAD R52, R27.reuse, 0x2, R51 ;  /* 0x000000021b347824 */ /* 0x040fe200078e0233 */
[----:B--2---:R-:W-:Y:S01]  /*6ed0*/  LEA R97, P2, R50, R25, 0x1 ;  /* 0x0000001932617211 */ /* 0x004fe200078408ff */
        /* <DEDUP_REMOVED lines=13> */
[----:B------:R-:W-:Y:S01]  /*6fb0*/  IMAD R55, R27, 0x2, R54 ;  /* 0x000000021b377824 */ /* 0x000fe200078e0236 */
        /* <DEDUP_REMOVED lines=13> */
[----:B-1----:R-:W-:-:S03]  /*7090*/  LEA R98, P1, R55, R25, 0x1 ;  /* 0x0000001937627211 */ /* 0x002fc600078208ff */
[----:B------:R-:W-:Y:S01]  /*70a0*/  STL [R1+0x3d4], R99 ;  /* 0x0003d46301007387 */ /* 0x000fe20000100800 */
[----:B--2---:R-:W-:-:S03]  /*70b0*/  LEA R97, P2, R75, R25, 0x1 ;  /* 0x000000194b617211 */ /* 0x004fc600078408ff */
[----:B------:R0:W-:Y:S01]  /*70c0*/  STL [R1+0x3dc], R98 ;  /* 0x0003dc6201007387 */ /* 0x0001e20000100800 */
[----:B------:R-:W-:-:S03]  /*70d0*/  IMAD R77, R27, 0x2, R76 ;  /* 0x000000021b4d7824 */ /* 0x000fc600078e024c */
[----:B------:R1:W-:Y:S01]  /*70e0*/  STL [R1+0x3e4], R97 ;  /* 0x0003e46101007387 */ /* 0x0003e20000100800 */
[-C--:B------:R-:W-:Y:S01]  /*70f0*/  LEA.HI.X.SX32 R75, R75, R24.reuse, 0x1, P2 ;  /* 0x000000184b4b7211 */ /* 0x080fe200010f0eff */
[----:B------:R-:W-:Y:S01]  /*7100*/  IMAD R78, R27, 0x2, R77 ;  /* 0x000000021b4e7824 */ /* 0x000fe200078e024d */
[-C--:B0-----:R-:W-:Y:S02]  /*7110*/  LEA.HI.X.SX32 R98, R54, R24.reuse, 0x1, P0 ;  /* 0x0000001836627211 */ /* 0x081fe400000f0eff */
[----:B-1----:R-:W-:-:S03]  /*7120*/  LEA.HI.X.SX32 R97, R55, R24, 0x1, P1 ;  /* 0x0000001837617211 */ /* 0x002fc600008f0eff */
[----:B------:R0:W-:Y:S01]  /*7130*/  STL [R1+0x3d0], R98 ;  /* 0x0003d06201007387 */ /* 0x0001e20000100800 */
[----:B------:R-:W-:-:S03]  /*7140*/  IMAD R79, R27, 0x2, R78 ;  /* 0x000000021b4f7824 */ /* 0x000fc600078e024e */
[----:B------:R1:W-:Y:S04]  /*7150*/  STL [R1+0x3d8], R97 ;  /* 0x0003d86101007387 */ /* 0x0003e80000100800 */
[----:B------:R2:W-:Y:S01]  /*7160*/  STL [R1+0x3e0], R75 ;  /* 0x0003e04b01007387 */ /* 0x0005e20000100800 */
[-C--:B0-----:R-:W-:Y:S02]  /*7170*/  LEA R98, P0, R76, R25.reuse, 0x1 ;  /* 0x000000194c627211 */ /* 0x081fe400078008ff */
[----:B-1----:R-:W-:-:S03]  /*7180*/  LEA R97, P1, R77, R25, 0x1 ;  /* 0x000000194d617211 */ /* 0x002fc600078208ff */
[----:B------:R-:W-:Y:S01]  /*7190*/  STL [R1+0x3ec], R98 ;  /* 0x0003ec6201007387 */ /* 0x000fe20000100800 */
[----:B--2---:R-:W-:Y:S01]  /*71a0*/  LEA R75, P2, R78, R25, 0x1 ;  /* 0x000000194e4b7211 */ /* 0x004fe200078408ff */
[C---:B------:R-:W-:Y:S02]  /*71b0*/  IMAD R80, R27.reuse, 0x2, R79 ;  /* 0x000000021b507824 */ /* 0x040fe400078e024f */
[----:B------:R0:W-:Y:S04]  /*71c0*/  STL [R1+0x3f4], R97 ;  /* 0x0003f46101007387 */ /* 0x0001e80000100800 */
[----:B------:R1:W-:Y:S01]  /*71d0*/  STL [R1+0x3fc], R75 ;  /* 0x0003fc4b01007387 */ /* 0x0003e20000100800 */
[----:B------:R-:W-:Y:S01]  /*71e0*/  IMAD R81, R27, 0x2, R80 ;  /* 0x000000021b517824 */ /* 0x000fe200078e0250 */
[----:B0-----:R-:W-:-:S02]  /*71f0*/  LEA.HI.X.SX32 R97, R76, R24, 0x1, P0 ;  /* 0x000000184c617211 */ /* 0x001fc400000f0eff */
[-C--:B------:R-:W-:Y:S02]  /*7200*/  LEA.HI.X.SX32 R76, R77, R24.reuse, 0x1, P1 ;  /* 0x000000184d4c7211 */ /* 0x080fe400008f0eff */
[----:B-1----:R-:W-:Y:S01]  /*7210*/  LEA.HI.X.SX32 R75, R78, R24, 0x1, P2 ;  /* 0x000000184e4b7211 */ /* 0x002fe200010f0eff */
[----:B------:R-:W-:Y:S01]  /*7220*/  STL [R1+0x3e8], R97 ;  /* 0x0003e86101007387 */ /* 0x000fe20000100800 */
[-C--:B------:R-:W-:Y:S01]  /*7230*/  LEA R77, P0, R79, R25.reuse, 0x1 ;  /* 0x000000194f4d7211 */ /* 0x080fe200078008ff */
[C---:B------:R-:W-:Y:S02]  /*7240*/  IMAD R82, R27.reuse, 0x2, R81 ;  /* 0x000000021b527824 */ /* 0x040fe400078e0251 */
[----:B------:R0:W-:Y:S04]  /*7250*/  STL [R1+0x3f0], R76 ;  /* 0x0003f04c01007387 */ /* 0x0001e80000100800 */
[----:B------:R1:W-:Y:S01]  /*7260*/  STL [R1+0x3f8], R75 ;  /* 0x0003f84b01007387 */ /* 0x0003e20000100800 */
[----:B------:R-:W-:Y:S01]  /*7270*/  IMAD R83, R27, 0x2, R82 ;  /* 0x000000021b537824 */ /* 0x000fe200078e0252 */
[----:B0-----:R-:W-:-:S02]  /*7280*/  LEA R76, P1, R80, R25, 0x1 ;  /* 0x00000019504c7211 */ /* 0x001fc400078208ff */
[----:B------:R0:W-:Y:S01]  /*7290*/  STL [R1+0x404], R77 ;  /* 0x0004044d01007387 */ /* 0x0001e20000100800 */
[----:B-1----:R-:W-:-:S03]  /*72a0*/  LEA R75, P2, R81, R25, 0x1 ;  /* 0x00000019514b7211 */ /* 0x002fc600078408ff */
[----:B------:R1:W-:Y:S01]  /*72b0*/  STL [R1+0x40c], R76 ;  /* 0x00040c4c01007387 */ /* 0x0003e20000100800 */
[----:B------:R-:W-:-:S03]  /*72c0*/  IMAD R84, R27, 0x2, R83 ;  /* 0x000000021b547824 */ /* 0x000fc600078e0253 */
[----:B------:R2:W-:Y:S01]  /*72d0*/  STL [R1+0x414], R75 ;  /* 0x0004144b01007387 */ /* 0x0005e20000100800 */
[-C--:B0-----:R-:W-:Y:S02]  /*72e0*/  LEA.HI.X.SX32 R77, R79, R24.reuse, 0x1, P0 ;  /* 0x000000184f4d7211 */ /* 0x081fe400000f0eff */
        /* <DEDUP_REMOVED lines=128> */
[----:B------:R0:W-:Y:S01]  /*7af0*/  STL [R1+0x4dc], R77 ;  /* 0x0004dc4d01007387 */ /* 0x0001e20000100800 */
[----:B--2---:R-:W-:-:S03]  /*7b00*/  LEA R75, P2, R34, R25, 0x1 ;  /* 0x00000019224b7211 */ /* 0x004fc600078408ff */
[----:B------:R1:W-:Y:S01]  /*7b10*/  STL [R1+0x4e4], R76 ;  /* 0x0004e44c01007387 */ /* 0x0003e20000100800 */
[----:B------:R-:W-:-:S03]  /*7b20*/  IMAD R40, R27, 0x2, R45 ;  /* 0x000000021b287824 */ /* 0x000fc600078e022d */
[----:B------:R2:W-:Y:S01]  /*7b30*/  STL [R1+0x4ec], R75 ;  /* 0x0004ec4b01007387 */ /* 0x0005e20000100800 */
[-C--:B0-----:R-:W-:Y:S01]  /*7b40*/  LEA.HI.X.SX32 R77, R37, R24.reuse, 0x1, P0 ;  /* 0x00000018254d7211 */ /* 0x081fe200000f0eff */
[----:B------:R-:W-:Y:S01]  /*7b50*/  IMAD R43, R27, 0x2, R40 ;  /* 0x000000021b2b7824 */ /* 0x000fe200078e0228 */
[-C--:B-1----:R-:W-:Y:S02]  /*7b60*/  LEA.HI.X.SX32 R76, R34, R24.reuse, 0x1, P2 ;  /* 0x00000018224c7211 */ /* 0x082fe400010f0eff */
[----:B--2---:R-:W-:Y:S01]  /*7b70*/  LEA.HI.X.SX32 R75, R41, R24, 0x1, P1 ;  /* 0x00000018294b7211 */ /* 0x004fe200008f0eff */
[----:B------:R0:W-:Y:S01]  /*7b80*/  STL [R1+0x4d8], R77 ;  /* 0x0004d84d01007387 */ /* 0x0001e20000100800 */
[----:B------:R-:W-:-:S03]  /*7b90*/  IMAD R44, R27, 0x2, R43 ;  /* 0x000000021b2c7824 */ /* 0x000fc600078e022b */
[----:B------:R1:W-:Y:S04]  /*7ba0*/  STL [R1+0x4e0], R75 ;  /* 0x0004e04b01007387 */ /* 0x0003e80000100800 */
[----:B------:R2:W-:Y:S01]  /*7bb0*/  STL [R1+0x4e8], R76 ;  /* 0x0004e84c01007387 */ /* 0x0005e20000100800 */
[-C--:B0-----:R-:W-:Y:S02]  /*7bc0*/  LEA R77, P1, R40, R25.reuse, 0x1 ;  /* 0x00000019284d7211 */ /* 0x081fe400078208ff */
        /* <DEDUP_REMOVED lines=8> */
[----:B0-----:R-:W-:-:S03]  /*7c50*/  LEA.HI.X.SX32 R77, R40, R24, 0x1, P1 ;  /* 0x00000018284d7211 */ /* 0x001fc600008f0eff */
[----:B------:R0:W-:Y:S01]  /*7c60*/  STL [R1+0x4f0], R78 ;  /* 0x0004f04e01007387 */ /* 0x0001e20000100800 */
[----:B-1----:R-:W-:-:S03]  /*7c70*/  LEA.HI.X.SX32 R76, R43, R24, 0x1, P2 ;  /* 0x000000182b4c7211 */ /* 0x002fc600010f0eff */
        /* <DEDUP_REMOVED lines=48> */
[CC--:B0-----:R-:W-:Y:S02]  /*7f80*/  LEA R78, P0, R54.reuse, R25.reuse, 0x1 ;  /* 0x00000019364e7211 */ /* 0x0c1fe400078008ff */
        /* <DEDUP_REMOVED lines=70> */
[----:B------:R0:W-:Y:S01]  /*83f0*/  STL [R1+0x5b0], R77 ;  /* 0x0005b04d01007387 */ /* 0x0001e20000100800 */
[----:B------:R-:W-:-:S03]  /*8400*/  IMAD R45, R27, 0x2, R37 ;  /* 0x000000021b2d7824 */ /* 0x000fc600078e0225 */
[----:B------:R1:W-:Y:S04]  /*8410*/  STL [R1+0x5b8], R76 ;  /* 0x0005b84c01007387 */ /* 0x0003e80000100800 */
[----:B------:R2:W-:Y:S01]  /*8420*/  STL [R1+0x5c0], R75 ;  /* 0x0005c04b01007387 */ /* 0x0005e20000100800 */
[-C--:B0-----:R-:W-:Y:S02]  /*8430*/  LEA R77, P0, R41, R25.reuse, 0x1 ;  /* 0x00000019294d7211 */ /* 0x081fe400078008ff */
[-C--:B-1----:R-:W-:Y:S01]  /*8440*/  LEA R76, P1, R43, R25.reuse, 0x1 ;  /* 0x000000192b4c7211 */ /* 0x082fe200078208ff */
[----:B------:R-:W-:Y:S01]  /*8450*/  IMAD R42, R27, 0x2, R45 ;  /* 0x000000021b2a7824 */ /* 0x000fe200078e022d */
[----:B--2---:R-:W-:Y:S01]  /*8460*/  LEA R75, P2, R37, R25, 0x1 ;  /* 0x00000019254b7211 */ /* 0x004fe200078408ff */
[----:B------:R0:W-:Y:S02]  /*8470*/  STL [R1+0x5cc], R77 ;  /* 0x0005cc4d01007387 */ /* 0x0001e40000100800 */
[----:B------:R-:W-:-:S02]  /*8480*/  IMAD R44, R27, 0x2, R42 ;  /* 0x000000021b2c7824 */ /* 0x000fc400078e022a */
[----:B------:R1:W-:Y:S04]  /*8490*/  STL [R1+0x5d4], R76 ;  /* 0x0005d44c01007387 */ /* 0x0003e80000100800 */
        /* <DEDUP_REMOVED lines=146> */
[----:B--2---:R-:W-:Y:S01]  /*8dc0*/  LEA R75, P2, R28, R25, 0x1 ;  /* 0x000000191c4b7211 */ /* 0x004fe200078408ff */
[----:B------:R-:W-:Y:S02]  /*8dd0*/  IMAD R29, R27, 0x2, R35 ;  /* 0x000000021b1d7824 */ /* 0x000fe400078e0223 */
[----:B------:R1:W-:Y:S04]  /*8de0*/  STL [R1+0x6c4], R76 ;  /* 0x0006c44c01007387 */ /* 0x0003e80000100800 */
[----:B------:R2:W-:Y:S01]  /*8df0*/  STL [R1+0x6cc], R75 ;  /* 0x0006cc4b01007387 */ /* 0x0005e20000100800 */
[-C--:B0-----:R-:W-:Y:S01]  /*8e00*/  LEA.HI.X.SX32 R77, R31, R24.reuse, 0x1, P0 ;  /* 0x000000181f4d7211 */ /* 0x081fe200000f0eff */
[----:B------:R-:W-:Y:S01]  /*8e10*/  IMAD R33, R27, 0x2, R29 ;  /* 0x000000021b217824 */ /* 0x000fe200078e021d */
[----:B-1----:R-:W-:-:S03]  /*8e20*/  LEA.HI.X.SX32 R76, R32, R24, 0x1, P1 ;  /* 0x00000018204c7211 */ /* 0x002fc600008f0eff */
[----:B------:R-:W-:Y:S01]  /*8e30*/  STL [R1+0x6b8], R77 ;  /* 0x0006b84d01007387 */ /* 0x000fe20000100800 */
[----:B--2---:R-:W-:-:S03]  /*8e40*/  LEA.HI.X.SX32 R75, R28, R24, 0x1, P2 ;  /* 0x000000181c4b7211 */ /* 0x004fc600010f0eff */
[----:B------:R0:W-:Y:S01]  /*8e50*/  STL [R1+0x6c0], R76 ;  /* 0x0006c04c01007387 */ /* 0x0001e20000100800 */
[----:B------:R-:W-:-:S03]  /*8e60*/  IMAD R27, R27, 0x2, R33 ;  /* 0x000000021b1b7824 */ /* 0x000fc600078e0221 */
[----:B------:R1:W-:Y:S01]  /*8e70*/  STL [R1+0x6c8], R75 ;  /* 0x0006c84b01007387 */ /* 0x0003e20000100800 */
[-C--:B0-----:R-:W-:Y:S02]  /*8e80*/  LEA R76, P0, R35, R25.reuse, 0x1 ;  /* 0x00000019234c7211 */ /* 0x081fe400078008ff */
[----:B-1----:R-:W-:-:S03]  /*8e90*/  LEA R75, P1, R29, R25, 0x1 ;  /* 0x000000191d4b7211 */ /* 0x002fc600078208ff */
[----:B------:R0:W-:Y:S01]  /*8ea0*/  STL [R1+0x6d0], R76 ;  /* 0x0006d04c01007387 */ /* 0x0001e20000100800 */
[----:B------:R-:W-:-:S03]  /*8eb0*/  LEA R77, P2, R33, R25, 0x1 ;  /* 0x00000019214d7211 */ /* 0x000fc600078408ff */
[----:B------:R1:W-:Y:S01]  /*8ec0*/  STL [R1+0x6d4], R75 ;  /* 0x0006d44b01007387 */ /* 0x0003e20000100800 */
[----:B0-----:R-:W-:-:S03]  /*8ed0*/  LEA R76, P3, R27, R25, 0x1 ;  /* 0x000000191b4c7211 */ /* 0x001fc600078608ff */
[----:B------:R0:W-:Y:S01]  /*8ee0*/  STL [R1+0x6d8], R77 ;  /* 0x0006d84d01007387 */ /* 0x0001e20000100800 */
[----:B-1----:R-:W-:-:S03]  /*8ef0*/  LEA.HI.X.SX32 R75, R35, R24, 0x1, P0 ;  /* 0x00000018234b7211 */ /* 0x002fc600000f0eff */
[----:B------:R1:W-:Y:S04]  /*8f00*/  STL [R1+0x2d8], R76 ;  /* 0x0002d84c01007387 */ /* 0x0003e80000100800 */
[----:B------:R2:W-:Y:S01]  /*8f10*/  STL [R1+0x2c8], R75 ;  /* 0x0002c84b01007387 */ /* 0x0005e20000100800 */
[-C--:B0-----:R-:W-:Y:S02]  /*8f20*/  LEA.HI.X.SX32 R77, R29, R24.reuse, 0x1, P1 ;  /* 0x000000181d4d7211 */ /* 0x081fe400008f0eff */
[----:B-1----:R-:W-:-:S03]  /*8f30*/  LEA.HI.X.SX32 R76, R33, R24, 0x1, P2 ;  /* 0x00000018214c7211 */ /* 0x002fc600010f0eff */
[----:B------:R0:W-:Y:S01]  /*8f40*/  STL [R1+0x2d0], R77 ;  /* 0x0002d04d01007387 */ /* 0x0001e20000100800 */
[----:B--2---:R-:W-:-:S03]  /*8f50*/  LEA.HI.X.SX32 R75, R27, R24, 0x1, P3 ;  /* 0x000000181b4b7211 */ /* 0x004fc600018f0eff */
[----:B------:R-:W-:Y:S04]  /*8f60*/  STL [R1+0x2d4], R76 ;  /* 0x0002d44c01007387 */ /* 0x000fe80000100800 */
[----:B------:R1:W-:Y:S01]  /*8f70*/  STL [R1+0x2cc], R75 ;  /* 0x0002cc4b01007387 */ /* 0x0003e20000100800 */
[C---:B0-----:R-:W-:Y:S02]  /*8f80*/  LOP3.LUT R77, R26.reuse, 0x2, RZ, 0xfc, !PT ;  /* 0x000000021a4d7812 */ /* 0x041fe400078efcff */
[C---:B------:R-:W-:Y:S02]  /*8f90*/  LOP3.LUT R77, R26.reuse, 0x8, RZ, 0xfc, !PT ;  /* 0x000000081a4d7812 */ /* 0x040fe400078efcff */
[C---:B------:R-:W-:Y:S02]  /*8fa0*/  LOP3.LUT R77, R26.reuse, 0xe, RZ, 0xfc, !PT ;  /* 0x0000000e1a4d7812 */ /* 0x040fe400078efcff */
[----:B-1----:R-:W-:-:S02]  /*8fb0*/  LOP3.LUT R75, R26, 0x6, RZ, 0xfc, !PT ;  /* 0x000000061a4b7812 */ /* 0x002fc400078efcff */
[C---:B------:R-:W-:Y:S02]  /*8fc0*/  LOP3.LUT R75, R26.reuse, 0xc, RZ, 0xfc, !PT ;  /* 0x0000000c1a4b7812 */ /* 0x040fe400078efcff */
[C---:B------:R-:W-:Y:S02]  /*8fd0*/  LOP3.LUT R75, R26.reuse, 0x12, RZ, 0xfc, !PT ;  /* 0x000000121a4b7812 */ /* 0x040fe400078efcff */
[C---:B------:R-:W-:Y:S02]  /*8fe0*/  LOP3.LUT R75, R26.reuse, 0x18, RZ, 0xfc, !PT ;  /* 0x000000181a4b7812 */ /* 0x040fe400078efcff */
[C---:B------:R-:W-:Y:S02]  /*8ff0*/  LOP3.LUT R77, R26.reuse, 0x14, RZ, 0xfc, !PT ;  /* 0x000000141a4d7812 */ /* 0x040fe400078efcff */
[C---:B------:R-:W-:Y:S02]  /*9000*/  LOP3.LUT R75, R26.reuse, 0x1e, RZ, 0xfc, !PT ;  /* 0x0000001e1a4b7812 */ /* 0x040fe400078efcff */
[----:B------:R-:W-:-:S02]  /*9010*/  LOP3.LUT R76, R26, 0x4, RZ, 0xfc, !PT ;  /* 0x000000041a4c7812 */ /* 0x000fc400078efcff */
        /* <DEDUP_REMOVED lines=94> */
[C---:B------:R-:W-:Y:S01]  /*9600*/  LOP3.LUT R75, R26.reuse, 0xde, RZ, 0xfc, !PT ;  /* 0x000000de1a4b7812 */ /* 0x040fe200078efcff */
[----:B------:R-:W-:Y:S01]  /*9610*/  IMAD.SHL.U32 R78, R213, 0x100, RZ ;  /* 0x00000100d54e7824 */ /* 0x000fe200078e00ff */
[C---:B------:R-:W-:Y:S01]  /*9620*/  LOP3.LUT R76, R26.reuse, 0xc4, RZ, 0xfc, !PT ;  /* 0x000000c41a4c7812 */ /* 0x040fe200078efcff */
[----:B------:R-:W-:Y:S01]  /*9630*/  IMAD.SHL.U32 R80, R115, 0x100, RZ ;  /* 0x0000010073507824 */ /* 0x000fe200078e00ff */
        /* <DEDUP_REMOVED lines=16> */
[----:B------:R-:W-:Y:S02]  /*9740*/  SHF.R.S32.HI R75, RZ, 0x8, R209 ;  /* 0x00000008ff4b7819 */ /* 0x000fe400000114d1 */
[----:B------:R-:W-:Y:S02]  /*9750*/  LOP3.LUT R76, R26, 0xe8, RZ, 0xfc, !PT ;  /* 0x000000e81a4c7812 */ /* 0x000fe400078efcff */
[----:B------:R-:W-:-:S02]  /*9760*/  LOP3.LUT R81, R30, 0x10, RZ, 0x3c, !PT ;  /* 0x000000101e517812 */ /* 0x000fc400078e3cff */
[C---:B------:R-:W-:Y:S02]  /*9770*/  LOP3.LUT R82, R30.reuse, 0x20, RZ, 0x3c, !PT ;  /* 0x000000201e527812 */ /* 0x040fe400078e3cff */
[C---:B------:R-:W-:Y:S02]  /*9780*/  LOP3.LUT R83, R30.reuse, 0x30, RZ, 0x3c, !PT ;  /* 0x000000301e537812 */ /* 0x040fe400078e3cff */
[C---:B------:R-:W-:Y:S02]  /*9790*/  LOP3.LUT R84, R30.reuse, 0x40, RZ, 0x3c, !PT ;  /* 0x000000401e547812 */ /* 0x040fe400078e3cff */
[C---:B------:R-:W-:Y:S02]  /*97a0*/  LOP3.LUT R85, R30.reuse, 0x50, RZ, 0x3c, !PT ;  /* 0x000000501e557812 */ /* 0x040fe400078e3cff */
[----:B------:R-:W-:Y:S02]  /*97b0*/  LOP3.LUT R86, R30, 0x60, RZ, 0x3c, !PT ;  /* 0x000000601e567812 */ /* 0x000fe400078e3cff */
[----:B------:R-:W-:-:S02]  /*97c0*/  SHF.R.S32.HI R77, RZ, 0x1f, R78 ;  /* 0x0000001fff4d7819 */ /* 0x000fc4000001144e */
[----:B------:R-:W-:Y:S02]  /*97d0*/  LOP3.LUT R87, R30, 0x70, RZ, 0x3c, !PT ;  /* 0x000000701e577812 */ /* 0x000fe400078e3cff */
[----:B------:R-:W-:Y:S02]  /*97e0*/  SHF.R.S32.HI R79, RZ, 0x1f, R80 ;  /* 0x0000001fff4f7819 */ /* 0x000fe40000011450 */
[C---:B------:R-:W-:Y:S02]  /*97f0*/  LOP3.LUT R89, R205.reuse, 0x20, RZ, 0x3c, !PT ;  /* 0x00000020cd597812 */ /* 0x040fe400078e3cff */
[C---:B------:R-:W-:Y:S02]  /*9800*/  LOP3.LUT R90, R205.reuse, 0x40, RZ, 0x3c, !PT ;  /* 0x00000040cd5a7812 */ /* 0x040fe400078e3cff */
[----:B------:R-:W-:Y:S02]  /*9810*/  LOP3.LUT R91, R205, 0x60, RZ, 0x3c, !PT ;  /* 0x00000060cd5b7812 */ /* 0x000fe400078e3cff */
[----:B------:R-:W-:-:S02]  /*9820*/  LOP3.LUT R76, R26, 0xee, RZ, 0xfc, !PT ;  /* 0x000000ee1a4c7812 */ /* 0x000fc400078efcff */
[C---:B------:R-:W-:Y:S01]  /*9830*/  LOP3.LUT R76, R26.reuse, 0xf4, RZ, 0xfc, !PT ;  /* 0x000000f41a4c7812 */ /* 0x040fe200078efcff */
[----:B------:R0:W-:Y:S01]  /*9840*/  STL [R1+0x6fc], R75 ;  /* 0x0006fc4b01007387 */ /* 0x0001e20000100800 */
[----:B------:R-:W-:Y:S01]  /*9850*/  LOP3.LUT R76, R26, 0xfa, RZ, 0xfc, !PT ;  /* 0x000000fa1a4c7812 */ /* 0x000fe200078efcff */
[C---:B------:R-:W-:Y:S01]  /*9860*/  IMAD.IADD R76, R215.reuse, 0x1, R30 ;  /* 0x00000001d74c7824 */ /* 0x040fe200078e021e */
[C---:B------:R-:W-:Y:S01]  /*9870*/  SHF.L.U64.HI R77, R78.reuse, 0x1, R77 ;  /* 0x000000014e4d7819 */ /* 0x040fe2000001024d */
[----:B------:R-:W-:Y:S01]  /*9880*/  IMAD.SHL.U32 R78, R78, 0x2, RZ ;  /* 0x000000024e4e7824 */ /* 0x000fe200078e00ff */
[C---:B------:R-:W-:Y:S01]  /*9890*/  SHF.L.U64.HI R79, R80.reuse, 0x1, R79 ;  /* 0x00000001504f7819 */ /* 0x040fe2000001024f */
[----:B------:R-:W-:Y:S01]  /*98a0*/  IMAD.SHL.U32 R80, R80, 0x2, RZ ;  /* 0x0000000250507824 */ /* 0x000fe200078e00ff */
[----:B------:R-:W-:Y:S01]  /*98b0*/  CS2R R24, SRZ ;  /* 0x0000000000187805 */ /* 0x000fe2000001ff00 */
[C---:B------:R-:W-:Y:S01]  /*98c0*/  IMAD.IADD R81, R215.reuse, 0x1, R81 ;  /* 0x00000001d7517824 */ /* 0x040fe200078e0251 */
        /* <DEDUP_REMOVED lines=19> */
[----:B------:R-:W-:Y:S01]  /*9a00*/  IMAD.IADD R91, R215, 0x1, R91 ;  /* 0x00000001d75b7824 */ /* 0x000fe200078e025b */
[----:B------:R-:W-:Y:S01]  /*9a10*/  CS2R R46, SRZ ;  /* 0x00000000002e7805 */ /* 0x000fe2000001ff00 */
[----:B0-----:R-:W-:Y:S01]  /*9a20*/  IMAD.MOV.U32 R75, RZ, RZ, RZ ;  /* 0x000000ffff4b7224 */ /* 0x001fe200078e00ff */
[----:B------:R-:W-:-:S02]  /*9a30*/  CS2R R48, SRZ ;  /* 0x0000000000307805 */ /* 0x000fc4000001ff00 */
[----:B------:R-:W-:Y:S02]  /*9a40*/  CS2R R50, SRZ ;  /* 0x0000000000327805 */ /* 0x000fe4000001ff00 */
[----:B------:R-:W-:Y:S02]  /*9a50*/  CS2R R52, SRZ ;  /* 0x0000000000347805 */ /* 0x000fe4000001ff00 */
[----:B------:R-:W-:Y:S01]  /*9a60*/  CS2R R54, SRZ ;  /* 0x0000000000367805 */ /* 0x000fe2000001ff00 */
[----:B------:R-:W-:Y:S02]  /*9a70*/  UIADD3.64 UR8, UR4, 0x80, URZ ;  /* 0x0000008004087897 */ /* 0x000fe4000fffe03f */
[----:B------:R-:W-:Y:S02]  /*9a80*/  UIADD3.64 UR10, UR6, 0x2, URZ ;  /* 0x00000002060a7897 */ /* 0x000fe4000fffe03f */
[----:B------:R-:W-:Y:S02]  /*9a90*/  UIADD3.64 UR14, UR6, 0x4, URZ ;  /* 0x00000004060e7897 */ /* 0x000fe4000fffe03f */
[----:B------:R-:W-:-:S02]  /*9aa0*/  UIADD3.64 UR8, UR4, 0x180, URZ ;  /* 0x0000018004087897 */ /* 0x000fc4000fffe03f */
[----:B------:R-:W-:Y:S02]  /*9ab0*/  UIADD3.64 UR12, UR4, 0x200, URZ ;  /* 0x00000200040c7897 */ /* 0x000fe4000fffe03f */
[----:B------:R-:W-:Y:S02]  /*9ac0*/  UIADD3.64 UR16, UR4, 0x280, URZ ;  /* 0x0000028004107897 */ /* 0x000fe4000fffe03f */
        /* <DEDUP_REMOVED lines=20> */
[----:B------:R-:W-:-:S12]  /*9c10*/  UIADD3.64 UR54, UR6, 0x604, URZ ;  /* 0x0000060406367897 */ /* 0x000fd8000fffe03f */
.L_x_1:
[----:B------:R-:W-:Y:S01]  /*9c20*/  STL [R1+0xa1c], R59 ;  /* 0x000a1c3b01007387 */ /* 0x000fe20000100800 */
[----:B------:R-:W0:Y:S03]  /*9c30*/  LDC R172, c[0x0][0x230] ;  /* 0x00008c00ffac7b82 */ /* 0x000e260000000800 */
[----:B------:R-:W-:Y:S04]  /*9c40*/  STL [R1+0xa18], R20 ;  /* 0x000a181401007387 */ /* 0x000fe80000100800 */
[----:B------:R1:W-:Y:S04]  /*9c50*/  STL [R1+0xa14], R10 ;  /* 0x000a140a01007387 */ /* 0x0003e80000100800 */
[----:B------:R2:W-:Y:S04]  /*9c60*/  STL [R1+0xa10], R18 ;  /* 0x000a101201007387 */ /* 0x0005e80000100800 */
        /* <DEDUP_REMOVED lines=10> */
[----:B-1----:R-:W-:-:S03]  /*9d10*/  MOV R10, UR55 ;  /* 0x00000037000a7c02 */ /* 0x002fc60008000f00 */
[----:B------:R-:W-:Y:S01]  /*9d20*/  STL [R1+0x9e4], R4 ;  /* 0x0009e40401007387 */ /* 0x000fe20000100800 */
[----:B--2---:R-:W-:-:S03]  /*9d30*/  MOV R18, UR54 ;  /* 0x0000003600127c02 */ /* 0x004fc60008000f00 */
[----:B------:R-:W-:Y:S04]  /*9d40*/  STL [R1+0x9e0], R85 ;  /* 0x0009e05501007387 */ /* 0x000fe80000100800 */
[----:B------:R-:W-:Y:S04]  /*9d50*/  STL [R1+0x9dc], R86 ;  /* 0x0009dc5601007387 */ /* 0x000fe80000100800 */
[----:B------:R-:W-:Y:S04]  /*9d60*/  STL [R1+0x9d8], R87 ;  /* 0x0009d85701007387 */ /* 0x000fe80000100800 */
[----:B------:R1:W-:Y:S04]  /*9d70*/  STL [R1+0x9d4], R79 ;  /* 0x0009d44f01007387 */ /* 0x0003e80000100800 */
[----:B-1----:R-:W2:Y:S04]  /*9d80*/  LDL.LU R79, [R1+0x2d8] ;  /* 0x0002d800014f7983 */ /* 0x002ea80000300800 */
[----:B------:R-:W-:Y:S04]  /*9d90*/  STL [R1+0x9c8], R77 ;  /* 0x0009c84d01007387 */ /* 0x000fe80000100800 */
[----:B-----5:R-:W-:Y:S04]  /*9da0*/  STL [R1+0x904], R0 ;  /* 0x0009040001007387 */ /* 0x020fe80000100800 */
[----:B------:R1:W-:Y:S04]  /*9db0*/  STL [R1+0x6f0], R10 ;  /* 0x0006f00a01007387 */ /* 0x0003e80000100800 */
[----:B------:R3:W-:Y:S04]  /*9dc0*/  STL [R1+0x6ec], R18 ;  /* 0x0006ec1201007387 */ /* 0x0007e80000100800 */
[----:B------:R-:W4:Y:S01]  /*9dd0*/  LDL R78, [R1+0x6dc] ;  /* 0x0006dc00014e7983 */ /* 0x000f220000100800 */
[----:B-1----:R-:W-:-:S03]  /*9de0*/  MOV R10, UR53 ;  /* 0x00000035000a7c02 */ /* 0x002fc60008000f00 */
[----:B------:R-:W2:Y:S04]  /*9df0*/  LDL R77, [R1+0x6e0] ;  /* 0x0006e000014d7983 */ /* 0x000ea80000100800 */
[----:B------:R1:W-:Y:S04]  /*9e00*/  STL [R1+0x6e8], R10 ;  /* 0x0006e80a01007387 */ /* 0x0003e80000100800 */
[----:B------:R-:W2:Y:S04]  /*9e10*/  LDL R20, [R1+0x2cc] ;  /* 0x0002cc0001147983 */ /* 0x000ea80000100800 */
[----:B---3--:R-:W3:Y:S04]  /*9e20*/  LDL R18, [R1+0x2d4] ;  /* 0x0002d40001127983 */ /* 0x008ee80000100800 */
[----:B-1----:R-:W3:Y:S01]  /*9e30*/  LDL R10, [R1+0x6d8] ;  /* 0x0006d800010a7983 */ /* 0x002ee20000100800 */
[----:B------:R-:W1:Y:S01]  /*9e40*/  S2R R93, SR_TID.X ;  /* 0x00000000005d7919 */ /* 0x000e620000002100 */
[----:B------:R-:W1:Y:S01]  /*9e50*/  S2R R0, SR_TID.X ;  /* 0x0000000000007919 */ /* 0x000e620000002100 */
[----:B0-----:R-:W-:Y:S01]  /*9e60*/  IMAD R172, R75, -0x100, R172 ;  /* 0xffffff004bac7824 */ /* 0x001fe200078e02ac */
[----:B------:R-:W-:-:S02]  /*9e70*/  PRMT R141, RZ, 0x7610, R141 ;  /* 0x00007610ff8d7816 */ /* 0x000fc4000000008d */
[----:B------:R-:W-:Y:S01]  /*9e80*/  PRMT R116, RZ, 0x7610, R116 ;  /* 0x00007610ff747816 */ /* 0x000fe20000000074 */
[----:B------:R-:W3:Y:S01]  /*9e90*/  LDL R143, [R1+0x6d4] ;  /* 0x0006d400018f7983 */ /* 0x000ee20000100800 */
[----:B-1----:R-:W-:-:S04]  /*9ea0*/  SHF.R.U32.HI R59, RZ, 0x6, R93 ;  /* 0x00000006ff3b7819 */ /* 0x002fc8000001165d */
[----:B------:R-:W-:Y:S02]  /*9eb0*/  SGXT.U32 R59, R59, 0x1 ;  /* 0x000000013b3b781a */ /* 0x000fe40000000000 */
[----:B------:R-:W-:Y:S02]  /*9ec0*/  SHF.R.U32.HI R92, RZ, 0x6, R0 ;  /* 0x00000006ff5c7819 */ /* 0x000fe40000011600 */
[----:B------:R-:W-:Y:S02]  /*9ed0*/  SHF.R.U32.HI R142, RZ, 0x6, R93 ;  /* 0x00000006ff8e7819 */ /* 0x000fe4000001165d */
[----:B------:R-:W-:Y:S02]  /*9ee0*/  LOP3.LUT R59, R59, 0x4, RZ, 0xfc, !PT ;  /* 0x000000043b3b7812 */ /* 0x000fe400078efcff */
[----:B------:R-:W-:Y:S02]  /*9ef0*/  SGXT.U32 R92, R92, 0x1 ;  /* 0x000000015c5c781a */ /* 0x000fe40000000000 */
[----:B------:R-:W-:-:S02]  /*9f00*/  SGXT.U32 R142, R142, 0x1 ;  /* 0x000000018e8e781a */ /* 0x000fc40000000000 */
[-C--:B------:R-:W-:Y:S02]  /*9f10*/  ISETP.GE.AND P2, PT, R59, R172.reuse, PT ;  /* 0x000000ac3b00720c */ /* 0x080fe40003f46270 */
[----:B------:R-:W-:Y:S02]  /*9f20*/  SHF.R.U32.HI R59, RZ, 0x6, R93 ;  /* 0x00000006ff3b7819 */ /* 0x000fe4000001165d */
[-C--:B------:R-:W-:Y:S02]  /*9f30*/  ISETP.GE.AND P0, PT, R92, R172.reuse, PT ;  /* 0x000000ac5c00720c */ /* 0x080fe40003f06270 */
[----:B------:R-:W-:Y:S02]  /*9f40*/  LOP3.LUT R142, R142, 0x2, RZ, 0xfc, !PT ;  /* 0x000000028e8e7812 */ /* 0x000fe400078efcff */
[----:B------:R-:W-:Y:S02]  /*9f50*/  SGXT.U32 R59, R59, 0x1 ;  /* 0x000000013b3b781a */ /* 0x000fe40000000000 */
[----:B------:R-:W-:-:S02]  /*9f60*/  ISETP.GE.AND P1, PT, R142, R172, PT ;  /* 0x000000ac8e00720c */ /* 0x000fc40003f26270 */
[----:B------:R-:W-:Y:S01]  /*9f70*/  LOP3.LUT R59, R59, 0x6, RZ, 0xfc, !PT ;  /* 0x000000063b3b7812 */ /* 0x000fe200078efcff */
[----:B------:R-:W3:Y:S03]  /*9f80*/  LDL R142, [R1+0x6c8] ;  /* 0x0006c800018e7983 */ /* 0x000ee60000100800 */
[----:B------:R-:W-:Y:S02]  /*9f90*/  ISETP.GE.AND P3, PT, R59, R172, PT ;  /* 0x000000ac3b00720c */ /* 0x000fe40003f66270 */
[----:B------:R-:W-:Y:S02]  /*9fa0*/  SHF.R.U32.HI R59, RZ, 0x6, R93 ;  /* 0x00000006ff3b7819 */ /* 0x000fe4000001165d */
[----:B------:R-:W-:Y:S02]  /*9fb0*/  PRMT R8, RZ, 0x7610, R8 ;  /* 0x00007610ff087816 */ /* 0x000fe40000000008 */
[----:B------:R-:W-:-:S04]  /*9fc0*/  SGXT.U32 R59, R59, 0x1 ;  /* 0x000000013b3b781a */ /* 0x000fc80000000000 */
[----:B------:R-:W-:Y:S01]  /*9fd0*/  LOP3.LUT R59, R59, 0x8, RZ, 0xfc, !PT ;  /* 0x000000083b3b7812 */ /* 0x000fe200078efcff */
[----:B----4-:R-:W-:Y:S02]  /*9fe0*/  @!P0 IMAD.MOV.U32 R93, RZ, RZ, R78 ;  /* 0x000000ffff5d8224 */ /* 0x010fe400078e004e */
[----:B--2---:R-:W-:-:S05]  /*9ff0*/  @!P0 IMAD.MOV.U32 R92, RZ, RZ, R77 ;  /* 0x000000ffff5c8224 */ /* 0x004fca00078e004d */
[----:B------:R0:W2:Y:S02]  /*a000*/  @!P0 LDG.E.U16 R141, desc[UR60][R92.64] ;  /* 0x0000003c5c8d8981 */ /* 0x0000a4000c1e1500 */
[----:B0-----:R-:W-:Y:S02]  /*a010*/  @!P1 IMAD.MOV.U32 R92, RZ, RZ, R79 ;  /* 0x000000ffff5c9224 */ /* 0x001fe400078e004f */
[----:B------:R-:W-:Y:S01]  /*a020*/  @!P1 IMAD.MOV.U32 R93, RZ, RZ, R20 ;  /* 0x000000ffff5d9224 */ /* 0x000fe200078e0014 */
[----:B------:R-:W-:Y:S01]  /*a030*/  ISETP.GE.AND P0, PT, R59, R172, PT ;  /* 0x000000ac3b00720c */ /* 0x000fe20003f06270 */
[----:B------:R-:W4:Y:S04]  /*a040*/  LDL R20, [R1+0x6d0] ;  /* 0x0006d00001147983 */ /* 0x000f280000100800 */
[----:B------:R3:W2:Y:S04]  /*a050*/  @!P1 LDG.E.U16 R116, desc[UR60][R92.64] ;  /* 0x0000003c5c749981 */ /* 0x0006a8000c1e1500 */
[----:B------:R-:W2:Y:S01]  /*a060*/  LDL R59, [R1+0x2c8] ;  /* 0x0002c800013b7983 */ /* 0x000ea20000100800 */
[----:B---3--:R-:W-:-:S02]  /*a070*/  @!P2 IMAD.MOV.U32 R92, RZ, RZ, R10 ;  /* 0x000000ffff5ca224 */ /* 0x008fc400078e000a */
[----:B------:R-:W-:Y:S01]  /*a080*/  @!P2 IMAD.MOV.U32 R93, RZ, RZ, R18 ;  /* 0x000000ffff5da224 */ /* 0x000fe200078e0012 */
[----:B------:R-:W0:Y:S04]  /*a090*/  S2R R78, SR_TID.X ;  /* 0x00000000004e7919 */ /* 0x000e280000002100 */
[----:B------:R1:W3:Y:S01]  /*a0a0*/  @!P2 LDG.E.U16 R8, desc[UR60][R92.64] ;  /* 0x0000003c5c08a981 */ /* 0x0002e2000c1e1500 */
[----:B------:R-:W-:-:S03]  /*a0b0*/  PRMT R71, RZ, 0x7610, R71 ;  /* 0x00007610ff477816 */ /* 0x000fc60000000047 */
[----:B------:R-:W3:Y:S04]  /*a0c0*/  LDL R18, [R1+0x6c0] ;  /* 0x0006c00001127983 */ /* 0x000ee80000100800 */
[----:B------:R-:W3:Y:S04]  /*a0d0*/  LDL R10, [R1+0x6c4] ;  /* 0x0006c400010a7983 */ /* 0x000ee80000100800 */
[----:B------:R-:W4:Y:S01]  /*a0e0*/  LDL R93, [R1+0x2d0] ;  /* 0x0002d000015d7983 */ /* 0x000f220000100800 */
[--C-:B0-----:R-:W-:Y:S02]  /*a0f0*/  SHF.R.U32.HI R77, RZ, 0x6, R78.reuse ;  /* 0x00000006ff4d7819 */ /* 0x101fe4000001164e */
[----:B-1----:R-:W-:-:S02]  /*a100*/  SHF.R.U32.HI R92, RZ, 0x6, R78 ;  /* 0x00000006ff5c7819 */ /* 0x002fc4000001164e */
[----:B------:R-:W-:Y:S02]  /*a110*/  SGXT.U32 R77, R77, 0x1 ;  /* 0x000000014d4d781a */ /* 0x000fe40000000000 */
[----:B------:R-:W-:Y:S02]  /*a120*/  SGXT.U32 R92, R92, 0x1 ;  /* 0x000000015c5c781a */ /* 0x000fe40000000000 */
[----:B------:R-:W-:Y:S02]  /*a130*/  LOP3.LUT R77, R77, 0xa, RZ, 0xfc, !PT ;  /* 0x0000000a4d4d7812 */ /* 0x000fe400078efcff */
[----:B------:R-:W-:Y:S02]  /*a140*/  LOP3.LUT R92, R92, 0xc, RZ, 0xfc, !PT ;  /* 0x0000000c5c5c7812 */ /* 0x000fe400078efcff */
[-C--:B------:R-:W-:Y:S02]  /*a150*/  ISETP.GE.AND P1, PT, R77, R172.reuse, PT ;  /* 0x000000ac4d00720c */ /* 0x080fe40003f26270 */
[----:B------:R-:W3:Y:S01]  /*a160*/  LDL R77, [R1+0x6cc] ;  /* 0x0006cc00014d7983 */ /* 0x000ee20000100800 */
[----:B------:R-:W-:Y:S01]  /*a170*/  ISETP.GE.AND P2, PT, R92, R172, PT ;  /* 0x000000ac5c00720c */ /* 0x000fe20003f46270 */
[----:B------:R-:W-:Y:S01]  /*a180*/  @!P3 IMAD.MOV.U32 R92, RZ, RZ, R143 ;  /* 0x000000ffff5cb224 */ /* 0x000fe200078e008f */
[----:B------:R-:W-:-:S04]  /*a190*/  SHF.R.U32.HI R78, RZ, 0x6, R78 ;  /* 0x00000006ff4e7819 */ /* 0x000fc8000001164e */
[----:B------:R-:W-:-:S04]  /*a1a0*/  SGXT.U32 R78, R78, 0x1 ;  /* 0x000000014e4e781a */ /* 0x000fc80000000000 */
[----:B------:R-:W-:Y:S01]  /*a1b0*/  LOP3.LUT R78, R78, 0xe, RZ, 0xfc, !PT ;  /* 0x0000000e4e4e7812 */ /* 0x000fe200078efcff */
[----:B----4-:R0:W4:Y:S02]  /*a1c0*/  @!P3 LDG.E.U16 R71, desc[UR60][R92.64] ;  /* 0x0000003c5c47b981 */ /* 0x010124000c1e1500 */
[----:B0-----:R-:W-:Y:S02]  /*a1d0*/  @!P0 IMAD.MOV.U32 R92, RZ, RZ, R20 ;  /* 0x000000ffff5c8224 */ /* 0x001fe400078e0014 */
[----:B--2---:R-:W-:Y:S01]  /*a1e0*/  @!P0 IMAD.MOV.U32 R93, RZ, RZ, R59 ;  /* 0x000000ffff5d8224 */ /* 0x004fe200078e003b */
[----:B------:R-:W2:Y:S04]  /*a1f0*/  LDL R20, [R1+0x6bc] ;  /* 0x0006bc0001147983 */ /* 0x000ea80000100800 */
[----:B------:R-:W4:Y:S01]  /*a200*/  LDL R59, [R1+0x6b8] ;  /* 0x0006b800013b7983 */ /* 0x000f220000100800 */
[----:B------:R-:W-:-:S02]  /*a210*/  ISETP.GE.AND P3, PT, R78, R172, PT ;  /* 0x000000ac4e00720c */ /* 0x000fc40003f66270 */
[----:B------:R-:W0:Y:S01]  /*a220*/  S2R R78, SR_TID.X ;  /* 0x00000000004e7919 */ /* 0x000e220000002100 */
[----:B------:R-:W-:Y:S02]  /*a230*/  PRMT R140, RZ, 0x7610, R140 ;  /* 0x00007610ff8c7816 */ /* 0x000fe4000000008c */
[----:B------:R-:W-:-:S04]  /*a240*/  PRMT R115, RZ, 0x7610, R115 ;  /* 0x00007610ff737816 */ /* 0x000fc80000000073 */
[----:B------:R3:W4:Y:S01]  /*a250*/  @!P0 LDG.E.U16 R140, desc[UR60][R92.64] ;  /* 0x0000003c5c8c8981 */ /* 0x000722000c1e1500 */
[----:B------:R-:W-:Y:S01]  /*a260*/  PRMT R233, RZ, 0x7610, R233 ;  /* 0x00007610ffe97816 */ /* 0x000fe200000000e9 */
[----:B---3--:R-:W-:Y:S02]  /*a270*/  @!P1 IMAD.MOV.U32 R92, RZ, RZ, R77 ;  /* 0x000000ffff5c9224 */ /* 0x008fe400078e004d */
[----:B------:R-:W-:Y:S01]  /*a280*/  @!P1 IMAD.MOV.U32 R93, RZ, RZ, R142 ;  /* 0x000000ffff5d9224 */ /* 0x000fe200078e008e */
[----:B------:R-:W-:Y:S01]  /*a290*/  PRMT R23, RZ, 0x7610, R23 ;  /* 0x00007610ff177816 */ /* 0x000fe20000000017 */
[----:B------:R-:W3:Y:S04]  /*a2a0*/  LDL R77, [R1+0x6b4] ;  /* 0x0006b400014d7983 */ /* 0x000ee80000100800 */
[----:B------:R1:W3:Y:S04]  /*a2b0*/  @!P1 LDG.E.U16 R115, desc[UR60][R92.64] ;  /* 0x0000003c5c739981 */ /* 0x0002e8000c1e1500 */
[----:B------:R-:W3:Y:S01]  /*a2c0*/  LDL R142, [R1+0x6a8] ;  /* 0x0006a800018e7983 */ /* 0x000ee20000100800 */
[----:B0-----:R-:W-:-:S02]  /*a2d0*/  SHF.R.U32.HI R143, RZ, 0x6, R78 ;  /* 0x00000006ff8f7819 */ /* 0x001fc4000001164e */
[----:B------:R-:W-:Y:S01]  /*a2e0*/  SHF.R.U32.HI R78, RZ, 0x6, R78 ;  /* 0x00000006ff4e7819 */ /* 0x000fe2000001164e */
[----:B-1----:R-:W-:Y:S02]  /*a2f0*/  @!P2 IMAD.MOV.U32 R92, RZ, RZ, R10 ;  /* 0x000000ffff5ca224 */ /* 0x002fe400078e000a */
[----:B------:R-:W-:Y:S01]  /*a300*/  @!P2 IMAD.MOV.U32 R93, RZ, RZ, R18 ;  /* 0x000000ffff5da224 */ /* 0x000fe200078e0012 */
[----:B------:R-:W-:Y:S01]  /*a310*/  SGXT.U32 R78, R78, 0x1 ;  /* 0x000000014e4e781a */ /* 0x000fe20000000000 */
[----:B------:R-:W3:Y:S04]  /*a320*/  LDL R18, [R1+0x6a0] ;  /* 0x0006a00001127983 */ /* 0x000ee80000100800 */
[----:B------:R2:W3:Y:S01]  /*a330*/  @!P2 LDG.E.U16 R233, desc[UR60][R92.64] ;  /* 0x0000003c5ce9a981 */ /* 0x0004e2000c1e1500 */
[----:B------:R-:W-:-:S03]  /*a340*/  LOP3.LUT R78, R78, 0x12, RZ, 0xfc, !PT ;  /* 0x000000124e4e7812 */ /* 0x000fc600078efcff */
[----:B------:R-:W3:Y:S01]  /*a350*/  LDL R10, [R1+0x6a4] ;  /* 0x0006a400010a7983 */ /* 0x000ee20000100800 */
[----:B------:R-:W-:-:S03]  /*a360*/  ISETP.GE.AND P1, PT, R78, R172, PT ;  /* 0x000000ac4e00720c */ /* 0x000fc60003f26270 */
[----:B------:R-:W3:Y:S01]  /*a370*/  LDL R78, [R1+0x6ac] ;  /* 0x0006ac00014e7983 */ /* 0x000ee20000100800 */
[----:B------:R-:W-:-:S04]  /*a380*/  SGXT.U32 R143, R143, 0x1 ;  /* 0x000000018f8f781a */ /* 0x000fc80000000000 */
[----:B------:R-:W-:-:S04]  /*a390*/  LOP3.LUT R143, R143, 0x10, RZ, 0xfc, !PT ;  /* 0x000000108f8f7812 */ /* 0x000fc800078efcff */
[----:B------:R-:W-:Y:S02]  /*a3a0*/  ISETP.GE.AND P0, PT, R143, R172, PT ;  /* 0x000000ac8f00720c */ /* 0x000fe40003f06270 */
[----:B------:R-:W0:Y:S01]  /*a3b0*/  S2R R143, SR_TID.X ;  /* 0x00000000008f7919 */ /* 0x000e220000002100 */
[----:B--2---:R-:W-:Y:S02]  /*a3c0*/  @!P3 IMAD.MOV.U32 R92, RZ, RZ, R20 ;  /* 0x000000ffff5cb224 */ /* 0x004fe400078e0014 */
[----:B------:R-:W2:Y:S01]  /*a3d0*/  LDL R20, [R1+0x69c] ;  /* 0x00069c0001147983 */ /* 0x000ea20000100800 */
[----:B----4-:R-:W-:-:S03]  /*a3e0*/  @!P3 IMAD.MOV.U32 R93, RZ, RZ, R59 ;  /* 0x000000ffff5db224 */ /* 0x010fc600078e003b */
[----:B------:R-:W4:Y:S04]  /*a3f0*/  LDL R59, [R1+0x698] ;  /* 0x00069800013b7983 */ /* 0x000f280000100800 */
[----:B------:R1:W4:Y:S04]  /*a400*/  @!P3 LDG.E.U16 R23, desc[UR60][R92.64] ;  /* 0x0000003c5c17b981 */ /* 0x000328000c1e1500 */
[----:B------:R-:W2:Y:S01]  /*a410*/  LDL R93, [R1+0x6b0] ;  /* 0x0006b000015d7983 */ /* 0x000ea20000100800 */
[----:B0-----:R-:W-:-:S04]  /*a420*/  SHF.R.U32.HI R143, RZ, 0x6, R143 ;  /* 0x00000006ff8f7819 */ /* 0x001fc8000001168f */
[----:B------:R-:W-:-:S04]  /*a430*/  SGXT.U32 R143, R143, 0x1 ;  /* 0x000000018f8f781a */ /* 0x000fc80000000000 */
[----:B------:R-:W-:-:S04]  /*a440*/  LOP3.LUT R143, R143, 0x14, RZ, 0xfc, !PT ;  /* 0x000000148f8f7812 */ /* 0x000fc800078efcff */
[----:B------:R-:W-:Y:S02]  /*a450*/  ISETP.GE.AND P2, PT, R143, R172, PT ;  /* 0x000000ac8f00720c */ /* 0x000fe40003f46270 */
[----:B------:R-:W1:Y:S01]  /*a460*/  S2R R143, SR_TID.X ;  /* 0x00000000008f7919 */ /* 0x000e620000002100 */
[----:B------:R-:W-:Y:S02]  /*a470*/  PRMT R139, RZ, 0x7610, R139 ;  /* 0x00007610ff8b7816 */ /* 0x000fe4000000008b */
[----:B------:R-:W-:Y:S02]  /*a480*/  PRMT R114, RZ, 0x7610, R114 ;  /* 0x00007610ff727816 */ /* 0x000fe40000000072 */
[----:B------:R-:W-:Y:S02]  /*a490*/  PRMT R231, RZ, 0x7610, R231 ;  /* 0x00007610ffe77816 */ /* 0x000fe400000000e7 */
[----:B-1----:R-:W-:-:S04]  /*a4a0*/  SHF.R.U32.HI R92, RZ, 0x6, R143 ;  /* 0x00000006ff5c7819 */ /* 0x002fc8000001168f */
[----:B------:R-:W-:-:S04]  /*a4b0*/  SGXT.U32 R92, R92, 0x1 ;  /* 0x000000015c5c781a */ /* 0x000fc80000000000 */
[----:B------:R-:W-:-:S04]  /*a4c0*/  LOP3.LUT R92, R92, 0x16, RZ, 0xfc, !PT ;  /* 0x000000165c5c7812 */ /* 0x000fc800078efcff */
[----:B------:R-:W-:Y:S01]  /*a4d0*/  ISETP.GE.AND P3, PT, R92, R172, PT ;  /* 0x000000ac5c00720c */ /* 0x000fe20003f66270 */
[----:B---3--:R-:W-:Y:S01]  /*a4e0*/  @!P0 IMAD.MOV.U32 R92, RZ, RZ, R77 ;  /* 0x000000ffff5c8224 */ /* 0x008fe200078e004d */
[----:B------:R-:W-:-:S04]  /*a4f0*/  SHF.R.U32.HI R77, RZ, 0x6, R143 ;  /* 0x00000006ff4d7819 */ /* 0x000fc8000001168f */
[----:B------:R-:W-:-:S04]  /*a500*/  SGXT.U32 R77, R77, 0x1 ;  /* 0x000000014d4d781a */ /* 0x000fc80000000000 */
[----:B------:R-:W-:Y:S02]  /*a510*/  LOP3.LUT R77, R77, 0x18, RZ, 0xfc, !PT ;  /* 0x000000184d4d7812 */ /* 0x000fe400078efcff */
[----:B------:R-:W-:Y:S01]  /*a520*/  PRMT R14, RZ, 0x7610, R14 ;  /* 0x00007610ff0e7816 */ /* 0x000fe2000000000e */
[----:B--2---:R0:W2:Y:S02]  /*a530*/  @!P0 LDG.E.U16 R139, desc[UR60][R92.64] ;  /* 0x0000003c5c8b8981 */ /* 0x0040a4000c1e1500 */
[----:B0-----:R-:W-:Y:S02]  /*a540*/  @!P1 IMAD.MOV.U32 R92, RZ, RZ, R78 ;  /* 0x000000ffff5c9224 */ /* 0x001fe400078e004e */
[----:B------:R-:W-:Y:S01]  /*a550*/  @!P1 IMAD.MOV.U32 R93, RZ, RZ, R142 ;  /* 0x000000ffff5d9224 */ /* 0x000fe200078e008e */
[----:B------:R-:W-:Y:S01]  /*a560*/  ISETP.GE.AND P0, PT, R77, R172, PT ;  /* 0x000000ac4d00720c */ /* 0x000fe20003f06270 */
[----:B------:R-:W0:Y:S03]  /*a570*/  S2R R78, SR_TID.X ;  /* 0x00000000004e7919 */ /* 0x000e260000002100 */
[----:B------:R1:W3:Y:S01]  /*a580*/  @!P1 LDG.E.U16 R114, desc[UR60][R92.64] ;  /* 0x0000003c5c729981 */ /* 0x0002e2000c1e1500 */
[----:B------:R-:W-:-:S03]  /*a590*/  SHF.R.U32.HI R77, RZ, 0x6, R143 ;  /* 0x00000006ff4d7819 */ /* 0x000fc6000001168f */
[----:B------:R-:W2:Y:S04]  /*a5a0*/  LDL R143, [R1+0x694] ;  /* 0x00069400018f7983 */ /* 0x000ea80000100800 */
[----:B------:R-:W3:Y:S01]  /*a5b0*/  LDL R142, [R1+0x680] ;  /* 0x00068000018e7983 */ /* 0x000ee20000100800 */
[----:B-1----:R-:W-:Y:S02]  /*a5c0*/  @!P2 IMAD.MOV.U32 R92, RZ, RZ, R10 ;  /* 0x000000ffff5ca224 */ /* 0x002fe400078e000a */
[----:B------:R-:W-:Y:S01]  /*a5d0*/  @!P2 IMAD.MOV.U32 R93, RZ, RZ, R18 ;  /* 0x000000ffff5da224 */ /* 0x000fe200078e0012 */
[----:B------:R-:W3:Y:S04]  /*a5e0*/  LDL R10, [R1+0x68c] ;  /* 0x00068c00010a7983 */ /* 0x000ee80000100800 */
[----:B------:R1:W3:Y:S04]  /*a5f0*/  @!P2 LDG.E.U16 R231, desc[UR60][R92.64] ;  /* 0x0000003c5ce7a981 */ /* 0x0002e8000c1e1500 */
[----:B------:R-:W3:Y:S01]  /*a600*/  LDL R18, [R1+0x688] ;  /* 0x0006880001127983 */ /* 0x000ee20000100800 */
[----:B-1----:R-:W-:-:S02]  /*a610*/  @!P3 IMAD.MOV.U32 R92, RZ, RZ, R20 ;  /* 0x000000ffff5cb224 */ /* 0x002fc400078e0014 */
[----:B----4-:R-:W-:Y:S01]  /*a620*/  @!P3 IMAD.MOV.U32 R93, RZ, RZ, R59 ;  /* 0x000000ffff5db224 */ /* 0x010fe200078e003b */
[----:B------:R-:W-:Y:S01]  /*a630*/  SGXT.U32 R77, R77, 0x1 ;  /* 0x000000014d4d781a */ /* 0x000fe20000000000 */
[----:B------:R-:W4:Y:S04]  /*a640*/  LDL R59, [R1+0x678] ;  /* 0x00067800013b7983 */ /* 0x000f280000100800 */
[----:B------:R1:W4:Y:S01]  /*a650*/  @!P3 LDG.E.U16 R14, desc[UR60][R92.64] ;  /* 0x0000003c5c0eb981 */ /* 0x000322000c1e1500 */
[----:B------:R-:W-:-:S03]  /*a660*/  PRMT R138, RZ, 0x7610, R138 ;  /* 0x00007610ff8a7816 */ /* 0x000fc6000000008a */
[----:B------:R-:W4:Y:S04]  /*a670*/  LDL R20, [R1+0x67c] ;  /* 0x00067c0001147983 */ /* 0x000f280000100800 */
[----:B------:R-:W3:Y:S01]  /*a680*/  LDL R93, [R1+0x690] ;  /* 0x00069000015d7983 */ /* 0x000ee20000100800 */
[----:B------:R-:W-:-:S04]  /*a690*/  LOP3.LUT R77, R77, 0x1a, RZ, 0xfc, !PT ;  /* 0x0000001a4d4d7812 */ /* 0x000fc800078efcff */
[----:B------:R-:W-:Y:S02]  /*a6a0*/  ISETP.GE.AND P1, PT, R77, R172, PT ;  /* 0x000000ac4d00720c */ /* 0x000fe40003f26270 */
[--C-:B0-----:R-:W-:Y:S02]  /*a6b0*/  SHF.R.U32.HI R77, RZ, 0x6, R78.reuse ;  /* 0x00000006ff4d7819 */ /* 0x101fe4000001164e */
[----:B-1----:R-:W-:Y:S02]  /*a6c0*/  SHF.R.U32.HI R92, RZ, 0x6, R78 ;  /* 0x00000006ff5c7819 */ /* 0x002fe4000001164e */
[----:B------:R-:W-:Y:S02]  /*a6d0*/  SGXT.U32 R77, R77, 0x1 ;  /* 0x000000014d4d781a */ /* 0x000fe40000000000 */
[----:B------:R-:W-:Y:S02]  /*a6e0*/  SGXT.U32 R92, R92, 0x1 ;  /* 0x000000015c5c781a */ /* 0x000fe40000000000 */
[----:B------:R-:W-:-:S02]  /*a6f0*/  LOP3.LUT R77, R77, 0x1c, RZ, 0xfc, !PT ;  /* 0x0000001c4d4d7812 */ /* 0x000fc400078efcff */
[----:B------:R-:W-:Y:S02]  /*a700*/  LOP3.LUT R92, R92, 0x1e, RZ, 0xfc, !PT ;  /* 0x0000001e5c5c7812 */ /* 0x000fe400078efcff */
[-C--:B------:R-:W-:Y:S02]  /*a710*/  ISETP.GE.AND P2, PT, R77, R172.reuse, PT ;  /* 0x000000ac4d00720c */ /* 0x080fe40003f46270 */
[----:B------:R-:W4:Y:S01]  /*a720*/  LDL R77, [R1+0x684] ;  /* 0x00068400014d7983 */ /* 0x000f220000100800 */
[----:B------:R-:W-:Y:S01]  /*a730*/  ISETP.GE.AND P3, PT, R92, R172, PT ;  /* 0x000000ac5c00720c */ /* 0x000fe20003f66270 */
[----:B--2---:R-:W-:-:S05]  /*a740*/  @!P0 IMAD.MOV.U32 R92, RZ, RZ, R143 ;  /* 0x000000ffff5c8224 */ /* 0x004fca00078e008f */
[----:B---3--:R0:W2:Y:S02]  /*a750*/  @!P0 LDG.E.U16 R138, desc[UR60][R92.64] ;  /* 0x0000003c5c8a8981 */ /* 0x0080a4000c1e1500 */
[----:B0-----:R-:W-:Y:S02]  /*a760*/  @!P1 IMAD.MOV.U32 R92, RZ, RZ, R10 ;  /* 0x000000ffff5c9224 */ /* 0x001fe400078e000a */
[----:B------:R-:W-:Y:S01]  /*a770*/  @!P1 IMAD.MOV.U32 R93, RZ, RZ, R18 ;  /* 0x000000ffff5d9224 */ /* 0x000fe200078e0012 */
[----:B------:R-:W3:Y:S04]  /*a780*/  LDL R10, [R1+0x674] ;  /* 0x00067400010a7983 */ /* 0x000ee80000100800 */
[----:B------:R-:W2:Y:S01]  /*a790*/  LDL R18, [R1+0x670] ;  /* 0x0006700001127983 */ /* 0x000ea20000100800 */
[----:B------:R-:W-:-:S04]  /*a7a0*/  SHF.R.U32.HI R78, RZ, 0x6, R78 ;  /* 0x00000006ff4e7819 */ /* 0x000fc8000001164e */
[----:B------:R-:W-:-:S04]  /*a7b0*/  SGXT.U32 R78, R78, 0x1 ;  /* 0x000000014e4e781a */ /* 0x000fc80000000000 */
[----:B------:R-:W-:-:S04]  /*a7c0*/  LOP3.LUT R78, R78, 0x20, RZ, 0xfc, !PT ;  /* 0x000000204e4e7812 */ /* 0x000fc800078efcff */
[----:B------:R-:W-:Y:S02]  /*a7d0*/  ISETP.GE.AND P0, PT, R78, R172, PT ;  /* 0x000000ac4e00720c */ /* 0x000fe40003f06270 */
[----:B------:R-:W0:Y:S01]  /*a7e0*/  S2R R78, SR_TID.X ;  /* 0x00000000004e7919 */ /* 0x000e220000002100 */
[----:B------:R-:W-:Y:S02]  /*a7f0*/  PRMT R113, RZ, 0x7610, R113 ;  /* 0x00007610ff717816 */ /* 0x000fe40000000071 */
[----:B------:R-:W-:-:S04]  /*a800*/  PRMT R229, RZ, 0x7610, R229 ;  /* 0x00007610ffe57816 */ /* 0x000fc800000000e5 */
[----:B------:R4:W2:Y:S01]  /*a810*/  @!P1 LDG.E.U16 R113, desc[UR60][R92.64] ;  /* 0x0000003c5c719981 */ /* 0x0008a2000c1e1500 */
[----:B------:R-:W-:Y:S01]  /*a820*/  PRMT R4, RZ, 0x7610, R4 ;  /* 0x00007610ff047816 */ /* 0x000fe20000000004 */
[----:B----4-:R-:W-:Y:S02]  /*a830*/  @!P2 IMAD.MOV.U32 R92, RZ, RZ, R77 ;  /* 0x000000ffff5ca224 */ /* 0x010fe400078e004d */
[----:B------:R-:W-:Y:S01]  /*a840*/  @!P2 IMAD.MOV.U32 R93, RZ, RZ, R142 ;  /* 0x000000ffff5da224 */ /* 0x000fe200078e008e */
[----:B------:R-:W-:Y:S01]  /*a850*/  PRMT R137, RZ, 0x7610, R137 ;  /* 0x00007610ff897816 */ /* 0x000fe20000000089 */
[----:B------:R-:W4:Y:S04]  /*a860*/  LDL R77, [R1+0x66c] ;  /* 0x00066c00014d7983 */ /* 0x000f280000100800 */
[----:B------:R1:W4:Y:S04]  /*a870*/  @!P2 LDG.E.U16 R229, desc[UR60][R92.64] ;  /* 0x0000003c5ce5a981 */ /* 0x000328000c1e1500 */
[----:B------:R-:W4:Y:S01]  /*a880*/  LDL R142, [R1+0x660] ;  /* 0x00066000018e7983 */ /* 0x000f220000100800 */
[----:B0-----:R-:W-:-:S02]  /*a890*/  SHF.R.U32.HI R143, RZ, 0x6, R78 ;  /* 0x00000006ff8f7819 */ /* 0x001fc4000001164e */
[----:B------:R-:W-:Y:S01]  /*a8a0*/  SHF.R.U32.HI R78, RZ, 0x6, R78 ;  /* 0x00000006ff4e7819 */ /* 0x000fe2000001164e */
[----:B-1----:R-:W-:Y:S02]  /*a8b0*/  @!P3 IMAD.MOV.U32 R92, RZ, RZ, R20 ;  /* 0x000000ffff5cb224 */ /* 0x002fe400078e0014 */
[----:B------:R-:W-:Y:S01]  /*a8c0*/  @!P3 IMAD.MOV.U32 R93, RZ, RZ, R59 ;  /* 0x000000ffff5db224 */ /* 0x000fe200078e003b */
[----:B------:R-:W-:Y:S01]  /*a8d0*/  SGXT.U32 R78, R78, 0x1 ;  /* 0x000000014e4e781a */ /* 0x000fe20000000000 */
[----:B------:R-:W4:Y:S04]  /*a8e0*/  LDL R59, [R1+0x658] ;  /* 0x00065800013b7983 */ /* 0x000f280000100800 */
[----:B------:R3:W4:Y:S01]  /*a8f0*/  @!P3 LDG.E.U16 R4, desc[UR60][R92.64] ;  /* 0x0000003c5c04b981 */ /* 0x000722000c1e1500 */
[----:B------:R-:W-:-:S03]  /*a900*/  LOP3.LUT R78, R78, 0x24, RZ, 0xfc, !PT ;  /* 0x000000244e4e7812 */ /* 0x000fc600078efcff */
[----:B------:R-:W4:Y:S01]  /*a910*/  LDL R20, [R1+0x65c] ;  /* 0x00065c0001147983 */ /* 0x000f220000100800 */
[----:B------:R-:W-:-:S03]  /*a920*/  ISETP.GE.AND P2, PT, R78, R172, PT ;  /* 0x000000ac4e00720c */ /* 0x000fc60003f46270 */
[----:B------:R-:W4:Y:S01]  /*a930*/  LDL R78, [R1+0x664] ;  /* 0x00066400014e7983 */ /* 0x000f220000100800 */
[----:B------:R-:W-:-:S04]  /*a940*/  SGXT.U32 R143, R143, 0x1 ;  /* 0x000000018f8f781a */ /* 0x000fc80000000000 */
[----:B------:R-:W-:-:S04]  /*a950*/  LOP3.LUT R143, R143, 0x22, RZ, 0xfc, !PT ;  /* 0x000000228f8f7812 */ /* 0x000fc800078efcff */
[----:B------:R-:W-:Y:S02]  /*a960*/  ISETP.GE.AND P1, PT, R143, R172, PT ;  /* 0x000000ac8f00720c */ /* 0x000fe40003f26270 */
[----:B------:R-:W0:Y:S01]  /*a970*/  S2R R143, SR_TID.X ;  /* 0x00000000008f7919 */ /* 0x000e220000002100 */
[----:B---3--:R-:W-:Y:S02]  /*a980*/  @!P0 IMAD.MOV.U32 R92, RZ, RZ, R10 ;  /* 0x000000ffff5c8224 */ /* 0x008fe400078e000a */
[----:B------:R-:W3:Y:S01]  /*a990*/  LDL R10, [R1+0x654] ;  /* 0x00065400010a7983 */ /* 0x000ee20000100800 */
[----:B--2---:R-:W-:-:S03]  /*a9a0*/  @!P0 IMAD.MOV.U32 R93, RZ, RZ, R18 ;  /* 0x000000ffff5d8224 */ /* 0x004fc600078e0012 */
[----:B------:R-:W2:Y:S04]  /*a9b0*/  LDL R18, [R1+0x650] ;  /* 0x0006500001127983 */ /* 0x000ea80000100800 */
[----:B------:R1:W2:Y:S04]  /*a9c0*/  @!P0 LDG.E.U16 R137, desc[UR60][R92.64] ;  /* 0x0000003c5c898981 */ /* 0x0002a8000c1e1500 */
[----:B------:R-:W3:Y:S01]  /*a9d0*/  LDL R93, [R1+0x668] ;  /* 0x00066800015d7983 */ /* 0x000ee20000100800 */
        /* <DEDUP_REMOVED lines=12> */
[----:B----4-:R-:W-:Y:S01]  /*aaa0*/  @!P1 IMAD.MOV.U32 R92, RZ, RZ, R77 ;  /* 0x000000ffff5c9224 */ /* 0x010fe200078e004d */
[----:B------:R-:W-:-:S04]  /*aab0*/  SHF.R.U32.HI R77, RZ, 0x6, R143 ;  /* 0x00000006ff4d7819 */ /* 0x000fc8000001168f */
[----:B------:R-:W-:-:S04]  /*aac0*/  SGXT.U32 R77, R77, 0x1 ;  /* 0x000000014d4d781a */ /* 0x000fc80000000000 */
[----:B------:R-:W-:Y:S02]  /*aad0*/  LOP3.LUT R77, R77, 0x2a, RZ, 0xfc, !PT ;  /* 0x0000002a4d4d7812 */ /* 0x000fe400078efcff */
[----:B------:R-:W-:Y:S01]  /*aae0*/  PRMT R136, RZ, 0x7610, R136 ;  /* 0x00007610ff887816 */ /* 0x000fe20000000088 */
[----:B---3--:R0:W3:Y:S02]  /*aaf0*/  @!P1 LDG.E.U16 R112, desc[UR60][R92.64] ;  /* 0x0000003c5c709981 */ /* 0x0080e4000c1e1500 */
[----:B0-----:R-:W-:Y:S02]  /*ab00*/  @!P2 IMAD.MOV.U32 R92, RZ, RZ, R78 ;  /* 0x000000ffff5ca224 */ /* 0x001fe400078e004e */
[----:B------:R-:W-:Y:S01]  /*ab10*/  @!P2 IMAD.MOV.U32 R93, RZ, RZ, R142 ;  /* 0x000000ffff5da224 */ /* 0x000fe200078e008e */
[----:B------:R-:W-:Y:S01]  /*ab20*/  ISETP.GE.AND P1, PT, R77, R172, PT ;  /* 0x000000ac4d00720c */ /* 0x000fe20003f26270 */
[----:B------:R-:W0:Y:S03]  /*ab30*/  S2R R78, SR_TID.X ;  /* 0x00000000004e7919 */ /* 0x000e260000002100 */
[----:B------:R1:W4:Y:S01]  /*ab40*/  @!P2 LDG.E.U16 R228, desc[UR60][R92.64] ;  /* 0x0000003c5ce4a981 */ /* 0x000322000c1e1500 */
[----:B------:R-:W-:-:S03]  /*ab50*/  SHF.R.U32.HI R77, RZ, 0x6, R143 ;  /* 0x00000006ff4d7819 */ /* 0x000fc6000001168f */
[----:B------:R-:W3:Y:S04]  /*ab60*/  LDL R143, [R1+0x64c] ;  /* 0x00064c00018f7983 */ /* 0x000ee80000100800 */
[----:B------:R-:W4:Y:S01]  /*ab70*/  LDL R142, [R1+0x638] ;  /* 0x00063800018e7983 */ /* 0x000f220000100800 */
[----:B-1----:R-:W-:Y:S02]  /*ab80*/  @!P3 IMAD.MOV.U32 R92, RZ, RZ, R20 ;  /* 0x000000ffff5cb224 */ /* 0x002fe400078e0014 */
[----:B------:R-:W-:Y:S01]  /*ab90*/  @!P3 IMAD.MOV.U32 R93, RZ, RZ, R59 ;  /* 0x000000ffff5db224 */ /* 0x000fe200078e003b */
[----:B------:R-:W4:Y:S04]  /*aba0*/  LDL R20, [R1+0x644] ;  /* 0x0006440001147983 */ /* 0x000f280000100800 */
[----:B------:R1:W4:Y:S04]  /*abb0*/  @!P3 LDG.E.U16 R85, desc[UR60][R92.64] ;  /* 0x0000003c5c55b981 */ /* 0x000328000c1e1500 */
[----:B------:R-:W4:Y:S01]  /*abc0*/  LDL R59, [R1+0x640] ;  /* 0x00064000013b7983 */ /* 0x000f220000100800 */
[----:B-1----:R-:W-:-:S02]  /*abd0*/  @!P0 IMAD.MOV.U32 R92, RZ, RZ, R10 ;  /* 0x000000ffff5c8224 */ /* 0x002fc400078e000a */
[----:B--2---:R-:W-:Y:S01]  /*abe0*/  @!P0 IMAD.MOV.U32 R93, RZ, RZ, R18 ;  /* 0x000000ffff5d8224 */ /* 0x004fe200078e0012 */
[----:B------:R-:W-:Y:S01]  /*abf0*/  SGXT.U32 R77, R77, 0x1 ;  /* 0x000000014d4d781a */ /* 0x000fe20000000000 */
[----:B------:R-:W2:Y:S04]  /*ac00*/  LDL R18, [R1+0x630] ;  /* 0x0006300001127983 */ /* 0x000ea80000100800 */
[----:B------:R1:W2:Y:S01]  /*ac10*/  @!P0 LDG.E.U16 R136, desc[UR60][R92.64] ;  /* 0x0000003c5c888981 */ /* 0x0002a2000c1e1500 */
[----:B------:R-:W-:-:S03]  /*ac20*/  PRMT R111, RZ, 0x7610, R111 ;  /* 0x00007610ff6f7816 */ /* 0x000fc6000000006f */
[----:B------:R-:W2:Y:S04]  /*ac30*/  LDL R10, [R1+0x634] ;  /* 0x00063400010a7983 */ /* 0x000ea80000100800 */
[----:B------:R-:W4:Y:S01]  /*ac40*/  LDL R93, [R1+0x648] ;  /* 0x00064800015d7983 */ /* 0x000f220000100800 */
        /* <DEDUP_REMOVED lines=9> */
[----:B------:R-:W2:Y:S01]  /*ace0*/  LDL R77, [R1+0x63c] ;  /* 0x00063c00014d7983 */ /* 0x000ea20000100800 */
[----:B------:R-:W-:Y:S01]  /*acf0*/  ISETP.GE.AND P0, PT, R92, R172, PT ;  /* 0x000000ac5c00720c */ /* 0x000fe20003f06270 */
[----:B---3--:R-:W-:-:S05]  /*ad00*/  @!P1 IMAD.MOV.U32 R92, RZ, RZ, R143 ;  /* 0x000000ffff5c9224 */ /* 0x008fca00078e008f */
[----:B----4-:R0:W3:Y:S02]  /*ad10*/  @!P1 LDG.E.U16 R111, desc[UR60][R92.64] ;  /* 0x0000003c5c6f9981 */ /* 0x0100e4000c1e1500 */
[----:B0-----:R-:W-:Y:S02]  /*ad20*/  @!P2 IMAD.MOV.U32 R92, RZ, RZ, R20 ;  /* 0x000000ffff5ca224 */ /* 0x001fe400078e0014 */
[----:B------:R-:W-:Y:S01]  /*ad30*/  @!P2 IMAD.MOV.U32 R93, RZ, RZ, R59 ;  /* 0x000000ffff5da224 */ /* 0x000fe200078e003b */
[----:B------:R-:W4:Y:S04]  /*ad40*/  LDL R20, [R1+0x62c] ;  /* 0x00062c0001147983 */ /* 0x000f280000100800 */
[----:B------:R-:W3:Y:S01]  /*ad50*/  LDL R59, [R1+0x628] ;  /* 0x00062800013b7983 */ /* 0x000ee20000100800 */
[----:B------:R-:W-:-:S04]  /*ad60*/  SHF.R.U32.HI R78, RZ, 0x6, R78 ;  /* 0x00000006ff4e7819 */ /* 0x000fc8000001164e */
[----:B------:R-:W-:-:S04]  /*ad70*/  SGXT.U32 R78, R78, 0x1 ;  /* 0x000000014e4e781a */ /* 0x000fc80000000000 */
[----:B------:R-:W-:-:S04]  /*ad80*/  LOP3.LUT R78, R78, 0x32, RZ, 0xfc, !PT ;  /* 0x000000324e4e7812 */ /* 0x000fc800078efcff */
[----:B------:R-:W-:Y:S02]  /*ad90*/  ISETP.GE.AND P1, PT, R78, R172, PT ;  /* 0x000000ac4e00720c */ /* 0x000fe40003f26270 */
[----:B------:R-:W0:Y:S01]  /*ada0*/  S2R R78, SR_TID.X ;  /* 0x00000000004e7919 */ /* 0x000e220000002100 */
[----:B------:R-:W-:Y:S02]  /*adb0*/  PRMT R72, RZ, 0x7610, R72 ;  /* 0x00007610ff487816 */ /* 0x000fe40000000048 */
[----:B------:R-:W-:-:S04]  /*adc0*/  PRMT R86, RZ, 0x7610, R86 ;  /* 0x00007610ff567816 */ /* 0x000fc80000000056 */
[----:B------:R2:W3:Y:S01]  /*add0*/  @!P2 LDG.E.U16 R72, desc[UR60][R92.64] ;  /* 0x0000003c5c48a981 */ /* 0x0004e2000c1e1500 */
[----:B------:R-:W-:Y:S01]  /*ade0*/  PRMT R135, RZ, 0x7610, R135 ;  /* 0x00007610ff877816 */ /* 0x000fe20000000087 */
[----:B--2---:R-:W-:Y:S02]  /*adf0*/  @!P3 IMAD.MOV.U32 R92, RZ, RZ, R77 ;  /* 0x000000ffff5cb224 */ /* 0x004fe400078e004d */
[----:B------:R-:W-:Y:S01]  /*ae00*/  @!P3 IMAD.MOV.U32 R93, RZ, RZ, R142 ;  /* 0x000000ffff5db224 */ /* 0x000fe200078e008e */
[----:B------:R-:W-:Y:S01]  /*ae10*/  PRMT R110, RZ, 0x7610, R110 ;  /* 0x00007610ff6e7816 */ /* 0x000fe2000000006e */
[----:B------:R-:W2:Y:S04]  /*ae20*/  LDL R77, [R1+0x624] ;  /* 0x00062400014d7983 */ /* 0x000ea80000100800 */
[----:B------:R1:W2:Y:S04]  /*ae30*/  @!P3 LDG.E.U16 R86, desc[UR60][R92.64] ;  /* 0x0000003c5c56b981 */ /* 0x0002a8000c1e1500 */
[----:B------:R-:W2:Y:S01]  /*ae40*/  LDL R142, [R1+0x618] ;  /* 0x00061800018e7983 */ /* 0x000ea20000100800 */
[----:B0-----:R-:W-:-:S02]  /*ae50*/  SHF.R.U32.HI R143, RZ, 0x6, R78 ;  /* 0x00000006ff8f7819 */ /* 0x001fc4000001164e */
[----:B------:R-:W-:Y:S01]  /*ae60*/  SHF.R.U32.HI R78, RZ, 0x6, R78 ;  /* 0x00000006ff4e7819 */ /* 0x000fe2000001164e */
[----:B-1----:R-:W-:Y:S02]  /*ae70*/  @!P0 IMAD.MOV.U32 R92, RZ, RZ, R10 ;  /* 0x000000ffff5c8224 */ /* 0x002fe400078e000a */
[----:B------:R-:W-:Y:S01]  /*ae80*/  @!P0 IMAD.MOV.U32 R93, RZ, RZ, R18 ;  /* 0x000000ffff5d8224 */ /* 0x000fe200078e0012 */
[----:B------:R-:W-:Y:S01]  /*ae90*/  SGXT.U32 R78, R78, 0x1 ;  /* 0x000000014e4e781a */ /* 0x000fe20000000000 */
[----:B------:R-:W2:Y:S04]  /*aea0*/  LDL R18, [R1+0x610] ;  /* 0x0006100001127983 */ /* 0x000ea80000100800 */
[----:B------:R4:W2:Y:S01]  /*aeb0*/  @!P0 LDG.E.U16 R135, desc[UR60][R92.64] ;  /* 0x0000003c5c878981 */ /* 0x0008a2000c1e1500 */
[----:B------:R-:W-:-:S03]  /*aec0*/  LOP3.LUT R78, R78, 0x36, RZ, 0xfc, !PT ;  /* 0x000000364e4e7812 */ /* 0x000fc600078efcff */
[----:B------:R-:W2:Y:S01]  /*aed0*/  LDL R10, [R1+0x614] ;  /* 0x00061400010a7983 */ /* 0x000ea20000100800 */
[----:B------:R-:W-:-:S03]  /*aee0*/  ISETP.GE.AND P3, PT, R78, R172, PT ;  /* 0x000000ac4e00720c */ /* 0x000fc60003f66270 */
[----:B------:R-:W2:Y:S01]  /*aef0*/  LDL R78, [R1+0x61c] ;  /* 0x00061c00014e7983 */ /* 0x000ea20000100800 */
[----:B------:R-:W-:-:S04]  /*af00*/  SGXT.U32 R143, R143, 0x1 ;  /* 0x000000018f8f781a */ /* 0x000fc80000000000 */
[----:B------:R-:W-:-:S04]  /*af10*/  LOP3.LUT R143, R143, 0x34, RZ, 0xfc, !PT ;  /* 0x000000348f8f7812 */ /* 0x000fc800078efcff */
[----:B------:R-:W-:Y:S02]  /*af20*/  ISETP.GE.AND P2, PT, R143, R172, PT ;  /* 0x000000ac8f00720c */ /* 0x000fe40003f46270 */
[----:B------:R-:W0:Y:S01]  /*af30*/  S2R R143, SR_TID.X ;  /* 0x00000000008f7919 */ /* 0x000e220000002100 */
[----:B----4-:R-:W-:Y:S02]  /*af40*/  @!P1 IMAD.MOV.U32 R92, RZ, RZ, R20 ;  /* 0x000000ffff5c9224 */ /* 0x010fe400078e0014 */
[----:B------:R-:W4:Y:S01]  /*af50*/  LDL R20, [R1+0x60c] ;  /* 0x00060c0001147983 */ /* 0x000f220000100800 */
[----:B---3--:R-:W-:-:S03]  /*af60*/  @!P1 IMAD.MOV.U32 R93, RZ, RZ, R59 ;  /* 0x000000ffff5d9224 */ /* 0x008fc600078e003b */
[----:B------:R-:W3:Y:S04]  /*af70*/  LDL R59, [R1+0x608] ;  /* 0x00060800013b7983 */ /* 0x000ee80000100800 */
[----:B------:R1:W3:Y:S04]  /*af80*/  @!P1 LDG.E.U16 R110, desc[UR60][R92.64] ;  /* 0x0000003c5c6e9981 */ /* 0x0002e8000c1e1500 */
[----:B------:R-:W4:Y:S01]  /*af90*/  LDL R93, [R1+0x620] ;  /* 0x00062000015d7983 */ /* 0x000f220000100800 */
        /* <DEDUP_REMOVED lines=12> */
[----:B--2---:R-:W-:Y:S01]  /*b060*/  @!P2 IMAD.MOV.U32 R92, RZ, RZ, R77 ;  /* 0x000000ffff5ca224 */ /* 0x004fe200078e004d */
[----:B------:R-:W-:-:S04]  /*b070*/  SHF.R.U32.HI R77, RZ, 0x6, R143 ;  /* 0x00000006ff4d7819 */ /* 0x000fc8000001168f */
[----:B------:R-:W-:-:S04]  /*b080*/  SGXT.U32 R77, R77, 0x1 ;  /* 0x000000014d4d781a */ /* 0x000fc80000000000 */
[----:B------:R-:W-:Y:S02]  /*b090*/  LOP3.LUT R77, R77, 0x3c, RZ, 0xfc, !PT ;  /* 0x0000003c4d4d7812 */ /* 0x000fe400078efcff */
[----:B------:R-:W-:Y:S01]  /*b0a0*/  PRMT R109, RZ, 0x7610, R109 ;  /* 0x00007610ff6d7816 */ /* 0x000fe2000000006d */
[----:B----4-:R0:W2:Y:S02]  /*b0b0*/  @!P2 LDG.E.U16 R57, desc[UR60][R92.64] ;  /* 0x0000003c5c39a981 */ /* 0x0100a4000c1e1500 */
[----:B0-----:R-:W-:Y:S02]  /*b0c0*/  @!P3 IMAD.MOV.U32 R92, RZ, RZ, R78 ;  /* 0x000000ffff5cb224 */ /* 0x001fe400078e004e */
[----:B------:R-:W-:Y:S01]  /*b0d0*/  @!P3 IMAD.MOV.U32 R93, RZ, RZ, R142 ;  /* 0x000000ffff5db224 */ /* 0x000fe200078e008e */
[----:B------:R-:W-:Y:S01]  /*b0e0*/  ISETP.GE.AND P2, PT, R77, R172, PT ;  /* 0x000000ac4d00720c */ /* 0x000fe20003f46270 */
[----:B------:R-:W0:Y:S03]  /*b0f0*/  S2R R78, SR_TID.X ;  /* 0x00000000004e7919 */ /* 0x000e260000002100 */
[----:B------:R1:W4:Y:S01]  /*b100*/  @!P3 LDG.E.U16 R87, desc[UR60][R92.64] ;  /* 0x0000003c5c57b981 */ /* 0x000322000c1e1500 */
[----:B------:R-:W-:-:S03]  /*b110*/  SHF.R.U32.HI R77, RZ, 0x6, R143 ;  /* 0x00000006ff4d7819 */ /* 0x000fc6000001168f */
[----:B------:R-:W2:Y:S04]  /*b120*/  LDL R143, [R1+0x604] ;  /* 0x00060400018f7983 */ /* 0x000ea80000100800 */
[----:B------:R-:W4:Y:S01]  /*b130*/  LDL R142, [R1+0x5f0] ;  /* 0x0005f000018e7983 */ /* 0x000f220000100800 */
[----:B-1----:R-:W-:Y:S02]  /*b140*/  @!P0 IMAD.MOV.U32 R92, RZ, RZ, R10 ;  /* 0x000000ffff5c8224 */ /* 0x002fe400078e000a */
[----:B------:R-:W-:Y:S01]  /*b150*/  @!P0 IMAD.MOV.U32 R93, RZ, RZ, R18 ;  /* 0x000000ffff5d8224 */ /* 0x000fe200078e0012 */
[----:B------:R-:W4:Y:S04]  /*b160*/  LDL R10, [R1+0x5fc] ;  /* 0x0005fc00010a7983 */ /* 0x000f280000100800 */
[----:B------:R1:W4:Y:S04]  /*b170*/  @!P0 LDG.E.U16 R134, desc[UR60][R92.64] ;  /* 0x0000003c5c868981 */ /* 0x000328000c1e1500 */
[----:B------:R-:W4:Y:S01]  /*b180*/  LDL R18, [R1+0x5f8] ;  /* 0x0005f80001127983 */ /* 0x000f220000100800 */
[----:B-1----:R-:W-:-:S02]  /*b190*/  @!P1 IMAD.MOV.U32 R92, RZ, RZ, R20 ;  /* 0x000000ffff5c9224 */ /* 0x002fc400078e0014 */
[----:B---3--:R-:W-:Y:S01]  /*b1a0*/  @!P1 IMAD.MOV.U32 R93, RZ, RZ, R59 ;  /* 0x000000ffff5d9224 */ /* 0x008fe200078e003b */
[----:B------:R-:W-:Y:S01]  /*b1b0*/  SGXT.U32 R77, R77, 0x1 ;  /* 0x000000014d4d781a */ /* 0x000fe20000000000 */
[----:B------:R-:W3:Y:S04]  /*b1c0*/  LDL R59, [R1+0x5e8] ;  /* 0x0005e800013b7983 */ /* 0x000ee80000100800 */
[----:B------:R1:W3:Y:S01]  /*b1d0*/  @!P1 LDG.E.U16 R109, desc[UR60][R92.64] ;  /* 0x0000003c5c6d9981 */ /* 0x0002e2000c1e1500 */
[----:B------:R-:W-:-:S03]  /*b1e0*/  PRMT R252, RZ, 0x7610, R252 ;  /* 0x00007610fffc7816 */ /* 0x000fc600000000fc */
[----:B------:R-:W3:Y:S04]  /*b1f0*/  LDL R20, [R1+0x5ec] ;  /* 0x0005ec0001147983 */ /* 0x000ee80000100800 */
        /* <DEDUP_REMOVED lines=10> */
[----:B------:R-:W3:Y:S01]  /*b2a0*/  LDL R77, [R1+0x5f4] ;  /* 0x0005f400014d7983 */ /* 0x000ee20000100800 */
[----:B------:R-:W-:Y:S01]  /*b2b0*/  ISETP.GE.AND P1, PT, R92, R172, PT ;  /* 0x000000ac5c00720c */ /* 0x000fe20003f26270 */
[----:B--2---:R-:W-:-:S05]  /*b2c0*/  @!P2 IMAD.MOV.U32 R92, RZ, RZ, R143 ;  /* 0x000000ffff5ca224 */ /* 0x004fca00078e008f */
[----:B----4-:R0:W2:Y:S02]  /*b2d0*/  @!P2 LDG.E.U16 R252, desc[UR60][R92.64] ;  /* 0x0000003c5cfca981 */ /* 0x0100a4000c1e1500 */
[----:B0-----:R-:W-:Y:S02]  /*b2e0*/  @!P3 IMAD.MOV.U32 R92, RZ, RZ, R10 ;  /* 0x000000ffff5cb224 */ /* 0x001fe400078e000a */
[----:B------:R-:W-:Y:S01]  /*b2f0*/  @!P3 IMAD.MOV.U32 R93, RZ, RZ, R18 ;  /* 0x000000ffff5db224 */ /* 0x000fe200078e0012 */
[----:B------:R-:W4:Y:S04]  /*b300*/  LDL R10, [R1+0x5e4] ;  /* 0x0005e400010a7983 */ /* 0x000f280000100800 */
        /* <DEDUP_REMOVED lines=31> */
[----:B----4-:R-:W-:Y:S02]  /*b500*/  @!P2 IMAD.MOV.U32 R92, RZ, RZ, R10 ;  /* 0x000000ffff5ca224 */ /* 0x010fe400078e000a */
[----:B------:R-:W4:Y:S01]  /*b510*/  LDL R10, [R1+0x5c4] ;  /* 0x0005c400010a7983 */ /* 0x000f220000100800 */
[----:B--2---:R-:W-:-:S03]  /*b520*/  @!P2 IMAD.MOV.U32 R93, RZ, RZ, R18 ;  /* 0x000000ffff5da224 */ /* 0x004fc600078e0012 */
[----:B------:R-:W2:Y:S04]  /*b530*/  LDL R18, [R1+0x5c0] ;  /* 0x0005c00001127983 */ /* 0x000ea80000100800 */
[----:B------:R1:W2:Y:S04]  /*b540*/  @!P2 LDG.E.U16 R248, desc[UR60][R92.64] ;  /* 0x0000003c5cf8a981 */ /* 0x0002a8000c1e1500 */
        /* <DEDUP_REMOVED lines=18> */
[----:B----4-:R0:W3:Y:S02]  /*b670*/  @!P3 LDG.E.U16 R246, desc[UR60][R92.64] ;  /* 0x0000003c5cf6b981 */ /* 0x0100e4000c1e1500 */
        /* <DEDUP_REMOVED lines=293> */
[----:B------:R1:W3:Y:S04]  /*c8d0*/  @!P1 LDG.E.U16 R100, desc[UR60][R92.64] ;  /* 0x0000003c5c649981 */ /* 0x0002e8000c1e1500 */
[----:B------:R-:W3:Y:S04]  /*c8e0*/  LDL R20, [R1+0x4cc] ;  /* 0x0004cc0001147983 */ /* 0x000ee80000100800 */
[----:B------:R-:W4:Y:S01]  /*c8f0*/  LDL R93, [R1+0x4e0] ;  /* 0x0004e000015d7983 */ /* 0x000f220000100800 */
[----:B------:R-:W-:-:S04]  /*c900*/  LOP3.LUT R77, R77, 0x86, RZ, 0xfc, !PT ;  /* 0x000000864d4d7812 */ /* 0x000fc800078efcff */
[----:B------:R-:W-:Y:S02]  /*c910*/  ISETP.GE.AND P3, PT, R77, R172, PT ;  /* 0x000000ac4d00720c */ /* 0x000fe40003f66270 */
[----:B0-----:R-:W-:-:S04]  /*c920*/  SHF.R.U32.HI R77, RZ, 0x6, R78 ;  /* 0x00000006ff4d7819 */ /* 0x001fc8000001164e */
[----:B------:R-:W-:-:S04]  /*c930*/  SGXT.U32 R77, R77, 0x1 ;  /* 0x000000014d4d781a */ /* 0x000fc80000000000 */
[----:B------:R-:W-:-:S04]  /*c940*/  LOP3.LUT R77, R77, 0x88, RZ, 0xfc, !PT ;  /* 0x000000884d4d7812 */ /* 0x000fc800078efcff */
[----:B------:R-:W-:Y:S02]  /*c950*/  ISETP.GE.AND P0, PT, R77, R172, PT ;  /* 0x000000ac4d00720c */ /* 0x000fe40003f06270 */
[----:B------:R-:W3:Y:S01]  /*c960*/  LDL R77, [R1+0x4d4] ;  /* 0x0004d400014d7983 */ /* 0x000ee20000100800 */
[----:B-1----:R-:W-:-:S04]  /*c970*/  SHF.R.U32.HI R92, RZ, 0x6, R78 ;  /* 0x00000006ff5c7819 */ /* 0x002fc8000001164e */
[----:B------:R-:W-:-:S04]  /*c980*/  SGXT.U32 R92, R92, 0x1 ;  /* 0x000000015c5c781a */ /* 0x000fc80000000000 */
[----:B------:R-:W-:Y:S02]  /*c990*/  LOP3.LUT R92, R92, 0x8a, RZ, 0xfc, !PT ;  /* 0x0000008a5c5c7812 */ /* 0x000fe400078efcff */
[----:B------:R-:W-:Y:S02]  /*c9a0*/  PRMT R215, RZ, 0x7610, R215 ;  /* 0x00007610ffd77816 */ /* 0x000fe400000000d7 */
[----:B------:R-:W-:Y:S02]  /*c9b0*/  ISETP.GE.AND P1, PT, R92, R172, PT ;  /* 0x000000ac5c00720c */ /* 0x000fe40003f26270 */
[----:B------:R-:W-:-:S04]  /*c9c0*/  SHF.R.U32.HI R78, RZ, 0x6, R78 ;  /* 0x00000006ff4e7819 */ /* 0x000fc8000001164e */
[----:B------:R-:W-:-:S04]  /*c9d0*/  SGXT.U32 R78, R78, 0x1 ;  /* 0x000000014e4e781a */ /* 0x000fc80000000000 */
[----:B------:R-:W-:Y:S01]  /*c9e0*/  LOP3.LUT R78, R78, 0x8c, RZ, 0xfc, !PT ;  /* 0x0000008c4e4e7812 */ /* 0x000fe200078efcff */
[----:B--2---:R-:W-:-:S05]  /*c9f0*/  @!P2 IMAD.MOV.U32 R92, RZ, RZ, R143 ;  /* 0x000000ffff5ca224 */ /* 0x004fca00078e008f */
[----:B----4-:R0:W2:Y:S02]  /*ca00*/  @!P2 LDG.E.U16 R215, desc[UR60][R92.64] ;  /* 0x0000003c5cd7a981 */ /* 0x0100a4000c1e1500 */
[----:B0-----:R-:W-:Y:S02]  /*ca10*/  @!P3 IMAD.MOV.U32 R92, RZ, RZ, R10 ;  /* 0x000000ffff5cb224 */ /* 0x001fe400078e000a */
[----:B------:R-:W-:Y:S01]  /*ca20*/  @!P3 IMAD.MOV.U32 R93, RZ, RZ, R18 ;  /* 0x000000ffff5db224 */ /* 0x000fe200078e0012 */
[----:B------:R-:W4:Y:S04]  /*ca30*/  LDL R10, [R1+0x4c4] ;  /* 0x0004c400010a7983 */ /* 0x000f280000100800 */
[----:B------:R-:W2:Y:S01]  /*ca40*/  LDL R18, [R1+0x4c0] ;  /* 0x0004c00001127983 */ /* 0x000ea20000100800 */
[----:B------:R-:W-:-:S02]  /*ca50*/  ISETP.GE.AND P2, PT, R78, R172, PT ;  /* 0x000000ac4e00720c */ /* 0x000fc40003f46270 */
[----:B------:R-:W0:Y:S01]  /*ca60*/  S2R R78, SR_TID.X ;  /* 0x00000000004e7919 */ /* 0x000e220000002100 */
[----:B------:R-:W-:-:S06]  /*ca70*/  PRMT R213, RZ, 0x7610, R213 ;  /* 0x00007610ffd57816 */ /* 0x000fcc00000000d5 */
[----:B------:R3:W2:Y:S01]  /*ca80*/  @!P3 LDG.E.U16 R213, desc[UR60][R92.64] ;  /* 0x0000003c5cd5b981 */ /* 0x0006a2000c1e1500 */
[----:B0-----:R-:W-:-:S04]  /*ca90*/  SHF.R.U32.HI R143, RZ, 0x6, R78 ;  /* 0x00000006ff8f7819 */ /* 0x001fc8000001164e */
[----:B------:R-:W-:-:S04]  /*caa0*/  SGXT.U32 R143, R143, 0x1 ;  /* 0x000000018f8f781a */ /* 0x000fc80000000000 */
[----:B------:R-:W-:-:S04]  /*cab0*/  LOP3.LUT R143, R143, 0x8e, RZ, 0xfc, !PT ;  /* 0x0000008e8f8f7812 */ /* 0x000fc800078efcff */
[----:B------:R-:W-:Y:S02]  /*cac0*/  ISETP.GE.AND P3, PT, R143, R172, PT ;  /* 0x000000ac8f00720c */ /* 0x000fe40003f66270 */
[----:B------:R-:W0:Y:S01]  /*cad0*/  S2R R143, SR_TID.X ;  /* 0x00000000008f7919 */ /* 0x000e220000002100 */
[----:B------:R-:W-:Y:S01]  /*cae0*/  PRMT R124, RZ, 0x7610, R124 ;  /* 0x00007610ff7c7816 */ /* 0x000fe2000000007c */
[----:B---3--:R-:W-:Y:S02]  /*caf0*/  @!P0 IMAD.MOV.U32 R92, RZ, RZ, R77 ;  /* 0x000000ffff5c8224 */ /* 0x008fe400078e004d */
[----:B------:R-:W-:Y:S01]  /*cb00*/  @!P0 IMAD.MOV.U32 R93, RZ, RZ, R142 ;  /* 0x000000ffff5d8224 */ /* 0x000fe200078e008e */
[----:B------:R-:W-:Y:S01]  /*cb10*/  PRMT R99, RZ, 0x7610, R99 ;  /* 0x00007610ff637816 */ /* 0x000fe20000000063 */
[----:B------:R-:W3:Y:S04]  /*cb20*/  LDL R77, [R1+0x4bc] ;  /* 0x0004bc00014d7983 */ /* 0x000ee80000100800 */
[----:B------:R1:W3:Y:S01]  /*cb30*/  @!P0 LDG.E.U16 R124, desc[UR60][R92.64] ;  /* 0x0000003c5c7c8981 */ /* 0x0002e2000c1e1500 */
[----:B------:R-:W-:-:S03]  /*cb40*/  PRMT R211, RZ, 0x7610, R211 ;  /* 0x00007610ffd37816 */ /* 0x000fc600000000d3 */
[----:B------:R-:W3:Y:S01]  /*cb50*/  LDL R142, [R1+0x4b0] ;  /* 0x0004b000018e7983 */ /* 0x000ee20000100800 */
[----:B-1----:R-:W-:Y:S02]  /*cb60*/  @!P1 IMAD.MOV.U32 R92, RZ, RZ, R20 ;  /* 0x000000ffff5c9224 */ /* 0x002fe400078e0014 */
[----:B------:R-:W-:Y:S01]  /*cb70*/  @!P1 IMAD.MOV.U32 R93, RZ, RZ, R59 ;  /* 0x000000ffff5d9224 */ /* 0x000fe200078e003b */
[----:B------:R-:W-:Y:S01]  /*cb80*/  SHF.R.U32.HI R78, RZ, 0x6, R78 ;  /* 0x00000006ff4e7819 */ /* 0x000fe2000001164e */
[----:B------:R-:W3:Y:S04]  /*cb90*/  LDL R59, [R1+0x4a8] ;  /* 0x0004a800013b7983 */ /* 0x000ee80000100800 */
[----:B------:R0:W3:Y:S04]  /*cba0*/  @!P1 LDG.E.U16 R99, desc[UR60][R92.64] ;  /* 0x0000003c5c639981 */ /* 0x0000e8000c1e1500 */
[----:B------:R-:W3:Y:S01]  /*cbb0*/  LDL R20, [R1+0x4ac] ;  /* 0x0004ac0001147983 */ /* 0x000ee20000100800 */
[----:B0-----:R-:W-:-:S04]  /*cbc0*/  SHF.R.U32.HI R93, RZ, 0x6, R143 ;  /* 0x00000006ff5d7819 */ /* 0x001fc8000001168f */
[----:B------:R-:W-:-:S04]  /*cbd0*/  SGXT.U32 R93, R93, 0x1 ;  /* 0x000000015d5d781a */ /* 0x000fc80000000000 */
[----:B------:R-:W-:-:S04]  /*cbe0*/  LOP3.LUT R93, R93, 0x92, RZ, 0xfc, !PT ;  /* 0x000000925d5d7812 */ /* 0x000fc800078efcff */
[----:B------:R-:W-:Y:S02]  /*cbf0*/  ISETP.GE.AND P1, PT, R93, R172, PT ;  /* 0x000000ac5d00720c */ /* 0x000fe40003f26270 */
[----:B------:R-:W-:-:S04]  /*cc00*/  SGXT.U32 R78, R78, 0x1 ;  /* 0x000000014e4e781a */ /* 0x000fc80000000000 */
[----:B------:R-:W-:-:S04]  /*cc10*/  LOP3.LUT R78, R78, 0x90, RZ, 0xfc, !PT ;  /* 0x000000904e4e7812 */ /* 0x000fc800078efcff */
[----:B------:R-:W-:Y:S02]  /*cc20*/  ISETP.GE.AND P0, PT, R78, R172, PT ;  /* 0x000000ac4e00720c */ /* 0x000fe40003f06270 */
[----:B------:R-:W3:Y:S01]  /*cc30*/  LDL R78, [R1+0x4b4] ;  /* 0x0004b400014e7983 */ /* 0x000ee20000100800 */
[----:B----4-:R-:W-:Y:S02]  /*cc40*/  @!P2 IMAD.MOV.U32 R92, RZ, RZ, R10 ;  /* 0x000000ffff5ca224 */ /* 0x010fe400078e000a */
[----:B--2---:R-:W-:Y:S01]  /*cc50*/  @!P2 IMAD.MOV.U32 R93, RZ, RZ, R18 ;  /* 0x000000ffff5da224 */ /* 0x004fe200078e0012 */
[----:B------:R-:W-:Y:S01]  /*cc60*/  SHF.R.U32.HI R10, RZ, 0x6, R143 ;  /* 0x00000006ff0a7819 */ /* 0x000fe2000001168f */
[----:B------:R-:W2:Y:S04]  /*cc70*/  LDL R18, [R1+0x4a0] ;  /* 0x0004a00001127983 */ /* 0x000ea80000100800 */
[----:B------:R3:W4:Y:S04]  /*cc80*/  @!P2 LDG.E.U16 R211, desc[UR60][R92.64] ;  /* 0x0000003c5cd3a981 */ /* 0x000728000c1e1500 */
[----:B------:R-:W2:Y:S01]  /*cc90*/  LDL R93, [R1+0x4b8] ;  /* 0x0004b800015d7983 */ /* 0x000ea20000100800 */
[----:B------:R-:W-:-:S04]  /*cca0*/  SGXT.U32 R10, R10, 0x1 ;  /* 0x000000010a0a781a */ /* 0x000fc80000000000 */
[----:B------:R-:W-:-:S04]  /*ccb0*/  LOP3.LUT R10, R10, 0x94, RZ, 0xfc, !PT ;  /* 0x000000940a0a7812 */ /* 0x000fc800078efcff */
[----:B------:R-:W-:Y:S02]  /*ccc0*/  ISETP.GE.AND P2, PT, R10, R172, PT ;  /* 0x000000ac0a00720c */ /* 0x000fe40003f46270 */
[----:B------:R-:W4:Y:S01]  /*ccd0*/  LDL R10, [R1+0x4a4] ;  /* 0x0004a400010a7983 */ /* 0x000f220000100800 */
[----:B------:R-:W-:Y:S01]  /*cce0*/  PRMT R209, RZ, 0x7610, R209 ;  /* 0x00007610ffd17816 */ /* 0x000fe200000000d1 */
[----:B---3--:R-:W-:Y:S01]  /*ccf0*/  @!P3 IMAD.MOV.U32 R92, RZ, RZ, R77 ;  /* 0x000000ffff5cb224 */ /* 0x008fe200078e004d */
[----:B------:R-:W-:-:S04]  /*cd00*/  SHF.R.U32.HI R77, RZ, 0x6, R143 ;  /* 0x00000006ff4d7819 */ /* 0x000fc8000001168f */
[----:B------:R-:W-:Y:S02]  /*cd10*/  SGXT.U32 R77, R77, 0x1 ;  /* 0x000000014d4d781a */ /* 0x000fe40000000000 */
[----:B------:R-:W-:Y:S02]  /*cd20*/  PRMT R123, RZ, 0x7610, R123 ;  /* 0x00007610ff7b7816 */ /* 0x000fe4000000007b */
[----:B------:R-:W-:Y:S02]  /*cd30*/  LOP3.LUT R77, R77, 0x96, RZ, 0xfc, !PT ;  /* 0x000000964d4d7812 */ /* 0x000fe400078efcff */
[----:B------:R-:W-:Y:S02]  /*cd40*/  PRMT R98, RZ, 0x7610, R98 ;  /* 0x00007610ff627816 */ /* 0x000fe40000000062 */
[----:B------:R-:W-:Y:S01]  /*cd50*/  PRMT R207, RZ, 0x7610, R207 ;  /* 0x00007610ffcf7816 */ /* 0x000fe200000000cf */
[----:B--2---:R0:W2:Y:S02]  /*cd60*/  @!P3 LDG.E.U16 R209, desc[UR60][R92.64] ;  /* 0x0000003c5cd1b981 */ /* 0x0040a4000c1e1500 */
[----:B0-----:R-:W-:-:S02]  /*cd70*/  @!P0 IMAD.MOV.U32 R93, RZ, RZ, R142 ;  /* 0x000000ffff5d8224 */ /* 0x001fc400078e008e */
[----:B------:R-:W0:Y:S01]  /*cd80*/  S2R R142, SR_TID.X ;  /* 0x00000000008e7919 */ /* 0x000e220000002100 */
[----:B------:R-:W-:Y:S01]  /*cd90*/  @!P0 IMAD.MOV.U32 R92, RZ, RZ, R78 ;  /* 0x000000ffff5c8224 */ /* 0x000fe200078e004e */
[----:B------:R-:W-:Y:S02]  /*cda0*/  ISETP.GE.AND P3, PT, R77, R172, PT ;  /* 0x000000ac4d00720c */ /* 0x000fe40003f66270 */
[----:B------:R-:W-:Y:S01]  /*cdb0*/  SHF.R.U32.HI R77, RZ, 0x6, R143 ;  /* 0x00000006ff4d7819 */ /* 0x000fe2000001168f */
[----:B------:R-:W3:Y:S04]  /*cdc0*/  LDL R78, [R1+0x490] ;  /* 0x00049000014e7983 */ /* 0x000ee80000100800 */
[----:B------:R1:W2:Y:S01]  /*cdd0*/  @!P0 LDG.E.U16 R123, desc[UR60][R92.64] ;  /* 0x0000003c5c7b8981 */ /* 0x0002a2000c1e1500 */
[----:B------:R-:W-:-:S03]  /*cde0*/  SGXT.U32 R77, R77, 0x1 ;  /* 0x000000014d4d781a */ /* 0x000fc60000000000 */
[----:B------:R-:W3:Y:S01]  /*cdf0*/  LDL R143, [R1+0x49c] ;  /* 0x00049c00018f7983 */ /* 0x000ee20000100800 */
[----:B-1----:R-:W-:Y:S02]  /*ce00*/  @!P1 IMAD.MOV.U32 R92, RZ, RZ, R20 ;  /* 0x000000ffff5c9224 */ /* 0x002fe400078e0014 */
[----:B------:R-:W-:Y:S01]  /*ce10*/  @!P1 IMAD.MOV.U32 R93, RZ, RZ, R59 ;  /* 0x000000ffff5d9224 */ /* 0x000fe200078e003b */
[----:B------:R-:W-:Y:S01]  /*ce20*/  LOP3.LUT R77, R77, 0x98, RZ, 0xfc, !PT ;  /* 0x000000984d4d7812 */ /* 0x000fe200078efcff */
[----:B------:R-:W2:Y:S04]  /*ce30*/  LDL R59, [R1+0x488] ;  /* 0x00048800013b7983 */ /* 0x000ea80000100800 */
[----:B------:R4:W2:Y:S01]  /*ce40*/  @!P1 LDG.E.U16 R98, desc[UR60][R92.64] ;  /* 0x0000003c5c629981 */ /* 0x0008a2000c1e1500 */
[----:B0-----:R-:W-:Y:S01]  /*ce50*/  SHF.R.U32.HI R20, RZ, 0x6, R142 ;  /* 0x00000006ff147819 */ /* 0x001fe2000001168e */
[----:B----4-:R-:W-:-:S02]  /*ce60*/  @!P2 IMAD.MOV.U32 R92, RZ, RZ, R10 ;  /* 0x000000ffff5ca224 */ /* 0x010fc400078e000a */
[----:B------:R-:W-:Y:S01]  /*ce70*/  @!P2 IMAD.MOV.U32 R93, RZ, RZ, R18 ;  /* 0x000000ffff5da224 */ /* 0x000fe200078e0012 */
[----:B------:R-:W-:Y:S01]  /*ce80*/  SGXT.U32 R20, R20, 0x1 ;  /* 0x000000011414781a */ /* 0x000fe20000000000 */
[----:B------:R-:W4:Y:S01]  /*ce90*/  LDL R18, [R1+0x480] ;  /* 0x0004800001127983 */ /* 0x000f220000100800 */
[----:B------:R-:W-:-:S03]  /*cea0*/  ISETP.GE.AND P4, PT, R77, R172, PT ;  /* 0x000000ac4d00720c */ /* 0x000fc60003f86270 */
[----:B------:R3:W4:Y:S01]  /*ceb0*/  @!P2 LDG.E.U16 R207, desc[UR60][R92.64] ;  /* 0x0000003c5ccfa981 */ /* 0x000722000c1e1500 */
[----:B------:R-:W-:-:S03]  /*cec0*/  LOP3.LUT R20, R20, 0x9a, RZ, 0xfc, !PT ;  /* 0x0000009a14147812 */ /* 0x000fc600078efcff */
[----:B------:R-:W2:Y:S04]  /*ced0*/  LDL R77, [R1+0x494] ;  /* 0x00049400014d7983 */ /* 0x000ea80000100800 */
[----:B------:R-:W4:Y:S01]  /*cee0*/  LDL R93, [R1+0x498] ;  /* 0x00049800015d7983 */ /* 0x000f220000100800 */
[----:B------:R-:W-:-:S03]  /*cef0*/  ISETP.GE.AND P1, PT, R20, R172, PT ;  /* 0x000000ac1400720c */ /* 0x000fc60003f26270 */
[----:B------:R-:W2:Y:S01]  /*cf00*/  LDL R20, [R1+0x48c] ;  /* 0x00048c0001147983 */ /* 0x000ea20000100800 */
[----:B------:R-:W-:-:S04]  /*cf10*/  SHF.R.U32.HI R10, RZ, 0x6, R142 ;  /* 0x00000006ff0a7819 */ /* 0x000fc8000001168e */
[----:B------:R-:W-:-:S04]  /*cf20*/  SGXT.U32 R10, R10, 0x1 ;  /* 0x000000010a0a781a */ /* 0x000fc80000000000 */
[----:B------:R-:W-:-:S04]  /*cf30*/  LOP3.LUT R10, R10, 0x9c, RZ, 0xfc, !PT ;  /* 0x0000009c0a0a7812 */ /* 0x000fc800078efcff */
[----:B------:R-:W-:Y:S02]  /*cf40*/  ISETP.GE.AND P2, PT, R10, R172, PT ;  /* 0x000000ac0a00720c */ /* 0x000fe40003f46270 */
[----:B------:R-:W2:Y:S01]  /*cf50*/  LDL R10, [R1+0x484] ;  /* 0x00048400010a7983 */ /* 0x000ea20000100800 */
[----:B------:R-:W-:Y:S02]  /*cf60*/  SHF.R.U32.HI R142, RZ, 0x6, R142 ;  /* 0x00000006ff8e7819 */ /* 0x000fe4000001168e */
[----:B------:R-:W-:Y:S02]  /*cf70*/  PRMT R205, RZ, 0x7610, R205 ;  /* 0x00007610ffcd7816 */ /* 0x000fe400000000cd */
[----:B------:R-:W-:-:S04]  /*cf80*/  SGXT.U32 R142, R142, 0x1 ;  /* 0x000000018e8e781a */ /* 0x000fc80000000000 */
[----:B------:R-:W-:Y:S02]  /*cf90*/  LOP3.LUT R142, R142, 0x9e, RZ, 0xfc, !PT ;  /* 0x0000009e8e8e7812 */ /* 0x000fe400078efcff */
[----:B------:R-:W-:Y:S02]  /*cfa0*/  PRMT R122, RZ, 0x7610, R122 ;  /* 0x00007610ff7a7816 */ /* 0x000fe4000000007a */
[----:B------:R-:W-:Y:S02]  /*cfb0*/  ISETP.GE.AND P0, PT, R142, R172, PT ;  /* 0x000000ac8e00720c */ /* 0x000fe40003f06270 */
[----:B------:R-:W0:Y:S01]  /*cfc0*/  S2R R142, SR_TID.X ;  /* 0x00000000008e7919 */ /* 0x000e220000002100 */
[----:B------:R-:W-:Y:S02]  /*cfd0*/  PRMT R97, RZ, 0x7610, R97 ;  /* 0x00007610ff617816 */ /* 0x000fe40000000061 */
[----:B------:R-:W-:Y:S01]  /*cfe0*/  PRMT R203, RZ, 0x7610, R203 ;  /* 0x00007610ffcb7816 */ /* 0x000fe200000000cb */
[----:B---3--:R-:W-:-:S02]  /*cff0*/  @!P3 IMAD.MOV.U32 R92, RZ, RZ, R143 ;  /* 0x000000ffff5cb224 */ /* 0x008fc400078e008f */
[----:B------:R-:W3:Y:S04]  /*d000*/  LDL R143, [R1+0x478] ;  /* 0x00047800018f7983 */ /* 0x000ee80000100800 */
[----:B----4-:R2:W4:Y:S02]  /*d010*/  @!P3 LDG.E.U16 R205, desc[UR60][R92.64] ;  /* 0x0000003c5ccdb981 */ /* 0x010524000c1e1500 */
[----:B--2---:R-:W-:Y:S02]  /*d020*/  @!P4 IMAD.MOV.U32 R92, RZ, RZ, R77 ;  /* 0x000000ffff5cc224 */ /* 0x004fe400078e004d */
[----:B------:R-:W-:Y:S01]  /*d030*/  @!P4 IMAD.MOV.U32 R93, RZ, RZ, R78 ;  /* 0x000000ffff5dc224 */ /* 0x000fe200078e004e */
[----:B0-----:R-:W-:Y:S01]  /*d040*/  SHF.R.U32.HI R77, RZ, 0x6, R142 ;  /* 0x00000006ff4d7819 */ /* 0x001fe2000001168e */
[----:B------:R-:W2:Y:S04]  /*d050*/  LDL R78, [R1+0x47c] ;  /* 0x00047c00014e7983 */ /* 0x000ea80000100800 */
[----:B------:R0:W4:Y:S02]  /*d060*/  @!P4 LDG.E.U16 R122, desc[UR60][R92.64] ;  /* 0x0000003c5c7ac981 */ /* 0x000124000c1e1500 */
[----:B0-----:R-:W-:-:S02]  /*d070*/  @!P1 IMAD.MOV.U32 R92, RZ, RZ, R20 ;  /* 0x000000ffff5c9224 */ /* 0x001fc400078e0014 */
[----:B------:R-:W-:Y:S01]  /*d080*/  @!P1 IMAD.MOV.U32 R93, RZ, RZ, R59 ;  /* 0x000000ffff5d9224 */ /* 0x000fe200078e003b */
[----:B------:R-:W-:Y:S01]  /*d090*/  SGXT.U32 R77, R77, 0x1 ;  /* 0x000000014d4d781a */ /* 0x000fe20000000000 */
[----:B------:R-:W4:Y:S04]  /*d0a0*/  LDL R59, [R1+0x468] ;  /* 0x00046800013b7983 */ /* 0x000f280000100800 */
[----:B------:R0:W4:Y:S02]  /*d0b0*/  @!P1 LDG.E.U16 R97, desc[UR60][R92.64] ;  /* 0x0000003c5c619981 */ /* 0x000124000c1e1500 */
[----:B0-----:R-:W-:Y:S02]  /*d0c0*/  @!P2 IMAD.MOV.U32 R93, RZ, RZ, R18 ;  /* 0x000000ffff5da224 */ /* 0x001fe400078e0012 */
[----:B------:R-:W0:Y:S01]  /*d0d0*/  S2R R18, SR_TID.X ;  /* 0x0000000000127919 */ /* 0x000e220000002100 */
[----:B------:R-:W-:-:S02]  /*d0e0*/  SHF.R.U32.HI R20, RZ, 0x6, R142 ;  /* 0x00000006ff147819 */ /* 0x000fc4000001168e */
[----:B------:R-:W-:Y:S01]  /*d0f0*/  LOP3.LUT R77, R77, 0xa0, RZ, 0xfc, !PT ;  /* 0x000000a04d4d7812 */ /* 0x000fe200078efcff */
[----:B------:R-:W-:Y:S01]  /*d100*/  @!P2 IMAD.MOV.U32 R92, RZ, RZ, R10 ;  /* 0x000000ffff5ca224 */ /* 0x000fe200078e000a */
[----:B------:R-:W-:Y:S01]  /*d110*/  SGXT.U32 R20, R20, 0x1 ;  /* 0x000000011414781a */ /* 0x000fe20000000000 */
[----:B------:R-:W4:Y:S01]  /*d120*/  LDL R142, [R1+0x470] ;  /* 0x00047000018e7983 */ /* 0x000f220000100800 */
[-C--:B------:R-:W-:Y:S02]  /*d130*/  ISETP.GE.AND P3, PT, R77, R172.reuse, PT ;  /* 0x000000ac4d00720c */ /* 0x080fe40003f66270 */
[----:B------:R-:W-:Y:S01]  /*d140*/  LOP3.LUT R20, R20, 0xa2, RZ, 0xfc, !PT ;  /* 0x000000a214147812 */ /* 0x000fe200078efcff */
[----:B------:R-:W4:Y:S03]  /*d150*/  LDL R77, [R1+0x474] ;  /* 0x00047400014d7983 */ /* 0x000f260000100800 */
[----:B------:R-:W-:Y:S01]  /*d160*/  ISETP.GE.AND P1, PT, R20, R172, PT ;  /* 0x000000ac1400720c */ /* 0x000fe20003f26270 */
[----:B------:R1:W4:Y:S04]  /*d170*/  @!P2 LDG.E.U16 R203, desc[UR60][R92.64] ;  /* 0x0000003c5ccba981 */ /* 0x000328000c1e1500 */
[----:B------:R-:W4:Y:S01]  /*d180*/  LDL R20, [R1+0x46c] ;  /* 0x00046c0001147983 */ /* 0x000f220000100800 */
[----:B0-----:R-:W-:-:S04]  /*d190*/  SHF.R.U32.HI R10, RZ, 0x6, R18 ;  /* 0x00000006ff0a7819 */ /* 0x001fc80000011612 */
[----:B------:R-:W-:-:S04]  /*d1a0*/  SGXT.U32 R10, R10, 0x1 ;  /* 0x000000010a0a781a */ /* 0x000fc80000000000 */
[----:B------:R-:W-:Y:S02]  /*d1b0*/  LOP3.LUT R10, R10, 0xa4, RZ, 0xfc, !PT ;  /* 0x000000a40a0a7812 */ /* 0x000fe400078efcff */
[----:B-1----:R-:W-:Y:S02]  /*d1c0*/  SHF.R.U32.HI R93, RZ, 0x6, R18 ;  /* 0x00000006ff5d7819 */ /* 0x002fe40000011612 */
[----:B------:R-:W-:Y:S01]  /*d1d0*/  ISETP.GE.AND P2, PT, R10, R172, PT ;  /* 0x000000ac0a00720c */ /* 0x000fe20003f46270 */
[----:B------:R-:W4:Y:S04]  /*d1e0*/  LDL R18, [R1+0x460] ;  /* 0x0004600001127983 */ /* 0x000f280000100800 */
[----:B------:R-:W4:Y:S01]  /*d1f0*/  LDL R10, [R1+0x464] ;  /* 0x00046400010a7983 */ /* 0x000f220000100800 */
[----:B------:R-:W-:-:S04]  /*d200*/  SGXT.U32 R93, R93, 0x1 ;  /* 0x000000015d5d781a */ /* 0x000fc80000000000 */
[----:B------:R-:W-:-:S04]  /*d210*/  LOP3.LUT R93, R93, 0xa6, RZ, 0xfc, !PT ;  /* 0x000000a65d5d7812 */ /* 0x000fc800078efcff */
[----:B------:R-:W-:Y:S02]  /*d220*/  ISETP.GE.AND P4, PT, R93, R172, PT ;  /* 0x000000ac5d00720c */ /* 0x000fe40003f86270 */
[----:B------:R-:W-:Y:S02]  /*d230*/  PRMT R201, RZ, 0x7610, R201 ;  /* 0x00007610ffc97816 */ /* 0x000fe400000000c9 */
[----:B------:R-:W-:Y:S02]  /*d240*/  PRMT R121, RZ, 0x7610, R121 ;  /* 0x00007610ff797816 */ /* 0x000fe40000000079 */
[----:B------:R-:W-:Y:S02]  /*d250*/  PRMT R96, RZ, 0x7610, R96 ;  /* 0x00007610ff607816 */ /* 0x000fe40000000060 */
[----:B------:R-:W-:Y:S01]  /*d260*/  PRMT R198, RZ, 0x7610, R198 ;  /* 0x00007610ffc67816 */ /* 0x000fe200000000c6 */
[----:B---3--:R-:W-:Y:S02]  /*d270*/  @!P0 IMAD.MOV.U32 R93, RZ, RZ, R143 ;  /* 0x000000ffff5d8224 */ /* 0x008fe400078e008f */
[----:B------:R-:W3:Y:S01]  /*d280*/  LDL R143, [R1+0x45c] ;  /* 0x00045c00018f7983 */ /* 0x000ee20000100800 */
[----:B--2---:R-:W-:-:S02]  /*d290*/  @!P0 IMAD.MOV.U32 R92, RZ, RZ, R78 ;  /* 0x000000ffff5c8224 */ /* 0x004fc400078e004e */
[----:B------:R-:W0:Y:S03]  /*d2a0*/  S2R R78, SR_TID.X ;  /* 0x00000000004e7919 */ /* 0x000e260000002100 */
[----:B------:R4:W2:Y:S02]  /*d2b0*/  @!P0 LDG.E.U16 R201, desc[UR60][R92.64] ;  /* 0x0000003c5cc98981 */ /* 0x0008a4000c1e1500 */
[----:B----4-:R-:W-:Y:S02]  /*d2c0*/  @!P3 IMAD.MOV.U32 R93, RZ, RZ, R142 ;  /* 0x000000ffff5db224 */ /* 0x010fe400078e008e */
[----:B------:R-:W4:Y:S01]  /*d2d0*/  LDL R142, [R1+0x450] ;  /* 0x00045000018e7983 */ /* 0x000f220000100800 */
[----:B------:R-:W-:-:S05]  /*d2e0*/  @!P3 IMAD.MOV.U32 R92, RZ, RZ, R77 ;  /* 0x000000ffff5cb224 */ /* 0x000fca00078e004d */
[----:B------:R1:W2:Y:S02]  /*d2f0*/  @!P3 LDG.E.U16 R121, desc[UR60][R92.64] ;  /* 0x0000003c5c79b981 */ /* 0x0002a4000c1e1500 */
[----:B-1----:R-:W-:Y:S02]  /*d300*/  @!P1 IMAD.MOV.U32 R92, RZ, RZ, R20 ;  /* 0x000000ffff5c9224 */ /* 0x002fe400078e0014 */
[----:B------:R-:W-:Y:S01]  /*d310*/  @!P1 IMAD.MOV.U32 R93, RZ, RZ, R59 ;  /* 0x000000ffff5d9224 */ /* 0x000fe200078e003b */
[----:B0-----:R-:W-:Y:S01]  /*d320*/  SHF.R.U32.HI R77, RZ, 0x6, R78 ;  /* 0x00000006ff4d7819 */ /* 0x001fe2000001164e */
[----:B------:R-:W2:Y:S04]  /*d330*/  LDL R59, [R1+0x44c] ;  /* 0x00044c00013b7983 */ /* 0x000ea80000100800 */
[----:B------:R0:W2:Y:S01]  /*d340*/  @!P1 LDG.E.U16 R96, desc[UR60][R92.64] ;  /* 0x0000003c5c609981 */ /* 0x0000a2000c1e1500 */
[----:B------:R-:W-:-:S03]  /*d350*/  SGXT.U32 R77, R77, 0x1 ;  /* 0x000000014d4d781a */ /* 0x000fc60000000000 */
[----:B------:R-:W4:Y:S01]  /*d360*/  LDL R78, [R1+0x454] ;  /* 0x00045400014e7983 */ /* 0x000f220000100800 */
[----:B0-----:R-:W-:Y:S02]  /*d370*/  @!P2 IMAD.MOV.U32 R93, RZ, RZ, R18 ;  /* 0x000000ffff5da224 */ /* 0x001fe400078e0012 */
[----:B------:R-:W-:Y:S01]  /*d380*/  @!P2 IMAD.MOV.U32 R92, RZ, RZ, R10 ;  /* 0x000000ffff5ca224 */ /* 0x000fe200078e000a */
[----:B------:R-:W-:Y:S01]  /*d390*/  LOP3.LUT R77, R77, 0xa8, RZ, 0xfc, !PT ;  /* 0x000000a84d4d7812 */ /* 0x000fe200078efcff */
[----:B------:R-:W2:Y:S04]  /*d3a0*/  LDL R18, [R1+0x440] ;  /* 0x0004400001127983 */ /* 0x000ea80000100800 */
[----:B------:R3:W2:Y:S04]  /*d3b0*/  @!P2 LDG.E.U16 R198, desc[UR60][R92.64] ;  /* 0x0000003c5cc6a981 */ /* 0x0006a8000c1e1500 */
[----:B------:R-:W2:Y:S04]  /*d3c0*/  LDL R10, [R1+0x444] ;  /* 0x00044400010a7983 */ /* 0x000ea80000100800 */
[----:B------:R-:W4:Y:S01]  /*d3d0*/  LDL R93, [R1+0x458] ;  /* 0x00045800015d7983 */ /* 0x000f220000100800 */
[----:B------:R-:W-:-:S03]  /*d3e0*/  ISETP.GE.AND P0, PT, R77, R172, PT ;  /* 0x000000ac4d00720c */ /* 0x000fc60003f06270 */
[----:B------:R-:W2:Y:S01]  /*d3f0*/  LDL R77, [R1+0x448] ;  /* 0x00044800014d7983 */ /* 0x000ea20000100800 */
[----:B------:R-:W0:Y:S01]  /*d400*/  S2R R20, SR_TID.X ;  /* 0x0000000000147919 */ /* 0x000e220000002100 */
[----:B------:R-:W-:Y:S02]  /*d410*/  PRMT R197, RZ, 0x7610, R197 ;  /* 0x00007610ffc57816 */ /* 0x000fe400000000c5 */
[----:B------:R-:W-:Y:S02]  /*d420*/  PRMT R120, RZ, 0x7610, R120 ;  /* 0x00007610ff787816 */ /* 0x000fe40000000078 */
[----:B0-----:R-:W-:-:S04]  /*d430*/  SHF.R.U32.HI R20, RZ, 0x6, R20 ;  /* 0x00000006ff147819 */ /* 0x001fc80000011614 */
[----:B------:R-:W-:-:S04]  /*d440*/  SGXT.U32 R20, R20, 0x1 ;  /* 0x000000011414781a */ /* 0x000fc80000000000 */
[----:B------:R-:W-:-:S04]  /*d450*/  LOP3.LUT R20, R20, 0xaa, RZ, 0xfc, !PT ;  /* 0x000000aa14147812 */ /* 0x000fc800078efcff */
[----:B------:R-:W-:Y:S02]  /*d460*/  ISETP.GE.AND P1, PT, R20, R172, PT ;  /* 0x000000ac1400720c */ /* 0x000fe40003f26270 */
[----:B------:R-:W-:Y:S02]  /*d470*/  PRMT R95, RZ, 0x7610, R95 ;  /* 0x00007610ff5f7816 */ /* 0x000fe4000000005f */
[----:B------:R-:W-:Y:S01]  /*d480*/  PRMT R194, RZ, 0x7610, R194 ;  /* 0x00007610ffc27816 */ /* 0x000fe200000000c2 */
[----:B---3--:R-:W-:Y:S02]  /*d490*/  @!P4 IMAD.MOV.U32 R92, RZ, RZ, R143 ;  /* 0x000000ffff5cc224 */ /* 0x008fe400078e008f */
[----:B------:R-:W0:Y:S02]  /*d4a0*/  S2R R143, SR_TID.X ;  /* 0x00000000008f7919 */ /* 0x000e240000002100 */
[----:B0-----:R-:W-:Y:S02]  /*d4b0*/  SHF.R.U32.HI R20, RZ, 0x6, R143 ;  /* 0x00000006ff147819 */ /* 0x001fe4000001168f */
[----:B------:R-:W3:Y:S02]  /*d4c0*/  LDL R143, [R1+0x43c] ;  /* 0x00043c00018f7983 */ /* 0x000ee40000100800 */
[----:B------:R-:W-:-:S04]  /*d4d0*/  SGXT.U32 R20, R20, 0x1 ;  /* 0x000000011414781a */ /* 0x000fc80000000000 */
[----:B------:R-:W-:Y:S01]  /*d4e0*/  LOP3.LUT R20, R20, 0xac, RZ, 0xfc, !PT ;  /* 0x000000ac14147812 */ /* 0x000fe200078efcff */
[----:B----4-:R0:W4:Y:S02]  /*d4f0*/  @!P4 LDG.E.U16 R197, desc[UR60][R92.64] ;  /* 0x0000003c5cc5c981 */ /* 0x010124000c1e1500 */
[----:B0-----:R-:W-:Y:S02]  /*d500*/  @!P0 IMAD.MOV.U32 R92, RZ, RZ, R78 ;  /* 0x000000ffff5c8224 */ /* 0x001fe400078e004e */
[----:B------:R-:W-:Y:S01]  /*d510*/  @!P0 IMAD.MOV.U32 R93, RZ, RZ, R142 ;  /* 0x000000ffff5d8224 */ /* 0x000fe200078e008e */
[----:B------:R-:W0:Y:S04]  /*d520*/  S2R R78, SR_TID.X ;  /* 0x00000000004e7919 */ /* 0x000e280000002100 */
[----:B------:R2:W4:Y:S01]  /*d530*/  @!P0 LDG.E.U16 R120, desc[UR60][R92.64] ;  /* 0x0000003c5c788981 */ /* 0x000522000c1e1500 */
[----:B------:R-:W-:-:S03]  /*d540*/  ISETP.GE.AND P0, PT, R20, R172, PT ;  /* 0x000000ac1400720c */ /* 0x000fc60003f06270 */
[----:B------:R-:W4:Y:S01]  /*d550*/  LDL R142, [R1+0x430] ;  /* 0x00043000018e7983 */ /* 0x000f220000100800 */
[----:B--2---:R-:W-:Y:S02]  /*d560*/  @!P1 IMAD.MOV.U32 R92, RZ, RZ, R59 ;  /* 0x000000ffff5c9224 */ /* 0x004fe400078e003b */
[----:B------:R-:W1:Y:S01]  /*d570*/  S2R R59, SR_TID.X ;  /* 0x00000000003b7919 */ /* 0x000e620000002100 */
[----:B------:R-:W-:Y:S02]  /*d580*/  @!P1 IMAD.MOV.U32 R93, RZ, RZ, R77 ;  /* 0x000000ffff5d9224 */ /* 0x000fe400078e004d */
[----:B------:R-:W2:Y:S04]  /*d590*/  LDL R77, [R1+0x428] ;  /* 0x00042800014d7983 */ /* 0x000ea80000100800 */
[----:B------:R0:W2:Y:S02]  /*d5a0*/  @!P1 LDG.E.U16 R95, desc[UR60][R92.64] ;  /* 0x0000003c5c5f9981 */ /* 0x0000a4000c1e1500 */
[----:B0-----:R-:W-:-:S02]  /*d5b0*/  @!P0 IMAD.MOV.U32 R92, RZ, RZ, R10 ;  /* 0x000000ffff5c8224 */ /* 0x001fc400078e000a */
[----:B------:R-:W-:Y:S01]  /*d5c0*/  @!P0 IMAD.MOV.U32 R93, RZ, RZ, R18 ;  /* 0x000000ffff5d8224 */ /* 0x000fe200078e0012 */
[----:B------:R-:W-:Y:S01]  /*d5d0*/  SHF.R.U32.HI R20, RZ, 0x6, R78 ;  /* 0x00000006ff147819 */ /* 0x000fe2000001164e */
[----:B------:R-:W2:Y:S04]  /*d5e0*/  LDL R18, [R1+0x420] ;  /* 0x0004200001127983 */ /* 0x000ea80000100800 */
[----:B------:R3:W2:Y:S04]  /*d5f0*/  @!P0 LDG.E.U16 R194, desc[UR60][R92.64] ;  /* 0x0000003c5cc28981 */ /* 0x0006a8000c1e1500 */
[----:B------:R-:W4:Y:S04]  /*d600*/  LDL R78, [R1+0x434] ;  /* 0x00043400014e7983 */ /* 0x000f280000100800 */
[----:B------:R-:W2:Y:S01]  /*d610*/  LDL R93, [R1+0x438] ;  /* 0x00043800015d7983 */ /* 0x000ea20000100800 */
[----:B-1----:R-:W-:-:S03]  /*d620*/  SHF.R.U32.HI R10, RZ, 0x6, R59 ;  /* 0x00000006ff0a7819 */ /* 0x002fc6000001163b */
[----:B------:R-:W4:Y:S01]  /*d630*/  LDL R59, [R1+0x42c] ;  /* 0x00042c00013b7983 */ /* 0x000f220000100800 */
[----:B------:R-:W-:-:S04]  /*d640*/  SGXT.U32 R10, R10, 0x1 ;  /* 0x000000010a0a781a */ /* 0x000fc80000000000 */
[----:B------:R-:W-:-:S04]  /*d650*/  LOP3.LUT R10, R10, 0xb0, RZ, 0xfc, !PT ;  /* 0x000000b00a0a7812 */ /* 0x000fc800078efcff */
[----:B------:R-:W-:Y:S02]  /*d660*/  ISETP.GE.AND P0, PT, R10, R172, PT ;  /* 0x000000ac0a00720c */ /* 0x000fe40003f06270 */
[----:B------:R-:W4:Y:S01]  /*d670*/  LDL R10, [R1+0x424] ;  /* 0x00042400010a7983 */ /* 0x000f220000100800 */
[----:B------:R-:W-:-:S04]  /*d680*/  SGXT.U32 R20, R20, 0x1 ;  /* 0x000000011414781a */ /* 0x000fc80000000000 */
[----:B------:R-:W-:-:S04]  /*d690*/  LOP3.LUT R20, R20, 0xae, RZ, 0xfc, !PT ;  /* 0x000000ae14147812 */ /* 0x000fc800078efcff */
[----:B------:R-:W-:Y:S02]  /*d6a0*/  ISETP.GE.AND P1, PT, R20, R172, PT ;  /* 0x000000ac1400720c */ /* 0x000fe40003f26270 */
[----:B------:R-:W0:Y:S01]  /*d6b0*/  S2R R20, SR_TID.X ;  /* 0x0000000000147919 */ /* 0x000e220000002100 */
[----:B------:R-:W-:Y:S02]  /*d6c0*/  PRMT R193, RZ, 0x7610, R193 ;  /* 0x00007610ffc17816 */ /* 0x000fe400000000c1 */
[----:B------:R-:W-:Y:S02]  /*d6d0*/  PRMT R119, RZ, 0x7610, R119 ;  /* 0x00007610ff777816 */ /* 0x000fe40000000077 */
[----:B0-----:R-:W-:-:S04]  /*d6e0*/  SHF.R.U32.HI R20, RZ, 0x6, R20 ;  /* 0x00000006ff147819 */ /* 0x001fc80000011614 */
[----:B------:R-:W-:-:S04]  /*d6f0*/  SGXT.U32 R20, R20, 0x1 ;  /* 0x000000011414781a */ /* 0x000fc80000000000 */
[----:B------:R-:W-:Y:S02]  /*d700*/  LOP3.LUT R20, R20, 0xb2, RZ, 0xfc, !PT ;  /* 0x000000b214147812 */ /* 0x000fe400078efcff */
[----:B------:R-:W-:Y:S01]  /*d710*/  PRMT R94, RZ, 0x7610, R94 ;  /* 0x00007610ff5e7816 */ /* 0x000fe2000000005e */
[----:B---3--:R-:W-:Y:S02]  /*d720*/  @!P1 IMAD.MOV.U32 R92, RZ, RZ, R143 ;  /* 0x000000ffff5c9224 */ /* 0x008fe400078e008f */
[----:B------:R-:W0:Y:S01]  /*d730*/  S2R R143, SR_TID.X ;  /* 0x00000000008f7919 */ /* 0x000e220000002100 */
[----:B------:R-:W-:Y:S02]  /*d740*/  PRMT R190, RZ, 0x7610, R190 ;  /* 0x00007610ffbe7816 */ /* 0x000fe400000000be */
[----:B--2---:R4:W2:Y:S01]  /*d750*/  @!P1 LDG.E.U16 R193, desc[UR60][R92.64] ;  /* 0x0000003c5cc19981 */ /* 0x0048a2000c1e1500 */
[----:B------:R-:W-:Y:S02]  /*d760*/  ISETP.GE.AND P1, PT, R20, R172, PT ;  /* 0x000000ac1400720c */ /* 0x000fe40003f26270 */
[----:B0-----:R-:W-:-:S02]  /*d770*/  SHF.R.U32.HI R20, RZ, 0x6, R143 ;  /* 0x00000006ff147819 */ /* 0x001fc4000001168f */
[----:B------:R-:W3:Y:S02]  /*d780*/  LDL R143, [R1+0x41c] ;  /* 0x00041c00018f7983 */ /* 0x000ee40000100800 */
[----:B------:R-:W-:Y:S01]  /*d790*/  SGXT.U32 R20, R20, 0x1 ;  /* 0x000000011414781a */ /* 0x000fe20000000000 */
[----:B----4-:R-:W-:Y:S02]  /*d7a0*/  @!P0 IMAD.MOV.U32 R92, RZ, RZ, R78 ;  /* 0x000000ffff5c8224 */ /* 0x010fe400078e004e */
[----:B------:R-:W-:Y:S01]  /*d7b0*/  @!P0 IMAD.MOV.U32 R93, RZ, RZ, R142 ;  /* 0x000000ffff5d8224 */ /* 0x000fe200078e008e */
[----:B------:R-:W-:Y:S01]  /*d7c0*/  LOP3.LUT R20, R20, 0xb4, RZ, 0xfc, !PT ;  /* 0x000000b414147812 */ /* 0x000fe200078efcff */
[----:B------:R-:W0:Y:S03]  /*d7d0*/  S2R R78, SR_TID.X ;  /* 0x00000000004e7919 */ /* 0x000e260000002100 */
[----:B------:R1:W4:Y:S01]  /*d7e0*/  @!P0 LDG.E.U16 R119, desc[UR60][R92.64] ;  /* 0x0000003c5c778981 */ /* 0x000322000c1e1500 */
[----:B------:R-:W-:-:S03]  /*d7f0*/  ISETP.GE.AND P0, PT, R20, R172, PT ;  /* 0x000000ac1400720c */ /* 0x000fc60003f06270 */
[----:B------:R-:W2:Y:S01]  /*d800*/  LDL R142, [R1+0x408] ;  /* 0x00040800018e7983 */ /* 0x000ea20000100800 */
[----:B-1----:R-:W-:Y:S02]  /*d810*/  @!P1 IMAD.MOV.U32 R92, RZ, RZ, R59 ;  /* 0x000000ffff5c9224 */ /* 0x002fe400078e003b */
[----:B------:R-:W-:Y:S01]  /*d820*/  @!P1 IMAD.MOV.U32 R93, RZ, RZ, R77 ;  /* 0x000000ffff5d9224 */ /* 0x000fe200078e004d */
[----:B------:R-:W4:Y:S04]  /*d830*/  LDL R59, [R1+0x414] ;  /* 0x00041400013b7983 */ /* 0x000f280000100800 */
[----:B------:R1:W2:Y:S04]  /*d840*/  @!P1 LDG.E.U16 R94, desc[UR60][R92.64] ;  /* 0x0000003c5c5e9981 */ /* 0x0002a8000c1e1500 */
[----:B------:R-:W2:Y:S01]  /*d850*/  LDL R77, [R1+0x410] ;  /* 0x00041000014d7983 */ /* 0x000ea20000100800 */
[----:B-1----:R-:W-:-:S02]  /*d860*/  @!P0 IMAD.MOV.U32 R92, RZ, RZ, R10 ;  /* 0x000000ffff5c8224 */ /* 0x002fc400078e000a */
[----:B------:R-:W-:Y:S01]  /*d870*/  @!P0 IMAD.MOV.U32 R93, RZ, RZ, R18 ;  /* 0x000000ffff5d8224 */ /* 0x000fe200078e0012 */
[----:B0-----:R-:W-:Y:S01]  /*d880*/  SHF.R.U32.HI R20, RZ, 0x6, R78 ;  /* 0x00000006ff147819 */ /* 0x001fe2000001164e */
[----:B------:R-:W2:Y:S04]  /*d890*/  LDL R18, [R1+0x400] ;  /* 0x0004000001127983 */ /* 0x000ea80000100800 */
[----:B------:R0:W2:Y:S04]  /*d8a0*/  @!P0 LDG.E.U16 R190, desc[UR60][R92.64] ;  /* 0x0000003c5cbe8981 */ /* 0x0000a8000c1e1500 */
[----:B------:R-:W2:Y:S04]  /*d8b0*/  LDL R78, [R1+0x40c] ;  /* 0x00040c00014e7983 */ /* 0x000ea80000100800 */
[----:B------:R-:W2:Y:S04]  /*d8c0*/  LDL R10, [R1+0x404] ;  /* 0x00040400010a7983 */ /* 0x000ea80000100800 */
[----:B------:R-:W4:Y:S01]  /*d8d0*/  LDL R93, [R1+0x418] ;  /* 0x00041800015d7983 */ /* 0x000f220000100800 */
[----:B------:R-:W-:-:S04]  /*d8e0*/  SGXT.U32 R20, R20, 0x1 ;  /* 0x000000011414781a */ /* 0x000fc80000000000 */
[----:B------:R-:W-:-:S04]  /*d8f0*/  LOP3.LUT R20, R20, 0xb6, RZ, 0xfc, !PT ;  /* 0x000000b614147812 */ /* 0x000fc800078efcff */
[----:B------:R-:W-:Y:S02]  /*d900*/  ISETP.GE.AND P1, PT, R20, R172, PT ;  /* 0x000000ac1400720c */ /* 0x000fe40003f26270 */
[----:B------:R-:W0:Y:S02]  /*d910*/  S2R R20, SR_TID.X ;  /* 0x0000000000147919 */ /* 0x000e240000002100 */
[----:B0-----:R-:W-:-:S04]  /*d920*/  SHF.R.U32.HI R92, RZ, 0x6, R20 ;  /* 0x00000006ff5c7819 */ /* 0x001fc80000011614 */
[----:B------:R-:W-:-:S04]  /*d930*/  SGXT.U32 R92, R92, 0x1 ;  /* 0x000000015c5c781a */ /* 0x000fc80000000000 */
[----:B------:R-:W-:-:S04]  /*d940*/  LOP3.LUT R92, R92, 0xb8, RZ, 0xfc, !PT ;  /* 0x000000b85c5c7812 */ /* 0x000fc800078efcff */
[----:B------:R-:W-:Y:S02]  /*d950*/  ISETP.GE.AND P0, PT, R92, R172, PT ;  /* 0x000000ac5c00720c */ /* 0x000fe40003f06270 */
[----:B------:R-:W-:Y:S02]  /*d960*/  SHF.R.U32.HI R20, RZ, 0x6, R20 ;  /* 0x00000006ff147819 */ /* 0x000fe40000011614 */
[----:B------:R-:W-:Y:S02]  /*d970*/  PRMT R189, RZ, 0x7610, R189 ;  /* 0x00007610ffbd7816 */ /* 0x000fe400000000bd */
[----:B------:R-:W-:-:S04]  /*d980*/  SGXT.U32 R20, R20, 0x1 ;  /* 0x000000011414781a */ /* 0x000fc80000000000 */
[----:B------:R-:W-:Y:S02]  /*d990*/  LOP3.LUT R20, R20, 0xba, RZ, 0xfc, !PT ;  /* 0x000000ba14147812 */ /* 0x000fe400078efcff */
[----:B------:R-:W-:Y:S02]  /*d9a0*/  PRMT R118, RZ, 0x7610, R118 ;  /* 0x00007610ff767816 */ /* 0x000fe40000000076 */
[----:B------:R-:W-:Y:S01]  /*d9b0*/  PRMT R186, RZ, 0x7610, R186 ;  /* 0x00007610ffba7816 */ /* 0x000fe200000000ba */
[----:B---3--:R-:W-:Y:S02]  /*d9c0*/  @!P1 IMAD.MOV.U32 R92, RZ, RZ, R143 ;  /* 0x000000ffff5c9224 */ /* 0x008fe400078e008f */
[----:B------:R-:W0:Y:S03]  /*d9d0*/  S2R R143, SR_TID.X ;  /* 0x00000000008f7919 */ /* 0x000e260000002100 */
[----:B----4-:R1:W3:Y:S01]  /*d9e0*/  @!P1 LDG.E.U16 R189, desc[UR60][R92.64] ;  /* 0x0000003c5cbd9981 */ /* 0x0102e2000c1e1500 */
[----:B------:R-:W-:-:S02]  /*d9f0*/  ISETP.GE.AND P1, PT, R20, R172, PT ;  /* 0x000000ac1400720c */ /* 0x000fc40003f26270 */
[----:B0-----:R-:W-:-:S04]  /*da00*/  SHF.R.U32.HI R20, RZ, 0x6, R143 ;  /* 0x00000006ff147819 */ /* 0x001fc8000001168f */
[----:B------:R-:W-:Y:S01]  /*da10*/  SGXT.U32 R20, R20, 0x1 ;  /* 0x000000011414781a */ /* 0x000fe20000000000 */
[----:B-1----:R-:W-:Y:S02]  /*da20*/  @!P0 IMAD.MOV.U32 R92, RZ, RZ, R59 ;  /* 0x000000ffff5c8224 */ /* 0x002fe400078e003b */
[----:B--2---:R-:W-:Y:S01]  /*da30*/  @!P0 IMAD.MOV.U32 R93, RZ, RZ, R77 ;  /* 0x000000ffff5d8224 */ /* 0x004fe200078e004d */
[----:B------:R-:W-:Y:S01]  /*da40*/  LOP3.LUT R20, R20, 0xbc, RZ, 0xfc, !PT ;  /* 0x000000bc14147812 */ /* 0x000fe200078efcff */
[----:B------:R-:W2:Y:S04]  /*da50*/  LDL R77, [R1+0x3f0] ;  /* 0x0003f000014d7983 */ /* 0x000ea80000100800 */
[----:B------:R0:W4:Y:S01]  /*da60*/  @!P0 LDG.E.U16 R118, desc[UR60][R92.64] ;  /* 0x0000003c5c768981 */ /* 0x000122000c1e1500 */
[----:B------:R-:W-:-:S02]  /*da70*/  ISETP.GE.AND P0, PT, R20, R172, PT ;  /* 0x000000ac1400720c */ /* 0x000fc40003f06270 */
[----:B------:R-:W-:Y:S01]  /*da80*/  SHF.R.U32.HI R59, RZ, 0x6, R143 ;  /* 0x00000006ff3b7819 */ /* 0x000fe2000001168f */
[----:B------:R-:W-:Y:S01]  /*da90*/  @!P1 IMAD.MOV.U32 R143, RZ, RZ, R142 ;  /* 0x000000ffff8f9224 */ /* 0x000fe200078e008e */
[----:B------:R-:W3:Y:S01]  /*daa0*/  LDL R20, [R1+0x3f4] ;  /* 0x0003f40001147983 */ /* 0x000ee20000100800 */
[----:B------:R-:W-:Y:S01]  /*dab0*/  @!P1 IMAD.MOV.U32 R142, RZ, RZ, R78 ;  /* 0x000000ffff8e9224 */ /* 0x000fe200078e004e */
[----:B0-----:R-:W-:Y:S02]  /*dac0*/  PRMT R93, RZ, 0x7610, R93 ;  /* 0x00007610ff5d7816 */ /* 0x001fe4000000005d */
[----:B------:R-:W4:Y:S04]  /*dad0*/  LDL R78, [R1+0x3ec] ;  /* 0x0003ec00014e7983 */ /* 0x000f280000100800 */
[----:B------:R0:W4:Y:S02]  /*dae0*/  @!P1 LDG.E.U16 R93, desc[UR60][R142.64] ;  /* 0x0000003c8e5d9981 */ /* 0x000124000c1e1500 */
[----:B0-----:R-:W-:-:S02]  /*daf0*/  @!P0 IMAD.MOV.U32 R142, RZ, RZ, R10 ;  /* 0x000000ffff8e8224 */ /* 0x001fc400078e000a */
[----:B------:R-:W-:Y:S01]  /*db00*/  @!P0 IMAD.MOV.U32 R143, RZ, RZ, R18 ;  /* 0x000000ffff8f8224 */ /* 0x000fe200078e0012 */
[----:B------:R-:W-:Y:S01]  /*db10*/  SGXT.U32 R59, R59, 0x1 ;  /* 0x000000013b3b781a */ /* 0x000fe20000000000 */
[----:B------:R-:W4:Y:S04]  /*db20*/  LDL R18, [R1+0x3e0] ;  /* 0x0003e00001127983 */ /* 0x000f280000100800 */
[----:B------:R0:W4:Y:S01]  /*db30*/  @!P0 LDG.E.U16 R186, desc[UR60][R142.64] ;  /* 0x0000003c8eba8981 */ /* 0x000122000c1e1500 */
[----:B------:R-:W-:Y:S02]  /*db40*/  PRMT R185, RZ, 0x7610, R185 ;  /* 0x00007610ffb97816 */ /* 0x000fe400000000b9 */
[----:B------:R-:W-:Y:S01]  /*db50*/  PRMT R117, RZ, 0x7610, R117 ;  /* 0x00007610ff757816 */ /* 0x000fe20000000075 */
[----:B------:R-:W4:Y:S04]  /*db60*/  LDL R10, [R1+0x3e4] ;  /* 0x0003e400010a7983 */ /* 0x000f280000100800 */
[----:B------:R-:W0:Y:S04]  /*db70*/  LDL R142, [R1+0x3f8] ;  /* 0x0003f800018e7983 */ /* 0x000e280000100800 */
[----:B------:R-:W0:Y:S01]  /*db80*/  LDL R143, [R1+0x3fc] ;  /* 0x0003fc00018f7983 */ /* 0x000e220000100800 */
[----:B------:R-:W-:-:S04]  /*db90*/  LOP3.LUT R59, R59, 0xbe, RZ, 0xfc, !PT ;  /* 0x000000be3b3b7812 */ /* 0x000fc800078efcff */
[----:B------:R-:W-:Y:S02]  /*dba0*/  ISETP.GE.AND P1, PT, R59, R172, PT ;  /* 0x000000ac3b00720c */ /* 0x000fe40003f26270 */
[----:B------:R-:W1:Y:S02]  /*dbb0*/  S2R R59, SR_TID.X ;  /* 0x00000000003b7919 */ /* 0x000e640000002100 */
[----:B-1----:R-:W-:-:S04]  /*dbc0*/  SHF.R.U32.HI R59, RZ, 0x6, R59 ;  /* 0x00000006ff3b7819 */ /* 0x002fc8000001163b */
[----:B------:R-:W-:-:S04]  /*dbd0*/  SGXT.U32 R59, R59, 0x1 ;  /* 0x000000013b3b781a */ /* 0x000fc80000000000 */
[----:B------:R-:W-:-:S04]  /*dbe0*/  LOP3.LUT R59, R59, 0xc0, RZ, 0xfc, !PT ;  /* 0x000000c03b3b7812 */ /* 0x000fc800078efcff */
[----:B------:R-:W-:Y:S02]  /*dbf0*/  ISETP.GE.AND P0, PT, R59, R172, PT ;  /* 0x000000ac3b00720c */ /* 0x000fe40003f06270 */
[----:B------:R-:W1:Y:S01]  /*dc00*/  S2R R59, SR_TID.X ;  /* 0x00000000003b7919 */ /* 0x000e620000002100 */
[----:B0-----:R-:W-:-:S04]  /*dc10*/  @!P1 LOP3.LUT R143, R143, R142, RZ, 0x3c, !PT ;  /* 0x0000008e8f8f9212 */ /* 0x001fc800078e3cff */
[----:B------:R-:W-:-:S04]  /*dc20*/  @!P1 LOP3.LUT R142, R143, R142, RZ, 0x3c, !PT ;  /* 0x0000008e8f8e9212 */ /* 0x000fc800078e3cff */
[----:B------:R-:W-:-:S05]  /*dc30*/  @!P1 LOP3.LUT R143, R143, R142, RZ, 0x3c, !PT ;  /* 0x0000008e8f8f9212 */ /* 0x000fca00078e3cff */
[----:B------:R1:W4:Y:S02]  /*dc40*/  @!P1 LDG.E.U16 R185, desc[UR60][R142.64] ;  /* 0x0000003c8eb99981 */ /* 0x000324000c1e1500 */
[----:B-1----:R-:W-:-:S04]  /*dc50*/  SHF.R.U32.HI R143, RZ, 0x6, R59 ;  /* 0x00000006ff8f7819 */ /* 0x002fc8000001163b */
[----:B------:R-:W-:-:S04]  /*dc60*/  SGXT.U32 R143, R143, 0x1 ;  /* 0x000000018f8f781a */ /* 0x000fc80000000000 */
[----:B------:R-:W-:Y:S01]  /*dc70*/  LOP3.LUT R143, R143, 0xc2, RZ, 0xfc, !PT ;  /* 0x000000c28f8f7812 */ /* 0x000fe200078efcff */
[----:B---3--:R-:W-:-:S03]  /*dc80*/  @!P0 IMAD.MOV.U32 R142, RZ, RZ, R20 ;  /* 0x000000ffff8e8224 */ /* 0x008fc600078e0014 */
[----:B------:R-:W-:Y:S01]  /*dc90*/  ISETP.GE.AND P1, PT, R143, R172, PT ;  /* 0x000000ac8f00720c */ /* 0x000fe20003f26270 */
[----:B--2---:R-:W-:Y:S01]  /*dca0*/  @!P0 IMAD.MOV.U32 R143, RZ, RZ, R77 ;  /* 0x000000ffff8f8224 */ /* 0x004fe200078e004d */
[----:B------:R-:W-:Y:S01]  /*dcb0*/  SHF.R.U32.HI R20, RZ, 0x6, R59 ;  /* 0x00000006ff147819 */ /* 0x000fe2000001163b */
[----:B------:R-:W2:Y:S04]  /*dcc0*/  LDL R77, [R1+0x3d0] ;  /* 0x0003d000014d7983 */ /* 0x000ea80000100800 */
[----:B------:R4:W3:Y:S04]  /*dcd0*/  @!P0 LDG.E.U16 R117, desc[UR60][R142.64] ;  /* 0x0000003c8e758981 */ /* 0x0008e8000c1e1500 */
[----:B------:R-:W2:Y:S01]  /*dce0*/  LDL R143, [R1+0x3e8] ;  /* 0x0003e800018f7983 */ /* 0x000ea20000100800 */
[----:B------:R-:W-:-:S04]  /*dcf0*/  SGXT.U32 R20, R20, 0x1 ;  /* 0x000000011414781a */ /* 0x000fc80000000000 */
[----:B------:R-:W-:-:S04]  /*dd00*/  LOP3.LUT R20, R20, 0xc4, RZ, 0xfc, !PT ;  /* 0x000000c414147812 */ /* 0x000fc800078efcff */
[----:B------:R-:W-:Y:S01]  /*dd10*/  ISETP.GE.AND P0, PT, R20, R172, PT ;  /* 0x000000ac1400720c */ /* 0x000fe20003f06270 */
[----:B----4-:R-:W-:Y:S01]  /*dd20*/  @!P1 IMAD.MOV.U32 R142, RZ, RZ, R78 ;  /* 0x000000ffff8e9224 */ /* 0x010fe200078e004e */
[----:B------:R-:W-:Y:S01]  /*dd30*/  PRMT R92, RZ, 0x7610, R92 ;  /* 0x00007610ff5c7816 */ /* 0x000fe2000000005c */
[----:B------:R-:W4:Y:S01]  /*dd40*/  LDL R20, [R1+0x3d4] ;  /* 0x0003d40001147983 */ /* 0x000f220000100800 */
[----:B------:R-:W-:Y:S02]  /*dd50*/  PRMT R183, RZ, 0x7610, R183 ;  /* 0x00007610ffb77816 */ /* 0x000fe400000000b7 */
[----:B------:R-:W-:Y:S01]  /*dd60*/  SHF.R.U32.HI R59, RZ, 0x6, R59 ;  /* 0x00000006ff3b7819 */ /* 0x000fe2000001163b */
[----:B------:R-:W3:Y:S03]  /*dd70*/  LDL R78, [R1+0x3cc] ;  /* 0x0003cc00014e7983 */ /* 0x000ee60000100800 */
[----:B------:R-:W-:-:S04]  /*dd80*/  SGXT.U32 R59, R59, 0x1 ;  /* 0x000000013b3b781a */ /* 0x000fc80000000000 */
[----:B------:R-:W-:Y:S01]  /*dd90*/  LOP3.LUT R59, R59, 0xc6, RZ, 0xfc, !PT ;  /* 0x000000c63b3b7812 */ /* 0x000fe200078efcff */
[----:B--2---:R0:W2:Y:S02]  /*dda0*/  @!P1 LDG.E.U16 R92, desc[UR60][R142.64] ;  /* 0x0000003c8e5c9981 */ /* 0x0040a4000c1e1500 */
[----:B0-----:R-:W-:Y:S02]  /*ddb0*/  @!P0 IMAD.MOV.U32 R142, RZ, RZ, R10 ;  /* 0x000000ffff8e8224 */ /* 0x001fe400078e000a */
[----:B------:R-:W-:Y:S01]  /*ddc0*/  @!P0 IMAD.MOV.U32 R143, RZ, RZ, R18 ;  /* 0x000000ffff8f8224 */ /* 0x000fe200078e0012 */
[----:B------:R-:W-:Y:S01]  /*ddd0*/  ISETP.GE.AND P1, PT, R59, R172, PT ;  /* 0x000000ac3b00720c */ /* 0x000fe20003f26270 */
[----:B------:R-:W2:Y:S04]  /*dde0*/  LDL R18, [R1+0x3c0] ;  /* 0x0003c00001127983 */ /* 0x000ea80000100800 */
[----:B------:R0:W2:Y:S01]  /*ddf0*/  @!P0 LDG.E.U16 R183, desc[UR60][R142.64] ;  /* 0x0000003c8eb78981 */ /* 0x0000a2000c1e1500 */
[----:B------:R-:W-:-:S02]  /*de00*/  PRMT R182, RZ, 0x7610, R182 ;  /* 0x00007610ffb67816 */ /* 0x000fc400000000b6 */
[----:B------:R-:W-:Y:S01]  /*de10*/  PRMT R144, RZ, 0x7610, R144 ;  /* 0x00007610ff907816 */ /* 0x000fe20000000090 */
[----:B------:R-:W2:Y:S04]  /*de20*/  LDL R10, [R1+0x3c4] ;  /* 0x0003c400010a7983 */ /* 0x000ea80000100800 */
[----:B------:R-:W0:Y:S04]  /*de30*/  LDL R142, [R1+0x3d8] ;  /* 0x0003d800018e7983 */ /* 0x000e280000100800 */
[----:B------:R-:W0:Y:S01]  /*de40*/  LDL R143, [R1+0x3dc] ;  /* 0x0003dc00018f7983 */ /* 0x000e220000100800 */
        /* <DEDUP_REMOVED lines=9> */
[----:B------:R1:W2:Y:S02]  /*dee0*/  @!P1 LDG.E.U16 R182, desc[UR60][R142.64] ;  /* 0x0000003c8eb69981 */ /* 0x0002a4000c1e1500 */
[----:B-1----:R-:W-:-:S04]  /*def0*/  SHF.R.U32.HI R143, RZ, 0x6, R59 ;  /* 0x00000006ff8f7819 */ /* 0x002fc8000001163b */
[----:B------:R-:W-:-:S04]  /*df00*/  SGXT.U32 R143, R143, 0x1 ;  /* 0x000000018f8f781a */ /* 0x000fc80000000000 */
[----:B------:R-:W-:Y:S01]  /*df10*/  LOP3.LUT R143, R143, 0xca, RZ, 0xfc, !PT ;  /* 0x000000ca8f8f7812 */ /* 0x000fe200078efcff */
[----:B----4-:R-:W-:-:S03]  /*df20*/  @!P0 IMAD.MOV.U32 R142, RZ, RZ, R20 ;  /* 0x000000ffff8e8224 */ /* 0x010fc600078e0014 */
[----:B------:R-:W-:Y:S01]  /*df30*/  ISETP.GE.AND P1, PT, R143, R172, PT ;  /* 0x000000ac8f00720c */ /* 0x000fe20003f26270 */
[----:B------:R-:W-:Y:S01]  /*df40*/  @!P0 IMAD.MOV.U32 R143, RZ, RZ, R77 ;  /* 0x000000ffff8f8224 */ /* 0x000fe200078e004d */
[----:B------:R-:W-:Y:S01]  /*df50*/  SHF.R.U32.HI R20, RZ, 0x6, R59 ;  /* 0x00000006ff147819 */ /* 0x000fe2000001163b */
[----:B------:R-:W4:Y:S04]  /*df60*/  LDL R77, [R1+0x3b0] ;  /* 0x0003b000014d7983 */ /* 0x000f280000100800 */
[----:B------:R3:W4:Y:S04]  /*df70*/  @!P0 LDG.E.U16 R144, desc[UR60][R142.64] ;  /* 0x0000003c8e908981 */ /* 0x000728000c1e1500 */
[----:B------:R-:W2:Y:S01]  /*df80*/  LDL R143, [R1+0x3c8] ;  /* 0x0003c800018f7983 */ /* 0x000ea20000100800 */
[----:B------:R-:W-:-:S04]  /*df90*/  SGXT.U32 R20, R20, 0x1 ;  /* 0x000000011414781a */ /* 0x000fc80000000000 */
[----:B------:R-:W-:-:S04]  /*dfa0*/  LOP3.LUT R20, R20, 0xcc, RZ, 0xfc, !PT ;  /* 0x000000cc14147812 */ /* 0x000fc800078efcff */
[----:B------:R-:W-:Y:S01]  /*dfb0*/  ISETP.GE.AND P0, PT, R20, R172, PT ;  /* 0x000000ac1400720c */ /* 0x000fe20003f06270 */
[----:B---3--:R-:W-:Y:S01]  /*dfc0*/  @!P1 IMAD.MOV.U32 R142, RZ, RZ, R78 ;  /* 0x000000ffff8e9224 */ /* 0x008fe200078e004e */
[----:B------:R-:W-:Y:S01]  /*dfd0*/  PRMT R145, RZ, 0x7610, R145 ;  /* 0x00007610ff917816 */ /* 0x000fe20000000091 */
[----:B------:R-:W3:Y:S01]  /*dfe0*/  LDL R20, [R1+0x3b4] ;  /* 0x0003b40001147983 */ /* 0x000ee20000100800 */
[----:B------:R-:W-:Y:S02]  /*dff0*/  PRMT R146, RZ, 0x7610, R146 ;  /* 0x00007610ff927816 */ /* 0x000fe40000000092 */
[----:B------:R-:W-:Y:S01]  /*e000*/  SHF.R.U32.HI R59, RZ, 0x6, R59 ;  /* 0x00000006ff3b7819 */ /* 0x000fe2000001163b */
[----:B------:R-:W4:Y:S03]  /*e010*/  LDL R78, [R1+0x3ac] ;  /* 0x0003ac00014e7983 */ /* 0x000f260000100800 */
        /* <DEDUP_REMOVED lines=26> */
[----:B---3--:R-:W-:-:S03]  /*e1c0*/  @!P0 IMAD.MOV.U32 R142, RZ, RZ, R20 ;  /* 0x000000ffff8e8224 */ /* 0x008fc600078e0014 */
[----:B------:R-:W-:Y:S01]  /*e1d0*/  ISETP.GE.AND P1, PT, R143, R172, PT ;  /* 0x000000ac8f00720c */ /* 0x000fe20003f26270 */
[----:B----4-:R-:W-:Y:S01]  /*e1e0*/  @!P0 IMAD.MOV.U32 R143, RZ, RZ, R77 ;  /* 0x000000ffff8f8224 */ /* 0x010fe200078e004d */
[----:B------:R-:W-:Y:S01]  /*e1f0*/  SHF.R.U32.HI R20, RZ, 0x6, R59 ;  /* 0x00000006ff147819 */ /* 0x000fe2000001163b */
[----:B------:R-:W3:Y:S04]  /*e200*/  LDL R77, [R1+0x390] ;  /* 0x00039000014d7983 */ /* 0x000ee80000100800 */
[----:B------:R0:W4:Y:S04]  /*e210*/  @!P0 LDG.E.U16 R148, desc[UR60][R142.64] ;  /* 0x0000003c8e948981 */ /* 0x000128000c1e1500 */
[----:B------:R-:W2:Y:S01]  /*e220*/  LDL R143, [R1+0x3a8] ;  /* 0x0003a800018f7983 */ /* 0x000ea20000100800 */
[----:B------:R-:W-:-:S04]  /*e230*/  SGXT.U32 R20, R20, 0x1 ;  /* 0x000000011414781a */ /* 0x000fc80000000000 */
[----:B------:R-:W-:-:S04]  /*e240*/  LOP3.LUT R20, R20, 0xd4, RZ, 0xfc, !PT ;  /* 0x000000d414147812 */ /* 0x000fc800078efcff */
[----:B------:R-:W-:Y:S01]  /*e250*/  ISETP.GE.AND P0, PT, R20, R172, PT ;  /* 0x000000ac1400720c */ /* 0x000fe20003f06270 */
[----:B0-----:R-:W-:Y:S01]  /*e260*/  @!P1 IMAD.MOV.U32 R142, RZ, RZ, R78 ;  /* 0x000000ffff8e9224 */ /* 0x001fe200078e004e */
        /* <DEDUP_REMOVED lines=33> */
[----:B------:R-:W-:Y:S01]  /*e480*/  @!P0 IMAD.MOV.U32 R143, RZ, RZ, R77 ;  /* 0x000000ffff8f8224 */ /* 0x000fe200078e004d */
[----:B------:R-:W-:Y:S01]  /*e490*/  SHF.R.U32.HI R20, RZ, 0x6, R59 ;  /* 0x00000006ff147819 */ /* 0x000fe2000001163b */
[----:B------:R-:W3:Y:S04]  /*e4a0*/  LDL R77, [R1+0x370] ;  /* 0x00037000014d7983 */ /* 0x000ee80000100800 */
        /* <DEDUP_REMOVED lines=8> */
[----:B------:R-:W-:Y:S01]  /*e530*/  PRMT R154, RZ, 0x7610, R154 ;  /* 0x00007610ff9a7816 */ /* 0x000fe2000000009a */
[----:B------:R-:W0:Y:S01]  /*e540*/  S2R R78, SR_TID.X ;  /* 0x00000000004e7919 */ /* 0x000e220000002100 */
[----:B------:R-:W-:Y:S02]  /*e550*/  SHF.R.U32.HI R59, RZ, 0x6, R59 ;  /* 0x00000006ff3b7819 */ /* 0x000fe4000001163b */
[----:B--2---:R1:W2:Y:S05]  /*e560*/  @!P1 LDG.E.U16 R153, desc[UR60][R142.64] ;  /* 0x0000003c8e999981 */ /* 0x0042aa000c1e1500 */
[----:B-1----:R-:W-:-:S02]  /*e570*/  @!P0 IMAD.MOV.U32 R142, RZ, RZ, R10 ;  /* 0x000000ffff8e8224 */ /* 0x002fc400078e000a */
[----:B------:R-:W-:Y:S01]  /*e580*/  @!P0 IMAD.MOV.U32 R143, RZ, RZ, R18 ;  /* 0x000000ffff8f8224 */ /* 0x000fe200078e0012 */
[----:B------:R-:W-:Y:S01]  /*e590*/  SGXT.U32 R59, R59, 0x1 ;  /* 0x000000013b3b781a */ /* 0x000fe20000000000 */
[----:B------:R-:W2:Y:S04]  /*e5a0*/  LDL R18, [R1+0x360] ;  /* 0x0003600001127983 */ /* 0x000ea80000100800 */
[----:B------:R1:W2:Y:S01]  /*e5b0*/  @!P0 LDG.E.U16 R154, desc[UR60][R142.64] ;  /* 0x0000003c8e9a8981 */ /* 0x0002a2000c1e1500 */
[----:B------:R-:W-:Y:S02]  /*e5c0*/  PRMT R155, RZ, 0x7610, R155 ;  /* 0x00007610ff9b7816 */ /* 0x000fe4000000009b */
[----:B------:R-:W-:Y:S01]  /*e5d0*/  PRMT R156, RZ, 0x7610, R156 ;  /* 0x00007610ff9c7816 */ /* 0x000fe2000000009c */
[----:B------:R-:W2:Y:S04]  /*e5e0*/  LDL R10, [R1+0x364] ;  /* 0x00036400010a7983 */ /* 0x000ea80000100800 */
[----:B------:R-:W1:Y:S04]  /*e5f0*/  LDL R142, [R1+0x378] ;  /* 0x00037800018e7983 */ /* 0x000e680000100800 */
[----:B------:R-:W1:Y:S01]  /*e600*/  LDL R143, [R1+0x37c] ;  /* 0x00037c00018f7983 */ /* 0x000e620000100800 */
[----:B------:R-:W-:-:S04]  /*e610*/  LOP3.LUT R59, R59, 0xde, RZ, 0xfc, !PT ;  /* 0x000000de3b3b7812 */ /* 0x000fc800078efcff */
[----:B------:R-:W-:Y:S02]  /*e620*/  ISETP.GE.AND P1, PT, R59, R172, PT ;  /* 0x000000ac3b00720c */ /* 0x000fe40003f26270 */
[----:B0-----:R-:W-:-:S04]  /*e630*/  SHF.R.U32.HI R59, RZ, 0x6, R78 ;  /* 0x00000006ff3b7819 */ /* 0x001fc8000001164e */
[----:B------:R-:W-:-:S04]  /*e640*/  SGXT.U32 R59, R59, 0x1 ;  /* 0x000000013b3b781a */ /* 0x000fc80000000000 */
[----:B------:R-:W-:-:S04]  /*e650*/  LOP3.LUT R59, R59, 0xe0, RZ, 0xfc, !PT ;  /* 0x000000e03b3b7812 */ /* 0x000fc800078efcff */
[----:B------:R-:W-:Y:S02]  /*e660*/  ISETP.GE.AND P0, PT, R59, R172, PT ;  /* 0x000000ac3b00720c */ /* 0x000fe40003f06270 */
[----:B------:R-:W2:Y:S01]  /*e670*/  LDL.LU R59, [R1+0xa1c] ;  /* 0x000a1c00013b7983 */ /* 0x000ea20000300800 */
[----:B------:R-:W-:-:S04]  /*e680*/  SHF.R.U32.HI R78, RZ, 0x6, R78 ;  /* 0x00000006ff4e7819 */ /* 0x000fc8000001164e */
[----:B------:R-:W-:Y:S02]  /*e690*/  SGXT.U32 R78, R78, 0x1 ;  /* 0x000000014e4e781a */ /* 0x000fe40000000000 */
[----:B-1----:R-:W-:-:S04]  /*e6a0*/  @!P1 LOP3.LUT R143, R143, R142, RZ, 0x3c, !PT ;  /* 0x0000008e8f8f9212 */ /* 0x002fc800078e3cff */
[----:B------:R-:W-:-:S04]  /*e6b0*/  @!P1 LOP3.LUT R142, R143, R142, RZ, 0x3c, !PT ;  /* 0x0000008e8f8e9212 */ /* 0x000fc800078e3cff */
[----:B------:R-:W-:-:S05]  /*e6c0*/  @!P1 LOP3.LUT R143, R143, R142, RZ, 0x3c, !PT ;  /* 0x0000008e8f8f9212 */ /* 0x000fca00078e3cff */
[----:B------:R4:W2:Y:S02]  /*e6d0*/  @!P1 LDG.E.U16 R155, desc[UR60][R142.64] ;  /* 0x0000003c8e9b9981 */ /* 0x0008a4000c1e1500 */
[----:B----4-:R-:W-:Y:S02]  /*e6e0*/  @!P0 IMAD.MOV.U32 R142, RZ, RZ, R20 ;  /* 0x000000ffff8e8224 */ /* 0x010fe400078e0014 */
[----:B---3--:R-:W-:Y:S01]  /*e6f0*/  @!P0 IMAD.MOV.U32 R143, RZ, RZ, R77 ;  /* 0x000000ffff8f8224 */ /* 0x008fe200078e004d */
[----:B------:R-:W-:Y:S01]  /*e700*/  LOP3.LUT R78, R78, 0xe2, RZ, 0xfc, !PT ;  /* 0x000000e24e4e7812 */ /* 0x000fe200078efcff */
[----:B------:R-:W3:Y:S04]  /*e710*/  LDL R77, [R1+0x354] ;  /* 0x00035400014d7983 */ /* 0x000ee80000100800 */
[----:B------:R0:W4:Y:S04]  /*e720*/  @!P0 LDG.E.U16 R156, desc[UR60][R142.64] ;  /* 0x0000003c8e9c8981 */ /* 0x000128000c1e1500 */
[----:B------:R-:W0:Y:S04]  /*e730*/  LDL R142, [R1+0x368] ;  /* 0x00036800018e7983 */ /* 0x000e280000100800 */
[----:B------:R-:W0:Y:S01]  /*e740*/  LDL R143, [R1+0x36c] ;  /* 0x00036c00018f7983 */ /* 0x000e220000100800 */
[----:B------:R-:W-:-:S02]  /*e750*/  ISETP.GE.AND P1, PT, R78, R172, PT ;  /* 0x000000ac4e00720c */ /* 0x000fc40003f26270 */
[----:B------:R-:W1:Y:S01]  /*e760*/  S2R R78, SR_TID.X ;  /* 0x00000000004e7919 */ /* 0x000e620000002100 */
[----:B------:R-:W-:Y:S02]  /*e770*/  PRMT R157, RZ, 0x7610, R157 ;  /* 0x00007610ff9d7816 */ /* 0x000fe4000000009d */
[----:B------:R-:W-:Y:S02]  /*e780*/  PRMT R158, RZ, 0x7610, R158 ;  /* 0x00007610ff9e7816 */ /* 0x000fe4000000009e */
[----:B-1----:R-:W-:-:S04]  /*e790*/  SHF.R.U32.HI R20, RZ, 0x6, R78 ;  /* 0x00000006ff147819 */ /* 0x002fc8000001164e */
[----:B------:R-:W-:-:S04]  /*e7a0*/  SGXT.U32 R20, R20, 0x1 ;  /* 0x000000011414781a */ /* 0x000fc80000000000 */
[----:B------:R-:W-:-:S04]  /*e7b0*/  LOP3.LUT R20, R20, 0xe4, RZ, 0xfc, !PT ;  /* 0x000000e414147812 */ /* 0x000fc800078efcff */
[----:B------:R-:W-:Y:S02]  /*e7c0*/  ISETP.GE.AND P0, PT, R20, R172, PT ;  /* 0x000000ac1400720c */ /* 0x000fe40003f06270 */
[----:B------:R-:W4:Y:S01]  /*e7d0*/  LDL.LU R20, [R1+0xa18] ;  /* 0x000a180001147983 */ /* 0x000f220000300800 */
[----:B0-----:R-:W-:-:S04]  /*e7e0*/  @!P1 LOP3.LUT R143, R143, R142, RZ, 0x3c, !PT ;  /* 0x0000008e8f8f9212 */ /* 0x001fc800078e3cff */
[----:B------:R-:W-:-:S04]  /*e7f0*/  @!P1 LOP3.LUT R142, R143, R142, RZ, 0x3c, !PT ;  /* 0x0000008e8f8e9212 */ /* 0x000fc800078e3cff */
[----:B------:R-:W-:-:S05]  /*e800*/  @!P1 LOP3.LUT R143, R143, R142, RZ, 0x3c, !PT ;  /* 0x0000008e8f8f9212 */ /* 0x000fca00078e3cff */
[----:B------:R2:W4:Y:S02]  /*e810*/  @!P1 LDG.E.U16 R157, desc[UR60][R142.64] ;  /* 0x0000003c8e9d9981 */ /* 0x000524000c1e1500 */
[----:B--2---:R-:W-:Y:S02]  /*e820*/  @!P0 IMAD.MOV.U32 R142, RZ, RZ, R10 ;  /* 0x000000ffff8e8224 */ /* 0x004fe400078e000a */
[----:B------:R-:W-:Y:S01]  /*e830*/  @!P0 IMAD.MOV.U32 R143, RZ, RZ, R18 ;  /* 0x000000ffff8f8224 */ /* 0x000fe200078e0012 */
[----:B------:R-:W-:Y:S01]  /*e840*/  SHF.R.U32.HI R78, RZ, 0x6, R78 ;  /* 0x00000006ff4e7819 */ /* 0x000fe2000001164e */
[----:B------:R-:W2:Y:S04]  /*e850*/  LDL R18, [R1+0x344] ;  /* 0x0003440001127983 */ /* 0x000ea80000100800 */
[----:B------:R0:W4:Y:S04]  /*e860*/  @!P0 LDG.E.U16 R158, desc[UR60][R142.64] ;  /* 0x0000003c8e9e8981 */ /* 0x000128000c1e1500 */
[----:B------:R-:W0:Y:S04]  /*e870*/  LDL R142, [R1+0x358] ;  /* 0x00035800018e7983 */ /* 0x000e280000100800 */
[----:B------:R-:W0:Y:S01]  /*e880*/  LDL R143, [R1+0x35c] ;  /* 0x00035c00018f7983 */ /* 0x000e220000100800 */
[----:B------:R-:W-:-:S04]  /*e890*/  SGXT.U32 R78, R78, 0x1 ;  /* 0x000000014e4e781a */ /* 0x000fc80000000000 */
[----:B------:R-:W-:-:S04]  /*e8a0*/  LOP3.LUT R78, R78, 0xe6, RZ, 0xfc, !PT ;  /* 0x000000e64e4e7812 */ /* 0x000fc800078efcff */
[----:B------:R-:W-:Y:S02]  /*e8b0*/  ISETP.GE.AND P1, PT, R78, R172, PT ;  /* 0x000000ac4e00720c */ /* 0x000fe40003f26270 */
[----:B------:R-:W1:Y:S01]  /*e8c0*/  S2R R78, SR_TID.X ;  /* 0x00000000004e7919 */ /* 0x000e620000002100 */
        /* <DEDUP_REMOVED lines=9> */
[----:B------:R3:W4:Y:S04]  /*e960*/  @!P1 LDG.E.U16 R159, desc[UR60][R142.64] ;  /* 0x0000003c8e9f9981 */ /* 0x000728000c1e1500 */
[----:B------:R-:W2:Y:S01]  /*e970*/  LDL R143, [R1+0x350] ;  /* 0x00035000018f7983 */ /* 0x000ea20000100800 */
[----:B------:R-:W-:Y:S01]  /*e980*/  PRMT R160, RZ, 0x7610, R160 ;  /* 0x00007610ffa07816 */ /* 0x000fe200000000a0 */
[----:B---3--:R-:W-:Y:S01]  /*e990*/  @!P0 IMAD.MOV.U32 R142, RZ, RZ, R77 ;  /* 0x000000ffff8e8224 */ /* 0x008fe200078e004d */
[----:B------:R-:W-:Y:S01]  /*e9a0*/  SHF.R.U32.HI R78, RZ, 0x6, R78 ;  /* 0x00000006ff4e7819 */ /* 0x000fe2000001164e */
[----:B------:R-:W3:Y:S03]  /*e9b0*/  LDL R77, [R1+0x334] ;  /* 0x00033400014d7983 */ /* 0x000ee60000100800 */
[----:B------:R-:W-:-:S04]  /*e9c0*/  SGXT.U32 R78, R78, 0x1 ;  /* 0x000000014e4e781a */ /* 0x000fc80000000000 */
[----:B------:R-:W-:Y:S01]  /*e9d0*/  LOP3.LUT R78, R78, 0xea, RZ, 0xfc, !PT ;  /* 0x000000ea4e4e7812 */ /* 0x000fe200078efcff */
[----:B--2---:R0:W2:Y:S04]  /*e9e0*/  @!P0 LDG.E.U16 R160, desc[UR60][R142.64] ;  /* 0x0000003c8ea08981 */ /* 0x0040a8000c1e1500 */
[----:B------:R-:W0:Y:S04]  /*e9f0*/  LDL R142, [R1+0x348] ;  /* 0x00034800018e7983 */ /* 0x000e280000100800 */
[----:B------:R-:W0:Y:S01]  /*ea00*/  LDL R143, [R1+0x34c] ;  /* 0x00034c00018f7983 */ /* 0x000e220000100800 */
[----:B------:R-:W-:-:S02]  /*ea10*/  ISETP.GE.AND P1, PT, R78, R172, PT ;  /* 0x000000ac4e00720c */ /* 0x000fc40003f26270 */
[----:B------:R-:W-:Y:S01]  /*ea20*/  PRMT R161, RZ, 0x7610, R161 ;  /* 0x00007610ffa17816 */ /* 0x000fe200000000a1 */
[----:B------:R-:W1:Y:S02]  /*ea30*/  S2R R78, SR_TID.X ;  /* 0x00000000004e7919 */ /* 0x000e640000002100 */
[----:B-1----:R-:W-:-:S04]  /*ea40*/  SHF.R.U32.HI R78, RZ, 0x6, R78 ;  /* 0x00000006ff4e7819 */ /* 0x002fc8000001164e */
[----:B------:R-:W-:-:S04]  /*ea50*/  SGXT.U32 R78, R78, 0x1 ;  /* 0x000000014e4e781a */ /* 0x000fc80000000000 */
[----:B0-----:R-:W-:-:S04]  /*ea60*/  @!P1 LOP3.LUT R143, R143, R142, RZ, 0x3c, !PT ;  /* 0x0000008e8f8f9212 */ /* 0x001fc800078e3cff */
[----:B------:R-:W-:-:S04]  /*ea70*/  @!P1 LOP3.LUT R142, R143, R142, RZ, 0x3c, !PT ;  /* 0x0000008e8f8e9212 */ /* 0x000fc800078e3cff */
[----:B------:R-:W-:-:S05]  /*ea80*/  @!P1 LOP3.LUT R143, R143, R142, RZ, 0x3c, !PT ;  /* 0x0000008e8f8f9212 */ /* 0x000fca00078e3cff */
[----:B------:R0:W2:Y:S04]  /*ea90*/  @!P1 LDG.E.U16 R161, desc[UR60][R142.64] ;  /* 0x0000003c8ea19981 */ /* 0x0000a8000c1e1500 */
[----:B------:R-:W4:Y:S01]  /*eaa0*/  LDL R143, [R1+0x340] ;  /* 0x00034000018f7983 */ /* 0x000f220000100800 */
[----:B------:R-:W-:-:S04]  /*eab0*/  LOP3.LUT R78, R78, 0xec, RZ, 0xfc, !PT ;  /* 0x000000ec4e4e7812 */ /* 0x000fc800078efcff */
[----:B------:R-:W-:Y:S02]  /*eac0*/  ISETP.GE.AND P0, PT, R78, R172, PT ;  /* 0x000000ac4e00720c */ /* 0x000fe40003f06270 */
[----:B------:R-:W0:Y:S01]  /*ead0*/  S2R R78, SR_TID.X ;  /* 0x00000000004e7919 */ /* 0x000e220000002100 */
[----:B------:R-:W-:Y:S02]  /*eae0*/  PRMT R162, RZ, 0x7610, R162 ;  /* 0x00007610ffa27816 */ /* 0x000fe400000000a2 */
[----:B0-----:R-:W-:-:S04]  /*eaf0*/  SHF.R.U32.HI R142, RZ, 0x6, R78 ;  /* 0x00000006ff8e7819 */ /* 0x001fc8000001164e */
[----:B------:R-:W-:-:S04]  /*eb00*/  SGXT.U32 R142, R142, 0x1 ;  /* 0x000000018e8e781a */ /* 0x000fc80000000000 */
[----:B------:R-:W-:-:S04]  /*eb10*/  LOP3.LUT R142, R142, 0xee, RZ, 0xfc, !PT ;  /* 0x000000ee8e8e7812 */ /* 0x000fc800078efcff */
[----:B------:R-:W-:Y:S01]  /*eb20*/  ISETP.GE.AND P1, PT, R142, R172, PT ;  /* 0x000000ac8e00720c */ /* 0x000fe20003f26270 */
[----:B------:R-:W-:-:S05]  /*eb30*/  @!P0 IMAD.MOV.U32 R142, RZ, RZ, R18 ;  /* 0x000000ffff8e8224 */ /* 0x000fca00078e0012 */
[----:B----4-:R0:W4:Y:S04]  /*eb40*/  @!P0 LDG.E.U16 R162, desc[UR60][R142.64] ;  /* 0x0000003c8ea28981 */ /* 0x010128000c1e1500 */
[----:B------:R-:W0:Y:S04]  /*eb50*/  LDL R142, [R1+0x338] ;  /* 0x00033800018e7983 */ /* 0x000e280000100800 */
[----:B------:R-:W0:Y:S01]  /*eb60*/  LDL R143, [R1+0x33c] ;  /* 0x00033c00018f7983 */ /* 0x000e220000100800 */
[----:B------:R-:W-:Y:S02]  /*eb70*/  PRMT R163, RZ, 0x7610, R163 ;  /* 0x00007610ffa37816 */ /* 0x000fe400000000a3 */
[----:B------:R-:W-:-:S02]  /*eb80*/  SHF.R.U32.HI R18, RZ, 0x6, R78 ;  /* 0x00000006ff127819 */ /* 0x000fc4000001164e */
[----:B------:R-:W2:Y:S02]  /*eb90*/  LDL.LU R78, [R1+0x320] ;  /* 0x00032000014e7983 */ /* 0x000ea40000300800 */
[----:B------:R-:W-:-:S04]  /*eba0*/  SGXT.U32 R18, R18, 0x1 ;  /* 0x000000011212781a */ /* 0x000fc80000000000 */
[----:B------:R-:W-:-:S04]  /*ebb0*/  LOP3.LUT R18, R18, 0xf0, RZ, 0xfc, !PT ;  /* 0x000000f012127812 */ /* 0x000fc800078efcff */
[----:B------:R-:W-:Y:S02]  /*ebc0*/  ISETP.GE.AND P0, PT, R18, R172, PT ;  /* 0x000000ac1200720c */ /* 0x000fe40003f06270 */
[----:B------:R-:W1:Y:S01]  /*ebd0*/  S2R R18, SR_TID.X ;  /* 0x0000000000127919 */ /* 0x000e620000002100 */
[----:B0-----:R-:W-:-:S04]  /*ebe0*/  @!P1 LOP3.LUT R143, R143, R142, RZ, 0x3c, !PT ;  /* 0x0000008e8f8f9212 */ /* 0x001fc800078e3cff */
[----:B------:R-:W-:-:S04]  /*ebf0*/  @!P1 LOP3.LUT R142, R143, R142, RZ, 0x3c, !PT ;  /* 0x0000008e8f8e9212 */ /* 0x000fc800078e3cff */
[----:B------:R-:W-:-:S05]  /*ec00*/  @!P1 LOP3.LUT R143, R143, R142, RZ, 0x3c, !PT ;  /* 0x0000008e8f8f9212 */ /* 0x000fca00078e3cff */
[----:B------:R1:W4:Y:S04]  /*ec10*/  @!P1 LDG.E.U16 R163, desc[UR60][R142.64] ;  /* 0x0000003c8ea39981 */ /* 0x000328000c1e1500 */
[----:B------:R-:W2:Y:S01]  /*ec20*/  LDL R143, [R1+0x330] ;  /* 0x00033000018f7983 */ /* 0x000ea20000100800 */
[----:B-1----:R-:W-:-:S04]  /*ec30*/  SHF.R.U32.HI R142, RZ, 0x6, R18 ;  /* 0x00000006ff8e7819 */ /* 0x002fc80000011612 */
[----:B------:R-:W-:-:S04]  /*ec40*/  SGXT.U32 R142, R142, 0x1 ;  /* 0x000000018e8e781a */ /* 0x000fc80000000000 */
[----:B------:R-:W-:Y:S02]  /*ec50*/  LOP3.LUT R142, R142, 0xf2, RZ, 0xfc, !PT ;  /* 0x000000f28e8e7812 */ /* 0x000fe400078efcff */
[----:B------:R-:W-:Y:S02]  /*ec60*/  PRMT R164, RZ, 0x7610, R164 ;  /* 0x00007610ffa47816 */ /* 0x000fe400000000a4 */
[----:B------:R-:W-:Y:S01]  /*ec70*/  ISETP.GE.AND P1, PT, R142, R172, PT ;  /* 0x000000ac8e00720c */ /* 0x000fe20003f26270 */
[----:B---3--:R-:W-:-:S05]  /*ec80*/  @!P0 IMAD.MOV.U32 R142, RZ, RZ, R77 ;  /* 0x000000ffff8e8224 */ /* 0x008fca00078e004d */
[----:B--2---:R0:W2:Y:S04]  /*ec90*/  @!P0 LDG.E.U16 R164, desc[UR60][R142.64] ;  /* 0x0000003c8ea48981 */ /* 0x0040a8000c1e1500 */
[----:B------:R-:W0:Y:S04]  /*eca0*/  LDL R142, [R1+0x328] ;  /* 0x00032800018e7983 */ /* 0x000e280000100800 */
[----:B------:R-:W0:Y:S01]  /*ecb0*/  LDL R143, [R1+0x32c] ;  /* 0x00032c00018f7983 */ /* 0x000e220000100800 */
[----:B------:R-:W-:-:S03]  /*ecc0*/  PRMT R165, RZ, 0x7610, R165 ;  /* 0x00007610ffa57816 */ /* 0x000fc600000000a5 */
[----:B------:R-:W3:Y:S01]  /*ecd0*/  LDL.LU R77, [R1+0x308] ;  /* 0x00030800014d7983 */ /* 0x000ee20000300800 */
[----:B------:R-:W-:Y:S02]  /*ece0*/  SHF.R.U32.HI R18, RZ, 0x6, R18 ;  /* 0x00000006ff127819 */ /* 0x000fe40000011612 */
[----:B0-----:R-:W-:-:S04]  /*ecf0*/  @!P1 LOP3.LUT R143, R143, R142, RZ, 0x3c, !PT ;  /* 0x0000008e8f8f9212 */ /* 0x001fc800078e3cff */
[----:B------:R-:W-:-:S04]  /*ed00*/  @!P1 LOP3.LUT R142, R143, R142, RZ, 0x3c, !PT ;  /* 0x0000008e8f8e9212 */ /* 0x000fc800078e3cff */
[----:B------:R-:W-:-:S05]  /*ed10*/  @!P1 LOP3.LUT R143, R143, R142, RZ, 0x3c, !PT ;  /* 0x0000008e8f8f9212 */ /* 0x000fca00078e3cff */
        /* <DEDUP_REMOVED lines=17> */
[----:B0-----:R-:W0:Y:S02]  /*ee30*/  S2R R143, SR_TID.X ;  /* 0x00000000008f7919 */ /* 0x001e240000002100 */
[----:B0-----:R-:W-:Y:S02]  /*ee40*/  SHF.R.U32.HI R142, RZ, 0x6, R143 ;  /* 0x00000006ff8e7819 */ /* 0x001fe4000001168f */
[----:B------:R-:W2:Y:S02]  /*ee50*/  LDL R143, [R1+0x324] ;  /* 0x00032400018f7983 */ /* 0x000ea40000100800 */
[----:B------:R-:W-:-:S04]  /*ee60*/  SGXT.U32 R142, R142, 0x1 ;  /* 0x000000018e8e781a */ /* 0x000fc80000000000 */
[----:B------:R-:W-:Y:S02]  /*ee70*/  LOP3.LUT R142, R142, 0xf6, RZ, 0xfc, !PT ;  /* 0x000000f68e8e7812 */ /* 0x000fe400078efcff */
[----:B------:R-:W-:Y:S02]  /*ee80*/  PRMT R167, RZ, 0x7610, R167 ;  /* 0x00007610ffa77816 */ /* 0x000fe400000000a7 */
[----:B------:R-:W-:Y:S01]  /*ee90*/  ISETP.GE.AND P1, PT, R142, R172, PT ;  /* 0x000000ac8e00720c */ /* 0x000fe20003f26270 */
[----:B------:R0:W-:Y:S01]  /*eea0*/  STL [R1+0x9d0], R78 ;  /* 0x0009d04e01007387 */ /* 0x0001e20000100800 */
[----:B--2---:R-:W-:Y:S02]  /*eeb0*/  @!P0 IMAD.MOV.U32 R142, RZ, RZ, R143 ;  /* 0x000000ffff8e8224 */ /* 0x004fe400078e008f */
[----:B------:R-:W-:Y:S02]  /*eec0*/  @!P0 IMAD.MOV.U32 R143, RZ, RZ, R78 ;  /* 0x000000ffff8f8224 */ /* 0x000fe400078e004e */
[----:B0-----:R-:W2:Y:S04]  /*eed0*/  LDL.LU R78, [R1+0x31c] ;  /* 0x00031c00014e7983 */ /* 0x001ea80000300800 */
[----:B------:R0:W4:Y:S02]  /*eee0*/  @!P0 LDG.E.U16 R167, desc[UR60][R142.64] ;  /* 0x0000003c8ea78981 */ /* 0x000124000c1e1500 */
[----:B0-----:R-:W0:Y:S02]  /*eef0*/  S2R R143, SR_TID.X ;  /* 0x00000000008f7919 */ /* 0x001e240000002100 */
[----:B0-----:R-:W-:-:S02]  /*ef00*/  SHF.R.U32.HI R142, RZ, 0x6, R143 ;  /* 0x00000006ff8e7819 */ /* 0x001fc4000001168f */
[----:B------:R-:W3:Y:S02]  /*ef10*/  LDL R143, [R1+0x318] ;  /* 0x00031800018f7983 */ /* 0x000ee40000100800 */
[----:B------:R-:W-:-:S04]  /*ef20*/  SGXT.U32 R142, R142, 0x1 ;  /* 0x000000018e8e781a */ /* 0x000fc80000000000 */
[----:B------:R-:W-:Y:S02]  /*ef30*/  LOP3.LUT R142, R142, 0xfa, RZ, 0xfc, !PT ;  /* 0x000000fa8e8e7812 */ /* 0x000fe400078efcff */
[----:B------:R-:W-:Y:S02]  /*ef40*/  PRMT R168, RZ, 0x7610, R168 ;  /* 0x00007610ffa87816 */ /* 0x000fe400000000a8 */
[----:B------:R-:W-:Y:S01]  /*ef50*/  ISETP.GE.AND P0, PT, R142, R172, PT ;  /* 0x000000ac8e00720c */ /* 0x000fe20003f06270 */
[----:B--2---:R-:W-:-:S05]  /*ef60*/  @!P1 IMAD.MOV.U32 R142, RZ, RZ, R78 ;  /* 0x000000ffff8e9224 */ /* 0x004fca00078e004e */
[----:B---3--:R0:W2:Y:S02]  /*ef70*/  @!P1 LDG.E.U16 R168, desc[UR60][R142.64] ;  /* 0x0000003c8ea89981 */ /* 0x0080a4000c1e1500 */
[----:B0-----:R-:W0:Y:S02]  /*ef80*/  S2R R143, SR_TID.X ;  /* 0x00000000008f7919 */ /* 0x001e240000002100 */
[----:B0-----:R-:W-:Y:S02]  /*ef90*/  SHF.R.U32.HI R142, RZ, 0x6, R143 ;  /* 0x00000006ff8e7819 */ /* 0x001fe4000001168f */
[----:B------:R-:W3:Y:S02]  /*efa0*/  LDL R143, [R1+0x30c] ;  /* 0x00030c00018f7983 */ /* 0x000ee40000100800 */
[----:B------:R-:W-:-:S04]  /*efb0*/  SGXT.U32 R142, R142, 0x1 ;  /* 0x000000018e8e781a */ /* 0x000fc80000000000 */
[----:B------:R-:W-:Y:S02]  /*efc0*/  LOP3.LUT R142, R142, 0xfc, RZ, 0xfc, !PT ;  /* 0x000000fc8e8e7812 */ /* 0x000fe400078efcff */
[----:B------:R-:W-:Y:S02]  /*efd0*/  PRMT R169, RZ, 0x7610, R169 ;  /* 0x00007610ffa97816 */ /* 0x000fe400000000a9 */
[----:B------:R-:W-:Y:S01]  /*efe0*/  ISETP.GE.AND P1, PT, R142, R172, PT ;  /* 0x000000ac8e00720c */ /* 0x000fe20003f26270 */
[----:B------:R0:W-:Y:S01]  /*eff0*/  STL [R1+0x9cc], R77 ;  /* 0x0009cc4d01007387 */ /* 0x0001e20000100800 */
[----:B---3--:R-:W-:Y:S02]  /*f000*/  @!P0 IMAD.MOV.U32 R142, RZ, RZ, R143 ;  /* 0x000000ffff8e8224 */ /* 0x008fe400078e008f */
[----:B------:R-:W-:Y:S02]  /*f010*/  @!P0 IMAD.MOV.U32 R143, RZ, RZ, R77 ;  /* 0x000000ffff8f8224 */ /* 0x000fe400078e004d */
[----:B0-----:R-:W3:Y:S04]  /*f020*/  LDL R77, [R1+0x304] ;  /* 0x00030400014d7983 */ /* 0x001ee80000100800 */
[----:B------:R0:W2:Y:S02]  /*f030*/  @!P0 LDG.E.U16 R169, desc[UR60][R142.64] ;  /* 0x0000003c8ea98981 */ /* 0x0000a4000c1e1500 */
[----:B0-----:R-:W0:Y:S02]  /*f040*/  S2R R143, SR_TID.X ;  /* 0x00000000008f7919 */ /* 0x001e240000002100 */
[----:B0-----:R-:W-:-:S02]  /*f050*/  SHF.R.U32.HI R142, RZ, 0x6, R143 ;  /* 0x00000006ff8e7819 */ /* 0x001fc4000001168f */
[----:B------:R-:W4:Y:S02]  /*f060*/  LDL R143, [R1+0x300] ;  /* 0x00030000018f7983 */ /* 0x000f240000100800 */
[----:B------:R-:W-:-:S04]  /*f070*/  SGXT.U32 R142, R142, 0x1 ;  /* 0x000000018e8e781a */ /* 0x000fc80000000000 */
[----:B------:R-:W-:Y:S02]  /*f080*/  LOP3.LUT R142, R142, 0xfe, RZ, 0xfc, !PT ;  /* 0x000000fe8e8e7812 */ /* 0x000fe400078efcff */
[----:B------:R-:W-:Y:S02]  /*f090*/  PRMT R170, RZ, 0x7610, R170 ;  /* 0x00007610ffaa7816 */ /* 0x000fe400000000aa */
[----:B------:R-:W-:Y:S01]  /*f0a0*/  ISETP.GE.AND P0, PT, R142, R172, PT ;  /* 0x000000ac8e00720c */ /* 0x000fe20003f06270 */
[----:B---3--:R-:W-:Y:S02]  /*f0b0*/  @!P1 IMAD.MOV.U32 R142, RZ, RZ, R77 ;  /* 0x000000ffff8e9224 */ /* 0x008fe400078e004d */
[----:B------:R-:W3:Y:S04]  /*f0c0*/  LDL.LU R77, [R1+0x2f4] ;  /* 0x0002f400014d7983 */ /* 0x000ee80000300800 */
[----:B----4-:R0:W4:Y:S04]  /*f0d0*/  @!P1 LDG.E.U16 R170, desc[UR60][R142.64] ;  /* 0x0000003c8eaa9981 */ /* 0x010128000c1e1500 */
[----:B------:R-:W0:Y:S04]  /*f0e0*/  LDL R142, [R1+0x2f8] ;  /* 0x0002f800018e7983 */ /* 0x000e280000100800 */
[----:B------:R-:W0:Y:S01]  /*f0f0*/  LDL R143, [R1+0x2fc] ;  /* 0x0002fc00018f7983 */ /* 0x000e220000100800 */
[----:B------:R-:W-:-:S02]  /*f100*/  PRMT R171, RZ, 0x7610, R171 ;  /* 0x00007610ffab7816 */ /* 0x000fc400000000ab */
[----:B------:R-:W-:-:S04]  /*f110*/  LOP3.LUT R0, R0, 0x7f, RZ, 0xc0, !PT ;  /* 0x0000007f00007812 */ /* 0x000fc800078ec0ff */
[C---:B------:R-:W-:Y:S02]  /*f120*/  ISETP.GE.AND P1, PT, R0.reuse, R172, PT ;  /* 0x000000ac0000720c */ /* 0x040fe40003f26270 */
[----:B------:R-:W-:Y:S02]  /*f130*/  LOP3.LUT R0, R0, 0x80, RZ, 0xfc, !PT ;  /* 0x0000008000007812 */ /* 0x000fe400078efcff */
[----:B0-----:R-:W-:-:S04]  /*f140*/  @!P0 LOP3.LUT R143, R143, R142, RZ, 0x3c, !PT ;  /* 0x0000008e8f8f8212 */ /* 0x001fc800078e3cff */
[----:B------:R-:W-:-:S04]  /*f150*/  @!P0 LOP3.LUT R142, R143, R142, RZ, 0x3c, !PT ;  /* 0x0000008e8f8e8212 */ /* 0x000fc800078e3cff */
[----:B------:R-:W-:-:S05]  /*f160*/  @!P0 LOP3.LUT R143, R143, R142, RZ, 0x3c, !PT ;  /* 0x0000008e8f8f8212 */ /* 0x000fca00078e3cff */
[----:B------:R0:W4:Y:S01]  /*f170*/  @!P0 LDG.E.U16 R171, desc[UR60][R142.64] ;  /* 0x0000003c8eab8981 */ /* 0x000122000c1e1500 */
[----:B------:R-:W-:Y:S01]  /*f180*/  BAR.SYNC.DEFER_BLOCKING 0x0 ;  /* 0x0000000000007b1d */ /* 0x000fe20000010000 */
[----:B------:R-:W-:Y:S02]  /*f190*/  ISETP.GE.AND P0, PT, R0, R172, PT ;  /* 0x000000ac0000720c */ /* 0x000fe40003f06270 */
[----:B------:R-:W-:Y:S01]  /*f1a0*/  PRMT R172, RZ, 0x7610, R172 ;  /* 0x00007610ffac7816 */ /* 0x000fe200000000ac */
[----:B0-----:R-:W-:Y:S02]  /*f1b0*/  @!P1 IMAD.MOV.U32 R142, RZ, RZ, R16 ;  /* 0x000000ffff8e9224 */ /* 0x001fe400078e0010 */
[----:B------:R-:W-:Y:S01]  /*f1c0*/  @!P1 IMAD.MOV.U32 R143, RZ, RZ, R6 ;  /* 0x000000ffff8f9224 */ /* 0x000fe200078e0006 */
[----:B------:R-:W2:Y:S04]  /*f1d0*/  LDL.LU R0, [R1+0xc] ;  /* 0x00000c0001007983 */ /* 0x000ea80000300800 */
[----:B------:R0:W-:Y:S04]  /*f1e0*/  STL [R1+0x90c], R16 ;  /* 0x00090c1001007387 */ /* 0x0001e80000100800 */
[----:B0-----:R-:W4:Y:S04]  /*f1f0*/  LDL.LU R16, [R1+0x24] ;  /* 0x0000240001107983 */ /* 0x001f280000300800 */
[----:B------:R0:W-:Y:S04]  /*f200*/  STL [R1+0x908], R6 ;  /* 0x0009080601007387 */ /* 0x0001e80000100800 */
[----:B------:R3:W2:Y:S04]  /*f210*/  @!P1 LDG.E.U16 R172, desc[UR60][R142.64] ;  /* 0x0000003c8eac9981 */ /* 0x0006a8000c1e1500 */
[----:B0-----:R-:W2:Y:S04]  /*f220*/  LDL.LU R6, [R1+0x1c] ;  /* 0x00001c0001067983 */ /* 0x001ea80000300800 */
[----:B------:R-:W4:Y:S01]  /*f230*/  LDL R143, [R1+0x2f0] ;  /* 0x0002f000018f7983 */ /* 0x000f220000100800 */
[----:B------:R-:W-:Y:S01]  /*f240*/  PRMT R173, RZ, 0x7610, R173 ;  /* 0x00007610ffad7816 */ /* 0x000fe200000000ad */
[----:B---3--:R-:W-:-:S05]  /*f250*/  @!P1 IMAD.MOV.U32 R142, RZ, RZ, R77 ;  /* 0x000000ffff8e9224 */ /* 0x008fca00078e004d */
[----:B----4-:R0:W3:Y:S04]  /*f260*/  @!P1 LDG.E.U16 R173, desc[UR60][R142.64] ;  /* 0x0000003c8ead9981 */ /* 0x0100e8000c1e1500 */
[----:B------:R-:W0:Y:S04]  /*f270*/  LDL R142, [R1+0x2e8] ;  /* 0x0002e800018e7983 */ /* 0x000e280000100800 */
[----:B------:R-:W0:Y:S01]  /*f280*/  LDL R143, [R1+0x2ec] ;  /* 0x0002ec00018f7983 */ /* 0x000e220000100800 */
[----:B------:R-:W-:Y:S02]  /*f290*/  PRMT R174, RZ, 0x7610, R174 ;  /* 0x00007610ffae7816 */ /* 0x000fe400000000ae */
[----:B0-----:R-:W-:-:S04]  /*f2a0*/  @!P0 LOP3.LUT R143, R143, R142, RZ, 0x3c, !PT ;  /* 0x0000008e8f8f8212 */ /* 0x001fc800078e3cff */
[----:B------:R-:W-:-:S04]  /*f2b0*/  @!P0 LOP3.LUT R142, R143, R142, RZ, 0x3c, !PT ;  /* 0x0000008e8f8e8212 */ /* 0x000fc800078e3cff */
[----:B------:R-:W-:-:S05]  /*f2c0*/  @!P0 LOP3.LUT R143, R143, R142, RZ, 0x3c, !PT ;  /* 0x0000008e8f8f8212 */ /* 0x000fca00078e3cff */
[----:B------:R0:W4:Y:S04]  /*f2d0*/  @!P0 LDG.E.U16 R174, desc[UR60][R142.64] ;  /* 0x0000003c8eae8981 */ /* 0x000128000c1e1500 */
        /* <DEDUP_REMOVED lines=30> */
[----:B------:R-:W-:-:S03]  /*f4c0*/  PRMT R179, RZ, 0x7610, R179 ;  /* 0x00007610ffb37816 */ /* 0x000fc600000000b3 */
[----:B------:R1:W-:Y:S04]  /*f4d0*/  STS.U16 [R88], R141 ;  /* 0x0000008d58007388 */ /* 0x0003e80000000400 */
[----:B------:R2:W-:Y:S04]  /*f4e0*/  STS.U16 [R88+0x400], R140 ;  /* 0x0004008c58007388 */ /* 0x0005e80000000400 */
[----:B-1----:R-:W3:Y:S04]  /*f4f0*/  LDL R141, [R1+0xe0] ;  /* 0x0000e000018d7983 */ /* 0x002ee80000100800 */
[----:B--2---:R-:W3:Y:S01]  /*f500*/  LDL R140, [R1+0xdc] ;  /* 0x0000dc00018c7983 */ /* 0x004ee20000100800 */
[----:B0-----:R-:W-:-:S04]  /*f510*/  @!P1 LOP3.LUT R143, R143, R142, RZ, 0x3c, !PT ;  /* 0x0000008e8f8f9212 */ /* 0x001fc800078e3cff */
[----:B------:R-:W-:-:S04]  /*f520*/  @!P1 LOP3.LUT R142, R143, R142, RZ, 0x3c, !PT ;  /* 0x0000008e8f8e9212 */ /* 0x000fc800078e3cff */
[----:B------:R-:W-:-:S05]  /*f530*/  @!P1 LOP3.LUT R143, R143, R142, RZ, 0x3c, !PT ;  /* 0x0000008e8f8f9212 */ /* 0x000fca00078e3cff */
[----:B------:R0:W2:Y:S04]  /*f540*/  @!P1 LDG.E.U16 R179, desc[UR60][R142.64] ;  /* 0x0000003c8eb39981 */ /* 0x0000a8000c1e1500 */
[----:B------:R-:W0:Y:S04]  /*f550*/  LDL R142, [R1+0x154] ;  /* 0x00015400018e7983 */ /* 0x000e280000100800 */
[----:B------:R-:W0:Y:S01]  /*f560*/  LDL R143, [R1+0x158] ;  /* 0x00015800018f7983 */ /* 0x000e220000100800 */
[----:B------:R-:W-:Y:S02]  /*f570*/  PRMT R180, RZ, 0x7610, R180 ;  /* 0x00007610ffb47816 */ /* 0x000fe400000000b4 */
[----:B---3--:R-:W-:-:S04]  /*f580*/  @!P1 LOP3.LUT R141, R141, R140, RZ, 0x3c, !PT ;  /* 0x0000008c8d8d9212 */ /* 0x008fc800078e3cff */
[----:B------:R-:W-:-:S04]  /*f590*/  @!P1 LOP3.LUT R140, R141, R140, RZ, 0x3c, !PT ;  /* 0x0000008c8d8c9212 */ /* 0x000fc800078e3cff */
[----:B------:R-:W-:Y:S01]  /*f5a0*/  @!P1 LOP3.LUT R141, R141, R140, RZ, 0x3c, !PT ;  /* 0x0000008c8d8d9212 */ /* 0x000fe200078e3cff */
[----:B------:R1:W-:Y:S04]  /*f5b0*/  STS.U16 [R88+0x800], R139 ;  /* 0x0008008b58007388 */ /* 0x0003e80000000400 */
[----:B------:R3:W-:Y:S04]  /*f5c0*/  STS.U16 [R88+0xc00], R138 ;  /* 0x000c008a58007388 */ /* 0x0007e80000000400 */
[----:B-1----:R-:W4:Y:S04]  /*f5d0*/  LDL R139, [R1+0x60] ;  /* 0x00006000018b7983 */ /* 0x002f280000100800 */
[----:B---3--:R-:W4:Y:S01]  /*f5e0*/  LDL R138, [R1+0x5c] ;  /* 0x00005c00018a7983 */ /* 0x008f220000100800 */
[----:B0-----:R-:W-:-:S04]  /*f5f0*/  @!P0 LOP3.LUT R143, R143, R142, RZ, 0x3c, !PT ;  /* 0x0000008e8f8f8212 */ /* 0x001fc800078e3cff */
[----:B------:R-:W-:-:S04]  /*f600*/  @!P0 LOP3.LUT R142, R143, R142, RZ, 0x3c, !PT ;  /* 0x0000008e8f8e8212 */ /* 0x000fc800078e3cff */
[----:B------:R-:W-:-:S05]  /*f610*/  @!P0 LOP3.LUT R143, R143, R142, RZ, 0x3c, !PT ;  /* 0x0000008e8f8f8212 */ /* 0x000fca00078e3cff */
[----:B------:R0:W3:Y:S02]  /*f620*/  @!P0 LDG.E.U16 R180, desc[UR60][R142.64] ;  /* 0x0000003c8eb48981 */ /* 0x0000e4000c1e1500 */
[----:B0-----:R-:W-:-:S06]  /*f630*/  PRMT R142, RZ, 0x7610, R142 ;  /* 0x00007610ff8e7816 */ /* 0x001fcc000000008e */
[----:B------:R0:W3:Y:S04]  /*f640*/  @!P1 LDG.E.U16 R142, desc[UR60][R140.64] ;  /* 0x0000003c8c8e9981 */ /* 0x0000e8000c1e1500 */
[----:B------:R-:W0:Y:S04]  /*f650*/  LDL R140, [R1+0xd4] ;  /* 0x0000d400018c7983 */ /* 0x000e280000100800 */
[----:B------:R-:W0:Y:S01]  /*f660*/  LDL R141, [R1+0xd8] ;  /* 0x0000d800018d7983 */ /* 0x000e220000100800 */
[----:B------:R-:W-:Y:S02]  /*f670*/  PRMT R143, RZ, 0x7610, R143 ;  /* 0x00007610ff8f7816 */ /* 0x000fe4000000008f */
[----:B----4-:R-:W-:-:S04]  /*f680*/  @!P1 LOP3.LUT R139, R139, R138, RZ, 0x3c, !PT ;  /* 0x0000008a8b8b9212 */ /* 0x010fc800078e3cff */
[----:B------:R-:W-:-:S04]  /*f690*/  @!P1 LOP3.LUT R138, R139, R138, RZ, 0x3c, !PT ;  /* 0x0000008a8b8a9212 */ /* 0x000fc800078e3cff */
[----:B------:R-:W-:Y:S02]  /*f6a0*/  @!P1 LOP3.LUT R139, R139, R138, RZ, 0x3c, !PT ;  /* 0x0000008a8b8b9212 */ /* 0x000fe400078e3cff */
[----:B0-----:R-:W-:-:S04]  /*f6b0*/  @!P0 LOP3.LUT R141, R141, R140, RZ, 0x3c, !PT ;  /* 0x0000008c8d8d8212 */ /* 0x001fc800078e3cff */
[----:B------:R-:W-:-:S04]  /*f6c0*/  @!P0 LOP3.LUT R140, R141, R140, RZ, 0x3c, !PT ;  /* 0x0000008c8d8c8212 */ /* 0x000fc800078e3cff */
[----:B------:R-:W-:-:S05]  /*f6d0*/  @!P0 LOP3.LUT R141, R141, R140, RZ, 0x3c, !PT ;  /* 0x0000008c8d8d8212 */ /* 0x000fca00078e3cff */
[----:B------:R0:W4:Y:S02]  /*f6e0*/  @!P0 LDG.E.U16 R143, desc[UR60][R140.64] ;  /* 0x0000003c8c8f8981 */ /* 0x000124000c1e1500 */
[----:B0-----:R-:W-:-:S06]  /*f6f0*/  PRMT R140, RZ, 0x7610, R140 ;  /* 0x00007610ff8c7816 */ /* 0x001fcc000000008c */
[----:B------:R0:W4:Y:S04]  /*f700*/  @!P1 LDG.E.U16 R140, desc[UR60][R138.64] ;  /* 0x0000003c8a8c9981 */ /* 0x000128000c1e1500 */
[----:B------:R-:W0:Y:S04]  /*f710*/  LDL R138, [R1+0x54] ;  /* 0x00005400018a7983 */ /* 0x000e280000100800 */
[----:B------:R-:W0:Y:S01]  /*f720*/  LDL R139, [R1+0x58] ;  /* 0x00005800018b7983 */ /* 0x000e220000100800 */
[----:B------:R-:W-:-:S03]  /*f730*/  PRMT R141, RZ, 0x7610, R141 ;  /* 0x00007610ff8d7816 */ /* 0x000fc6000000008d */
[----:B------:R1:W-:Y:S04]  /*f740*/  STS.U16 [R88+0x1000], R137 ;  /* 0x0010008958007388 */ /* 0x0003e80000000400 */
[----:B------:R2:W-:Y:S01]  /*f750*/  STS.U16 [R88+0x1400], R136 ;  /* 0x0014008858007388 */ /* 0x0005e20000000400 */
[----:B-1----:R-:W-:Y:S02]  /*f760*/  @!P1 IMAD.MOV.U32 R137, RZ, RZ, R224 ;  /* 0x000000ffff899224 */ /* 0x002fe400078e00e0 */
[----:B--2---:R-:W-:Y:S01]  /*f770*/  @!P1 IMAD.MOV.U32 R136, RZ, RZ, R226 ;  /* 0x000000ffff889224 */ /* 0x004fe200078e00e2 */
[----:B------:R1:W-:Y:S04]  /*f780*/  STL [R1+0x914], R226 ;  /* 0x000914e201007387 */ /* 0x0003e80000100800 */
[----:B------:R2:W-:Y:S04]  /*f790*/  STS.U16 [R88+0x1800], R135 ;  /* 0x0018008758007388 */ /* 0x0005e80000000400 */
[----:B-1----:R-:W3:Y:S04]  /*f7a0*/  LDL.LU R226, [R1+0x44] ;  /* 0x0000440001e27983 */ /* 0x002ee80000300800 */
[----:B------:R1:W-:Y:S01]  /*f7b0*/  STL [R1+0x910], R224 ;  /* 0x000910e001007387 */ /* 0x0003e20000100800 */
[----:B--2---:R-:W-:-:S03]  /*f7c0*/  @!P1 IMAD.MOV.U32 R135, RZ, RZ, R21 ;  /* 0x000000ffff879224 */ /* 0x004fc600078e0015 */
[----:B------:R2:W-:Y:S04]  /*f7d0*/  STS.U16 [R88+0x1c00], R134 ;  /* 0x001c008658007388 */ /* 0x0005e80000000400 */
[----:B-1----:R-:W4:Y:S04]  /*f7e0*/  LDL.LU R224, [R1+0x34] ;  /* 0x0000340001e07983 */ /* 0x002f280000300800 */
[----:B------:R1:W-:Y:S01]  /*f7f0*/  STL [R1+0x91c], R222 ;  /* 0x00091cde01007387 */ /* 0x0003e20000100800 */
[----:B--2---:R-:W-:-:S03]  /*f800*/  @!P1 IMAD.MOV.U32 R134, RZ, RZ, R70 ;  /* 0x000000ffff869224 */ /* 0x004fc600078e0046 */
[----:B------:R-:W-:Y:S04]  /*f810*/  STS.U16 [R88+0x2000], R133 ;  /* 0x0020008558007388 */ /* 0x000fe80000000400 */
[----:B------:R-:W-:Y:S01]  /*f820*/  STS.U16 [R88+0x2400], R132 ;  /* 0x0024008458007388 */ /* 0x000fe20000000400 */
[----:B0-----:R-:W-:-:S04]  /*f830*/  @!P0 LOP3.LUT R139, R139, R138, RZ, 0x3c, !PT ;  /* 0x0000008a8b8b8212 */ /* 0x001fc800078e3cff */
[----:B------:R-:W-:-:S04]  /*f840*/  @!P0 LOP3.LUT R138, R139, R138, RZ, 0x3c, !PT ;  /* 0x0000008a8b8a8212 */ /* 0x000fc800078e3cff */
[----:B------:R-:W-:-:S05]  /*f850*/  @!P0 LOP3.LUT R139, R139, R138, RZ, 0x3c, !PT ;  /* 0x0000008a8b8b8212 */ /* 0x000fca00078e3cff */
[----:B------:R0:W2:Y:S02]  /*f860*/  @!P0 LDG.E.U16 R141, desc[UR60][R138.64] ;  /* 0x0000003c8a8d8981 */ /* 0x0000a4000c1e1500 */
[----:B0-----:R-:W-:Y:S02]  /*f870*/  PRMT R138, RZ, 0x7610, R138 ;  /* 0x00007610ff8a7816 */ /* 0x001fe4000000008a */
[----:B------:R-:W-:-:S04]  /*f880*/  PRMT R139, RZ, 0x7610, R139 ;  /* 0x00007610ff8b7816 */ /* 0x000fc8000000008b */
[----:B------:R0:W2:Y:S02]  /*f890*/  @!P1 LDG.E.U16 R138, desc[UR60][R136.64] ;  /* 0x0000003c888a9981 */ /* 0x0000a4000c1e1500 */
[----:B0-----:R-:W-:Y:S02]  /*f8a0*/  @!P0 IMAD.MOV.U32 R136, RZ, RZ, R222 ;  /* 0x000000ffff888224 */ /* 0x001fe400078e00de */
[----:B------:R-:W-:Y:S01]  /*f8b0*/  @!P0 IMAD.MOV.U32 R137, RZ, RZ, R220 ;  /* 0x000000ffff898224 */ /* 0x000fe200078e00dc */
[----:B-1----:R-:W2:Y:S04]  /*f8c0*/  LDL.LU R222, [R1+0x18] ;  /* 0x0000180001de7983 */ /* 0x002ea80000300800 */
[----:B------:R0:W2:Y:S04]  /*f8d0*/  @!P0 LDG.E.U16 R139, desc[UR60][R136.64] ;  /* 0x0000003c888b8981 */ /* 0x0000a8000c1e1500 */
[----:B------:R1:W-:Y:S01]  /*f8e0*/  STL [R1+0x918], R220 ;  /* 0x000918dc01007387 */ /* 0x0003e20000100800 */
[----:B0-----:R-:W-:-:S03]  /*f8f0*/  PRMT R136, RZ, 0x7610, R136 ;  /* 0x00007610ff887816 */ /* 0x001fc60000000088 */
[----:B-1----:R-:W3:Y:S04]  /*f900*/  LDL.LU R220, [R1+0x4c] ;  /* 0x00004c0001dc7983 */ /* 0x002ee80000300800 */
[----:B------:R0:W-:Y:S04]  /*f910*/  STL [R1+0x924], R70 ;  /* 0x0009244601007387 */ /* 0x0001e80000100800 */
[----:B------:R1:W2:Y:S04]  /*f920*/  @!P1 LDG.E.U16 R136, desc[UR60][R134.64] ;  /* 0x0000003c86889981 */ /* 0x0002a8000c1e1500 */
[----:B0-----:R-:W4:Y:S04]  /*f930*/  LDL.LU R70, [R1+0x30] ;  /* 0x0000300001467983 */ /* 0x001f280000300800 */
[----:B------:R0:W-:Y:S01]  /*f940*/  STL [R1+0x920], R21 ;  /* 0x0009201501007387 */ /* 0x0001e20000100800 */
[----:B-1----:R-:W-:-:S02]  /*f950*/  @!P0 IMAD.MOV.U32 R134, RZ, RZ, R69 ;  /* 0x000000ffff868224 */ /* 0x002fc400078e0045 */
[----:B------:R-:W-:Y:S01]  /*f960*/  @!P0 IMAD.MOV.U32 R135, RZ, RZ, R19 ;  /* 0x000000ffff878224 */ /* 0x000fe200078e0013 */
[----:B0-----:R-:W2:Y:S04]  /*f970*/  LDL.LU R21, [R1+0x20] ;  /* 0x0000200001157983 */ /* 0x001ea80000300800 */
[----:B------:R-:W3:Y:S04]  /*f980*/  LDL R133, [R1+0x2e4] ;  /* 0x0002e40001857983 */ /* 0x000ee80000100800 */
[----:B------:R0:W-:Y:S04]  /*f990*/  STL [R1+0x92c], R69 ;  /* 0x00092c4501007387 */ /* 0x0001e80000100800 */
[----:B0-----:R-:W4:Y:S04]  /*f9a0*/  LDL.LU R69, [R1+0x48] ;  /* 0x0000480001457983 */ /* 0x001f280000300800 */
[----:B------:R0:W-:Y:S04]  /*f9b0*/  STL [R1+0x928], R19 ;  /* 0x0009281301007387 */ /* 0x0001e80000100800 */
[----:B0-----:R-:W2:Y:S04]  /*f9c0*/  LDL.LU R19, [R1+0x40] ;  /* 0x0000400001137983 */ /* 0x001ea80000300800 */
[----:B------:R-:W3:Y:S01]  /*f9d0*/  LDL R132, [R1+0x2e0] ;  /* 0x0002e00001847983 */ /* 0x000ee20000100800 */
[----:B------:R-:W-:-:S06]  /*f9e0*/  PRMT R137, RZ, 0x7610, R137 ;  /* 0x00007610ff897816 */ /* 0x000fcc0000000089 */
[----:B------:R0:W2:Y:S02]  /*f9f0*/  @!P0 LDG.E.U16 R137, desc[UR60][R134.64] ;  /* 0x0000003c86898981 */ /* 0x0000a4000c1e1500 */
[----:B0-----:R-:W-:Y:S02]  /*fa00*/  PRMT R134, RZ, 0x7610, R134 ;  /* 0x00007610ff867816 */ /* 0x001fe40000000086 */
[----:B------:R0:W-:Y:S04]  /*fa10*/  STS.U16 [R88+0x2800], R131 ;  /* 0x0028008358007388 */ /* 0x0001e80000000400 */
[----:B------:R1:W-:Y:S04]  /*fa20*/  STS.U16 [R88+0x2c00], R130 ;  /* 0x002c008258007388 */ /* 0x0003e80000000400 */
[----:B0-----:R-:W4:Y:S04]  /*fa30*/  LDL R131, [R1+0x250] ;  /* 0x0002500001837983 */ /* 0x001f280000100800 */
[----:B-1----:R-:W4:Y:S01]  /*fa40*/  LDL R130, [R1+0x24c] ;  /* 0x00024c0001827983 */ /* 0x002f220000100800 */
[----:B---3--:R-:W-:-:S04]  /*fa50*/  @!P1 LOP3.LUT R133, R133, R132, RZ, 0x3c, !PT ;  /* 0x0000008485859212 */ /* 0x008fc800078e3cff */
[----:B------:R-:W-:-:S04]  /*fa60*/  @!P1 LOP3.LUT R132, R133, R132, RZ, 0x3c, !PT ;  /* 0x0000008485849212 */ /* 0x000fc800078e3cff */
[----:B------:R-:W-:-:S05]  /*fa70*/  @!P1 LOP3.LUT R133, R133, R132, RZ, 0x3c, !PT ;  /* 0x0000008485859212 */ /* 0x000fca00078e3cff */
[----:B------:R0:W3:Y:S04]  /*fa80*/  @!P1 LDG.E.U16 R134, desc[UR60][R132.64] ;  /* 0x0000003c84869981 */ /* 0x0000e8000c1e1500 */
[----:B------:R-:W0:Y:S04]  /*fa90*/  LDL R132, [R1+0x2c4] ;  /* 0x0002c40001847983 */ /* 0x000e280000100800 */
[----:B------:R-:W0:Y:S01]  /*faa0*/  LDL R133, [R1+0x2dc] ;  /* 0x0002dc0001857983 */ /* 0x000e220000100800 */
[----:B------:R-:W-:Y:S02]  /*fab0*/  PRMT R135, RZ, 0x7610, R135 ;  /* 0x00007610ff877816 */ /* 0x000fe40000000087 */
[----:B----4-:R-:W-:-:S04]  /*fac0*/  @!P1 LOP3.LUT R131, R131, R130, RZ, 0x3c, !PT ;  /* 0x0000008283839212 */ /* 0x010fc800078e3cff */
[----:B------:R-:W-:-:S04]  /*fad0*/  @!P1 LOP3.LUT R130, R131, R130, RZ, 0x3c, !PT ;  /* 0x0000008283829212 */ /* 0x000fc800078e3cff */
[----:B------:R-:W-:Y:S01]  /*fae0*/  @!P1 LOP3.LUT R131, R131, R130, RZ, 0x3c, !PT ;  /* 0x0000008283839212 */ /* 0x000fe200078e3cff */
[----:B------:R1:W-:Y:S04]  /*faf0*/  STS.U16 [R88+0x3000], R129 ;  /* 0x0030008158007388 */ /* 0x0003e80000000400 */
[----:B------:R4:W-:Y:S04]  /*fb00*/  STS.U16 [R88+0x3400], R128 ;  /* 0x0034008058007388 */ /* 0x0009e80000000400 */
[----:B-1----:R-:W2:Y:S04]  /*fb10*/  LDL R129, [R1+0x1d0] ;  /* 0x0001d00001817983 */ /* 0x002ea80000100800 */
[----:B----4-:R-:W2:Y:S01]  /*fb20*/  LDL R128, [R1+0x1cc] ;  /* 0x0001cc0001807983 */ /* 0x010ea20000100800 */
        /* <DEDUP_REMOVED lines=8> */
[----:B------:R-:W-:Y:S02]  /*fbb0*/  PRMT R133, RZ, 0x7610, R133 ;  /* 0x00007610ff857816 */ /* 0x000fe40000000085 */
[----:B--2---:R-:W-:-:S04]  /*fbc0*/  @!P1 LOP3.LUT R129, R129, R128, RZ, 0x3c, !PT ;  /* 0x0000008081819212 */ /* 0x004fc800078e3cff */
[----:B------:R-:W-:-:S04]  /*fbd0*/  @!P1 LOP3.LUT R128, R129, R128, RZ, 0x3c, !PT ;  /* 0x0000008081809212 */ /* 0x000fc800078e3cff */
[----:B------:R-:W-:Y:S01]  /*fbe0*/  @!P1 LOP3.LUT R129, R129, R128, RZ, 0x3c, !PT ;  /* 0x0000008081819212 */ /* 0x000fe200078e3cff */
[----:B------:R1:W-:Y:S04]  /*fbf0*/  STS.U16 [R88+0x3800], R127 ;  /* 0x0038007f58007388 */ /* 0x0003e80000000400 */
[----:B------:R2:W-:Y:S04]  /*fc00*/  STS.U16 [R88+0x3c00], R126 ;  /* 0x003c007e58007388 */ /* 0x0005e80000000400 */
[----:B-1----:R-:W3:Y:S04]  /*fc10*/  LDL R127, [R1+0x150] ;  /* 0x00015000017f7983 */ /* 0x002ee80000100800 */
[----:B--2---:R-:W3:Y:S01]  /*fc20*/  LDL R126, [R1+0x14c] ;  /* 0x00014c00017e7983 */ /* 0x004ee20000100800 */
[----:B0-----:R-:W-:-:S04]  /*fc30*/  @!P0 LOP3.LUT R131, R131, R130, RZ, 0x3c, !PT ;  /* 0x0000008283838212 */ /* 0x001fc800078e3cff */
[----:B------:R-:W-:-:S04]  /*fc40*/  @!P0 LOP3.LUT R130, R131, R130, RZ, 0x3c, !PT ;  /* 0x0000008283828212 */ /* 0x000fc800078e3cff */
[----:B------:R-:W-:-:S05]  /*fc50*/  @!P0 LOP3.LUT R131, R131, R130, RZ, 0x3c, !PT ;  /* 0x0000008283838212 */ /* 0x000fca00078e3cff */
[----:B------:R0:W2:Y:S02]  /*fc60*/  @!P0 LDG.E.U16 R133, desc[UR60][R130.64] ;  /* 0x0000003c82858981 */ /* 0x0000a4000c1e1500 */
[----:B0-----:R-:W-:-:S06]  /*fc70*/  PRMT R130, RZ, 0x7610, R130 ;  /* 0x00007610ff827816 */ /* 0x001fcc0000000082 */
        /* <DEDUP_REMOVED lines=24> */
[----:B-1----:R-:W4:Y:S01]  /*fe00*/  LDL R123, [R1+0x50] ;  /* 0x00005000017b7983 */ /* 0x002f220000100800 */
        /* <DEDUP_REMOVED lines=8> */
[----:B------:R-:W-:-:S03]  /*fe90*/  PRMT R127, RZ, 0x7610, R127 ;  /* 0x00007610ff7f7816 */ /* 0x000fc6000000007f */
[----:B------:R4:W-:Y:S02]  /*fea0*/  STS.U16 [R88+0x4c00], R122 ;  /* 0x004c007a58007388 */ /* 0x0009e40000000400 */
[----:B----4-:R-:W-:Y:S02]  /*feb0*/  @!P1 IMAD.MOV.U32 R122, RZ, RZ, R123 ;  /* 0x000000ffff7a9224 */ /* 0x010fe400078e007b */
[----:B------:R-:W-:Y:S01]  /*fec0*/  @!P1 IMAD.MOV.U32 R123, RZ, RZ, R220 ;  /* 0x000000ffff7b9224 */ /* 0x000fe200078e00dc */
[----:B------:R1:W-:Y:S04]  /*fed0*/  STS.U16 [R88+0x5000], R121 ;  /* 0x0050007958007388 */ /* 0x0003e80000000400 */
[----:B------:R4:W-:Y:S04]  /*fee0*/  STS.U16 [R88+0x5400], R120 ;  /* 0x0054007858007388 */ /* 0x0009e80000000400 */
[----:B------:R2:W-:Y:S01]  /*fef0*/  STL [R1+0x930], R220 ;  /* 0x000930dc01007387 */ /* 0x0005e20000100800 */
[----:B-1----:R-:W-:-:S02]  /*ff00*/  @!P1 IMAD.MOV.U32 R121, RZ, RZ, R216 ;  /* 0x000000ffff799224 */ /* 0x002fc400078e00d8 */
[----:B----4-:R-:W-:Y:S01]  /*ff10*/  @!P1 IMAD.MOV.U32 R120, RZ, RZ, R218 ;  /* 0x000000ffff789224 */ /* 0x010fe200078e00da */
[----:B--2---:R-:W2:Y:S04]  /*ff20*/  LDL.LU R220, [R1+0xa4] ;  /* 0x0000a40001dc7983 */ /* 0x004ea80000300800 */
[----:B------:R-:W-:Y:S04]  /*ff30*/  STL [R1+0x938], R69 ;  /* 0x0009384501007387 */ /* 0x000fe80000100800 */
[----:B------:R1:W-:Y:S04]  /*ff40*/  STS.U16 [R88+0x5800], R119 ;  /* 0x0058007758007388 */ /* 0x0003e80000000400 */
[----:B------:R4:W-:Y:S01]  /*ff50*/  STS.U16 [R88+0x5c00], R118 ;  /* 0x005c007658007388 */ /* 0x0009e20000000400 */
[----:B-1----:R-:W-:-:S02]  /*ff60*/  @!P1 IMAD.MOV.U32 R119, RZ, RZ, R17 ;  /* 0x000000ffff779224 */ /* 0x002fc400078e0011 */
[----:B----4-:R-:W-:Y:S01]  /*ff70*/  @!P1 IMAD.MOV.U32 R118, RZ, RZ, R68 ;  /* 0x000000ffff769224 */ /* 0x010fe200078e0044 */
[----:B------:R-:W-:Y:S01]  /*ff80*/  STS.U16 [R88+0x6000], R117 ;  /* 0x0060007558007388 */ /* 0x000fe20000000400 */
[----:B0-----:R-:W-:-:S04]  /*ff90*/  @!P0 LOP3.LUT R125, R125, R124, RZ, 0x3c, !PT ;  /* 0x0000007c7d7d8212 */ /* 0x001fc800078e3cff */
[----:B------:R-:W-:-:S04]  /*ffa0*/  @!P0 LOP3.LUT R124, R125, R124, RZ, 0x3c, !PT ;  /* 0x0000007c7d7c8212 */ /* 0x000fc800078e3cff */
[----:B------:R-:W-:-:S05]  /*ffb0*/  @!P0 LOP3.LUT R125, R125, R124, RZ, 0x3c, !PT ;  /* 0x0000007c7d7d8212 */ /* 0x000fca00078e3cff */
[----:B------:R0:W4:Y:S02]  /*ffc0*/  @!P0 LDG.E.U16 R127, desc[UR60][R124.64] ;  /* 0x0000003c7c7f8981 */ /* 0x000124000c1e1500 */
[----:B0-----:R-:W-:Y:S02]  /*ffd0*/  PRMT R124, RZ, 0x7610, R124 ;  /* 0x00007610ff7c7816 */ /* 0x001fe4000000007c */
[----:B------:R-:W-:-:S04]  /*ffe0*/  PRMT R125, RZ, 0x7610, R125 ;  /* 0x00007610ff7d7816 */ /* 0x000fc8000000007d */
[----:B------:R0:W4:Y:S02]  /*fff0*/  @!P1 LDG.E.U16 R124, desc[UR60][R122.64] ;  /* 0x0000003c7a7c9981 */ /* 0x000124000c1e1500 */
[----:B0-----:R-:W-:Y:S02]  /*10000*/  @!P0 IMAD.MOV.U32 R122, RZ, RZ, R69 ;  /* 0x000000ffff7a8224 */ /* 0x001fe400078e0045 */
[----:B------:R-:W-:Y:S01]  /*10010*/  @!P0 IMAD.MOV.U32 R123, RZ, RZ, R226 ;  /* 0x000000ffff7b8224 */ /* 0x000fe200078e00e2 */
[----:B------:R-:W3:Y:S04]  /*10020*/  LDL.LU R69, [R1+0xb4] ;  /* 0x0000b40001457983 */ /* 0x000ee80000300800 */
[----:B------:R0:W4:Y:S02]  /*10030*/  @!P0 LDG.E.U16 R125, desc[UR60][R122.64] ;  /* 0x0000003c7a7d8981 */ /* 0x000124000c1e1500 */
[----:B0-----:R-:W-:-:S02]  /*10040*/  PRMT R122, RZ, 0x7610, R122 ;  /* 0x00007610ff7a7816 */ /* 0x001fc4000000007a */
[----:B------:R0:W-:Y:S01]  /*10050*/  STL [R1+0x934], R226 ;  /* 0x000934e201007387 */ /* 0x0001e20000100800 */
[----:B------:R-:W-:-:S03]  /*10060*/  PRMT R123, RZ, 0x7610, R123 ;  /* 0x00007610ff7b7816 */ /* 0x000fc6000000007b */
[----:B------:R1:W4:Y:S04]  /*10070*/  @!P1 LDG.E.U16 R122, desc[UR60][R120.64] ;  /* 0x0000003c787a9981 */ /* 0x000328000c1e1500 */
[----:B0-----:R-:W2:Y:S01]  /*10080*/  LDL.LU R226, [R1+0xac] ;  /* 0x0000ac0001e27983 */ /* 0x001ea20000300800 */
[----:B-1----:R-:W-:Y:S02]  /*10090*/  @!P0 IMAD.MOV.U32 R120, RZ, RZ, R214 ;  /* 0x000000ffff788224 */ /* 0x002fe400078e00d6 */
[----:B------:R-:W-:Y:S01]  /*100a0*/  @!P0 IMAD.MOV.U32 R121, RZ, RZ, R212 ;  /* 0x000000ffff798224 */ /* 0x000fe200078e00d4 */
[----:B------:R0:W-:Y:S04]  /*100b0*/  STL [R1+0x940], R218 ;  /* 0x000940da01007387 */ /* 0x0001e80000100800 */
[----:B------:R1:W4:Y:S04]  /*100c0*/  @!P0 LDG.E.U16 R123, desc[UR60][R120.64] ;  /* 0x0000003c787b8981 */ /* 0x000328000c1e1500 */
[----:B0-----:R-:W4:Y:S04]  /*100d0*/  LDL.LU R218, [R1+0xa8] ;  /* 0x0000a80001da7983 */ /* 0x001f280000300800 */
[----:B------:R0:W-:Y:S01]  /*100e0*/  STL [R1+0x93c], R216 ;  /* 0x00093cd801007387 */ /* 0x0001e20000100800 */
[----:B-1----:R-:W-:-:S02]  /*100f0*/  PRMT R120, RZ, 0x7610, R120 ;  /* 0x00007610ff787816 */ /* 0x002fc40000000078 */
[----:B------:R-:W-:-:S04]  /*10100*/  PRMT R121, RZ, 0x7610, R121 ;  /* 0x00007610ff797816 */ /* 0x000fc80000000079 */
[----:B------:R1:W4:Y:S04]  /*10110*/  @!P1 LDG.E.U16 R120, desc[UR60][R118.64] ;  /* 0x0000003c76789981 */ /* 0x000328000c1e1500 */
[----:B0-----:R-:W2:Y:S04]  /*10120*/  LDL.LU R216, [R1+0xbc] ;  /* 0x0000bc0001d87983 */ /* 0x001ea80000300800 */
[----:B------:R0:W-:Y:S01]  /*10130*/  STL [R1+0x948], R214 ;  /* 0x000948d601007387 */ /* 0x0001e20000100800 */
[----:B-1----:R-:W-:Y:S02]  /*10140*/  @!P0 IMAD.MOV.U32 R118, RZ, RZ, R67 ;  /* 0x000000ffff768224 */ /* 0x002fe400078e0043 */
[----:B------:R-:W-:-:S05]  /*10150*/  @!P0 IMAD.MOV.U32 R119, RZ, RZ, R15 ;  /* 0x000000ffff778224 */ /* 0x000fca00078e000f */
[----:B------:R1:W4:Y:S04]  /*10160*/  @!P0 LDG.E.U16 R121, desc[UR60][R118.64] ;  /* 0x0000003c76798981 */ /* 0x000328000c1e1500 */
[----:B0-----:R-:W2:Y:S04]  /*10170*/  LDL.LU R214, [R1+0xb8] ;  /* 0x0000b80001d67983 */ /* 0x001ea80000300800 */
[----:B------:R0:W-:Y:S04]  /*10180*/  STL [R1+0x944], R212 ;  /* 0x000944d401007387 */ /* 0x0001e80000100800 */
[----:B0-----:R-:W4:Y:S04]  /*10190*/  LDL.LU R212, [R1+0xb0] ;  /* 0x0000b00001d47983 */ /* 0x001f280000300800 */
[----:B------:R0:W-:Y:S04]  /*101a0*/  STL [R1+0x950], R68 ;  /* 0x0009504401007387 */ /* 0x0001e80000100800 */
[----:B0-----:R-:W4:Y:S04]  /*101b0*/  LDL.LU R68, [R1+0x11c] ;  /* 0x00011c0001447983 */ /* 0x001f280000300800 */
[----:B------:R0:W-:Y:S04]  /*101c0*/  STL [R1+0x94c], R17 ;  /* 0x00094c1101007387 */ /* 0x0001e80000100800 */
[----:B0-----:R-:W4:Y:S04]  /*101d0*/  LDL.LU R17, [R1+0xc0] ;  /* 0x0000c00001117983 */ /* 0x001f280000300800 */
[----:B------:R-:W3:Y:S04]  /*101e0*/  LDL R117, [R1+0x238] ;  /* 0x0002380001757983 */ /* 0x000ee80000100800 */
[----:B------:R0:W-:Y:S04]  /*101f0*/  STL [R1+0x958], R67 ;  /* 0x0009584301007387 */ /* 0x0001e80000100800 */
[----:B0-----:R-:W4:Y:S04]  /*10200*/  LDL.LU R67, [R1+0x12c] ;  /* 0x00012c0001437983 */ /* 0x001f280000300800 */
[----:B------:R0:W-:Y:S04]  /*10210*/  STL [R1+0x954], R15 ;  /* 0x0009540f01007387 */ /* 0x0001e80000100800 */
[----:B0-----:R-:W4:Y:S04]  /*10220*/  LDL.LU R15, [R1+0x124] ;  /* 0x00012400010f7983 */ /* 0x001f280000300800 */
[----:B------:R-:W1:Y:S04]  /*10230*/  LDL R118, [R1+0x2bc] ;  /* 0x0002bc0001767983 */ /* 0x000e680000100800 */
[----:B------:R-:W1:Y:S04]  /*10240*/  LDL R119, [R1+0x2c0] ;  /* 0x0002c00001777983 */ /* 0x000e680000100800 */
[----:B------:R0:W-:Y:S02]  /*10250*/  STS.U16 [R88+0x6400], R144 ;  /* 0x0064009058007388 */ /* 0x0001e40000000400 */
[----:B0-----:R-:W-:-:S02]  /*10260*/  PRMT R144, RZ, 0x7610, R144 ;  /* 0x00007610ff907816 */ /* 0x001fc40000000090 */
[----:B-1----:R-:W-:-:S04]  /*10270*/  @!P1 LOP3.LUT R119, R119, R118, RZ, 0x3c, !PT ;  /* 0x0000007677779212 */ /* 0x002fc800078e3cff */
[----:B------:R-:W-:-:S04]  /*10280*/  @!P1 LOP3.LUT R118, R119, R118, RZ, 0x3c, !PT ;  /* 0x0000007677769212 */ /* 0x000fc800078e3cff */
[----:B------:R-:W-:-:S05]  /*10290*/  @!P1 LOP3.LUT R119, R119, R118, RZ, 0x3c, !PT ;  /* 0x0000007677779212 */ /* 0x000fca00078e3cff */
[----:B------:R0:W4:Y:S04]  /*102a0*/  @!P1 LDG.E.U16 R144, desc[UR60][R118.64] ;  /* 0x0000003c76909981 */ /* 0x000128000c1e1500 */
[----:B------:R-:W0:Y:S04]  /*102b0*/  LDL R118, [R1+0x2b4] ;  /* 0x0002b40001767983 */ /* 0x000e280000100800 */
[----:B------:R-:W0:Y:S04]  /*102c0*/  LDL R119, [R1+0x2b8] ;  /* 0x0002b80001777983 */ /* 0x000e280000100800 */
[----:B------:R1:W-:Y:S02]  /*102d0*/  STS.U16 [R88+0x6800], R148 ;  /* 0x0068009458007388 */ /* 0x0003e40000000400 */
[----:B-1----:R-:W-:-:S02]  /*102e0*/  PRMT R148, RZ, 0x7610, R148 ;  /* 0x00007610ff947816 */ /* 0x002fc40000000094 */
[----:B0-----:R-:W-:-:S04]  /*102f0*/  @!P0 LOP3.LUT R119, R119, R118, RZ, 0x3c, !PT ;  /* 0x0000007677778212 */ /* 0x001fc800078e3cff */
        /* <DEDUP_REMOVED lines=11> */
[----:B------:R-:W2:Y:S01]  /*103b0*/  LDL R119, [R1+0x234] ;  /* 0x0002340001777983 */ /* 0x000ea20000100800 */
[----:B---3--:R-:W-:-:S03]  /*103c0*/  @!P0 IMAD.MOV.U32 R118, RZ, RZ, R117 ;  /* 0x000000ffff768224 */ /* 0x008fc600078e0075 */
[----:B------:R0:W-:Y:S04]  /*103d0*/  STS.U16 [R88+0x7000], R156 ;  /* 0x0070009c58007388 */ /* 0x0001e80000000400 */
[----:B------:R1:W-:Y:S04]  /*103e0*/  STS.U16 [R88+0x7400], R160 ;  /* 0x007400a058007388 */ /* 0x0003e80000000400 */
[----:B------:R3:W-:Y:S01]  /*103f0*/  STS.U16 [R88+0x7800], R164 ;  /* 0x007800a458007388 */ /* 0x0007e20000000400 */
[----:B0-----:R-:W-:-:S03]  /*10400*/  PRMT R156, RZ, 0x7610, R156 ;  /* 0x00007610ff9c7816 */ /* 0x001fc6000000009c */
[----:B------:R-:W4:Y:S04]  /*10410*/  LDL R117, [R1+0x138] ;  /* 0x0001380001757983 */ /* 0x000f280000100800 */
[----:B--2---:R0:W2:Y:S04]  /*10420*/  @!P0 LDG.E.U16 R156, desc[UR60][R118.64] ;  /* 0x0000003c769c8981 */ /* 0x0040a8000c1e1500 */
[----:B------:R-:W0:Y:S04]  /*10430*/  LDL R118, [R1+0x1bc] ;  /* 0x0001bc0001767983 */ /* 0x000e280000100800 */
[----:B------:R-:W0:Y:S01]  /*10440*/  LDL R119, [R1+0x1c0] ;  /* 0x0001c00001777983 */ /* 0x000e220000100800 */
[----:B-1----:R-:W-:-:S02]  /*10450*/  PRMT R160, RZ, 0x7610, R160 ;  /* 0x00007610ffa07816 */ /* 0x002fc400000000a0 */
[----:B0-----:R-:W-:-:S04]  /*10460*/  @!P1 LOP3.LUT R119, R119, R118, RZ, 0x3c, !PT ;  /* 0x0000007677779212 */ /* 0x001fc800078e3cff */
[----:B------:R-:W-:-:S04]  /*10470*/  @!P1 LOP3.LUT R118, R119, R118, RZ, 0x3c, !PT ;  /* 0x0000007677769212 */ /* 0x000fc800078e3cff */
[----:B------:R-:W-:-:S05]  /*10480*/  @!P1 LOP3.LUT R119, R119, R118, RZ, 0x3c, !PT ;  /* 0x0000007677779212 */ /* 0x000fca00078e3cff */
[----:B------:R0:W2:Y:S04]  /*10490*/  @!P1 LDG.E.U16 R160, desc[UR60][R118.64] ;  /* 0x0000003c76a09981 */ /* 0x0000a8000c1e1500 */
[----:B------:R-:W0:Y:S04]  /*104a0*/  LDL R118, [R1+0x1b4] ;  /* 0x0001b40001767983 */ /* 0x000e280000100800 */
[----:B------:R-:W0:Y:S01]  /*104b0*/  LDL R119, [R1+0x1b8] ;  /* 0x0001b80001777983 */ /* 0x000e220000100800 */
[----:B---3--:R-:W-:-:S03]  /*104c0*/  PRMT R164, RZ, 0x7610, R164 ;  /* 0x00007610ffa47816 */ /* 0x008fc600000000a4 */
[----:B------:R-:W-:Y:S01]  /*104d0*/  STS.U16 [R88+0x7c00], R166 ;  /* 0x007c00a658007388 */ /* 0x000fe20000000400 */
[----:B0-----:R-:W-:-:S04]  /*104e0*/  @!P0 LOP3.LUT R119, R119, R118, RZ, 0x3c, !PT ;  /* 0x0000007677778212 */ /* 0x001fc800078e3cff */
[----:B------:R-:W-:-:S04]  /*104f0*/  @!P0 LOP3.LUT R118, R119, R118, RZ, 0x3c, !PT ;  /* 0x0000007677768212 */ /* 0x000fc800078e3cff */
[----:B------:R-:W-:-:S05]  /*10500*/  @!P0 LOP3.LUT R119, R119, R118, RZ, 0x3c, !PT ;  /* 0x0000007677778212 */ /* 0x000fca00078e3cff */
[----:B------:R0:W3:Y:S04]  /*10510*/  @!P0 LDG.E.U16 R164, desc[UR60][R118.64] ;  /* 0x0000003c76a48981 */ /* 0x0000e8000c1e1500 */
[----:B------:R-:W0:Y:S04]  /*10520*/  LDL R118, [R1+0x13c] ;  /* 0x00013c0001767983 */ /* 0x000e280000100800 */
[----:B------:R-:W0:Y:S04]  /*10530*/  LDL R119, [R1+0x140] ;  /* 0x0001400001777983 */ /* 0x000e280000100800 */
[----:B------:R1:W-:Y:S04]  /*10540*/  STL [R1+0x95c], R88 ;  /* 0x00095c5801007387 */ /* 0x0003e80000100800 */
[----:B-1----:R-:W2:Y:S01]  /*10550*/  LDL.LU R88, [R1+0x134] ;  /* 0x0001340001587983 */ /* 0x002ea20000300800 */
[----:B------:R-:W-:-:S03]  /*10560*/  PRMT R166, RZ, 0x7610, R166 ;  /* 0x00007610ffa67816 */ /* 0x000fc600000000a6 */
[----:B------:R4:W-:Y:S02]  /*10570*/  STS.U16 [R89+0x100], R116 ;  /* 0x0001007459007388 */ /* 0x0009e40000000400 */
[----:B----4-:R-:W-:Y:S02]  /*10580*/  @!P0 IMAD.MOV.U32 R116, RZ, RZ, R117 ;  /* 0x000000ffff748224 */ /* 0x010fe400078e0075 */
[----:B------:R1:W-:Y:S04]  /*10590*/  STS.U16 [R89+0x500], R115 ;  /* 0x0005007359007388 */ /* 0x0003e80000000400 */
[----:B------:R4:W-:Y:S01]  /*105a0*/  STS.U16 [R89+0x900], R114 ;  /* 0x0009007259007388 */ /* 0x0009e20000000400 */
[----:B-1----:R-:W-:Y:S02]  /*105b0*/  @!P0 IMAD.MOV.U32 R115, RZ, RZ, R69 ;  /* 0x000000ffff738224 */ /* 0x002fe400078e0045 */
[----:B----4-:R-:W-:Y:S01]  /*105c0*/  @!P0 IMAD.MOV.U32 R114, RZ, RZ, R214 ;  /* 0x000000ffff728224 */ /* 0x010fe200078e00d6 */
[----:B------:R1:W-:Y:S04]  /*105d0*/  STS.U16 [R89+0xd00], R113 ;  /* 0x000d007159007388 */ /* 0x0003e80000000400 */
[----:B------:R4:W-:Y:S01]  /*105e0*/  STS.U16 [R89+0x1100], R112 ;  /* 0x0011007059007388 */ /* 0x0009e20000000400 */
[----:B-1----:R-:W-:-:S02]  /*105f0*/  @!P0 IMAD.MOV.U32 R113, RZ, RZ, R16 ;  /* 0x000000ffff718224 */ /* 0x002fc400078e0010 */
[----:B----4-:R-:W-:Y:S01]  /*10600*/  @!P0 IMAD.MOV.U32 R112, RZ, RZ, R70 ;  /* 0x000000ffff708224 */ /* 0x010fe200078e0046 */
        /* <DEDUP_REMOVED lines=8> */
[----:B------:R-:W-:Y:S04]  /*10690*/  STS.U16 [R89+0x2500], R107 ;  /* 0x0025006b59007388 */ /* 0x000fe80000000400 */
[----:B------:R-:W-:Y:S01]  /*106a0*/  STS.U16 [R89+0x2900], R106 ;  /* 0x0029006a59007388 */ /* 0x000fe20000000400 */
[----:B0-----:R-:W-:-:S04]  /*106b0*/  @!P1 LOP3.LUT R119, R119, R118, RZ, 0x3c, !PT ;  /* 0x0000007677779212 */ /* 0x001fc800078e3cff */
[----:B------:R-:W-:-:S04]  /*106c0*/  @!P1 LOP3.LUT R118, R119, R118, RZ, 0x3c, !PT ;  /* 0x0000007677769212 */ /* 0x000fc800078e3cff */
[----:B------:R-:W-:-:S05]  /*106d0*/  @!P1 LOP3.LUT R119, R119, R118, RZ, 0x3c, !PT ;  /* 0x0000007677779212 */ /* 0x000fca00078e3cff */
[----:B------:R0:W4:Y:S01]  /*106e0*/  @!P1 LDG.E.U16 R166, desc[UR60][R118.64] ;  /* 0x0000003c76a69981 */ /* 0x000122000c1e1500 */
[----:B--2---:R-:W-:Y:S01]  /*106f0*/  @!P0 IMAD.MOV.U32 R117, RZ, RZ, R88 ;  /* 0x000000ffff758224 */ /* 0x004fe200078e0058 */
[----:B0-----:R-:W-:Y:S02]  /*10700*/  PRMT R118, RZ, 0x7610, R118 ;  /* 0x00007610ff767816 */ /* 0x001fe40000000076 */
[----:B------:R-:W-:-:S04]  /*10710*/  PRMT R119, RZ, 0x7610, R119 ;  /* 0x00007610ff777816 */ /* 0x000fc80000000077 */
[----:B------:R0:W2:Y:S02]  /*10720*/  @!P0 LDG.E.U16 R118, desc[UR60][R116.64] ;  /* 0x0000003c74768981 */ /* 0x0000a4000c1e1500 */
[----:B0-----:R-:W-:Y:S02]  /*10730*/  @!P1 IMAD.MOV.U32 R116, RZ, RZ, R17 ;  /* 0x000000ffff749224 */ /* 0x001fe400078e0011 */
[----:B------:R-:W-:-:S05]  /*10740*/  @!P1 IMAD.MOV.U32 R117, RZ, RZ, R216 ;  /* 0x000000ffff759224 */ /* 0x000fca00078e00d8 */
[----:B------:R0:W2:Y:S02]  /*10750*/  @!P1 LDG.E.U16 R119, desc[UR60][R116.64] ;  /* 0x0000003c74779981 */ /* 0x0000a4000c1e1500 */
[----:B0-----:R-:W-:Y:S02]  /*10760*/  PRMT R116, RZ, 0x7610, R116 ;  /* 0x00007610ff747816 */ /* 0x001fe40000000074 */
[----:B------:R-:W-:-:S04]  /*10770*/  PRMT R117, RZ, 0x7610, R117 ;  /* 0x00007610ff757816 */ /* 0x000fc80000000075 */
[----:B------:R0:W2:Y:S04]  /*10780*/  @!P0 LDG.E.U16 R116, desc[UR60][R114.64] ;  /* 0x0000003c72748981 */ /* 0x0000a8000c1e1500 */
[----:B------:R1:W-:Y:S01]  /*10790*/  STL [R1+0x964], R88 ;  /* 0x0009645801007387 */ /* 0x0003e20000100800 */
[----:B0-----:R-:W-:Y:S02]  /*107a0*/  @!P1 IMAD.MOV.U32 R114, RZ, RZ, R19 ;  /* 0x000000ffff729224 */ /* 0x001fe400078e0013 */
[----:B------:R-:W-:Y:S01]  /*107b0*/  @!P1 IMAD.MOV.U32 R115, RZ, RZ, R224 ;  /* 0x000000ffff739224 */ /* 0x000fe200078e00e0 */
[----:B-1----:R-:W3:Y:S04]  /*107c0*/  LDL.LU R88, [R1+0x128] ;  /* 0x0001280001587983 */ /* 0x002ee80000300800 */
[----:B------:R0:W2:Y:S04]  /*107d0*/  @!P1 LDG.E.U16 R117, desc[UR60][R114.64] ;  /* 0x0000003c72759981 */ /* 0x0000a8000c1e1500 */
[----:B------:R1:W-:Y:S01]  /*107e0*/  STL [R1+0x968], R17 ;  /* 0x0009681101007387 */ /* 0x0003e20000100800 */
[----:B0-----:R-:W-:-:S03]  /*107f0*/  PRMT R114, RZ, 0x7610, R114 ;  /* 0x00007610ff727816 */ /* 0x001fc60000000072 */
[----:B-1----:R-:W4:Y:S01]  /*10800*/  LDL.LU R17, [R1+0x130] ;  /* 0x0001300001117983 */ /* 0x002f220000300800 */
[----:B------:R-:W-:-:S03]  /*10810*/  PRMT R115, RZ, 0x7610, R115 ;  /* 0x00007610ff737816 */ /* 0x000fc60000000073 */
[----:B------:R0:W-:Y:S04]  /*10820*/  STL [R1+0x960], R216 ;  /* 0x000960d801007387 */ /* 0x0001e80000100800 */
[----:B------:R1:W2:Y:S04]  /*10830*/  @!P0 LDG.E.U16 R114, desc[UR60][R112.64] ;  /* 0x0000003c70728981 */ /* 0x0002a8000c1e1500 */
[----:B0-----:R-:W2:Y:S04]  /*10840*/  LDL.LU R216, [R1+0x120] ;  /* 0x0001200001d87983 */ /* 0x001ea80000300800 */
[----:B------:R0:W-:Y:S01]  /*10850*/  STL [R1+0x970], R214 ;  /* 0x000970d601007387 */ /* 0x0001e20000100800 */
[----:B-1----:R-:W-:-:S02]  /*10860*/  @!P1 IMAD.MOV.U32 R112, RZ, RZ, R210 ;  /* 0x000000ffff709224 */ /* 0x002fc400078e00d2 */
[----:B------:R-:W-:-:S05]  /*10870*/  @!P1 IMAD.MOV.U32 R113, RZ, RZ, R208 ;  /* 0x000000ffff719224 */ /* 0x000fca00078e00d0 */
[----:B------:R1:W2:Y:S04]  /*10880*/  @!P1 LDG.E.U16 R115, desc[UR60][R112.64] ;  /* 0x0000003c70739981 */ /* 0x0002a8000c1e1500 */
[----:B0-----:R-:W2:Y:S04]  /*10890*/  LDL.LU R214, [R1+0x19c] ;  /* 0x00019c0001d67983 */ /* 0x001ea80000300800 */
[----:B------:R0:W-:Y:S01]  /*108a0*/  STL [R1+0x96c], R69 ;  /* 0x00096c4501007387 */ /* 0x0001e20000100800 */
[----:B-1----:R-:W-:Y:S02]  /*108b0*/  PRMT R112, RZ, 0x7610, R112 ;  /* 0x00007610ff707816 */ /* 0x002fe40000000070 */
[----:B------:R-:W-:-:S04]  /*108c0*/  PRMT R113, RZ, 0x7610, R113 ;  /* 0x00007610ff717816 */ /* 0x000fc80000000071 */
[----:B------:R1:W2:Y:S04]  /*108d0*/  @!P0 LDG.E.U16 R112, desc[UR60][R110.64] ;  /* 0x0000003c6e708981 */ /* 0x0002a8000c1e1500 */
[----:B0-----:R-:W2:Y:S04]  /*108e0*/  LDL.LU R69, [R1+0x194] ;  /* 0x0001940001457983 */ /* 0x001ea80000300800 */
[----:B------:R0:W-:Y:S04]  /*108f0*/  STL [R1+0x978], R19 ;  /* 0x0009781301007387 */ /* 0x0001e80000100800 */
[----:B0-----:R-:W3:Y:S04]  /*10900*/  LDL.LU R19, [R1+0x1ac] ;  /* 0x0001ac0001137983 */ /* 0x001ee80000300800 */
[----:B------:R0:W-:Y:S01]  /*10910*/  STL [R1+0x974], R224 ;  /* 0x000974e001007387 */ /* 0x0001e20000100800 */
[----:B-1----:R-:W-:-:S03]  /*10920*/  @!P1 IMAD.MOV.U32 R110, RZ, RZ, R66 ;  /* 0x000000ffff6e9224 */ /* 0x002fc600078e0042 */
[----:B0-----:R-:W4:Y:S04]  /*10930*/  LDL.LU R224, [R1+0x1a4] ;  /* 0x0001a40001e07983 */ /* 0x001f280000300800 */
[----:B------:R0:W-:Y:S01]  /*10940*/  STL [R1+0x980], R70 ;  /* 0x0009804601007387 */ /* 0x0001e20000100800 */
[----:B------:R-:W-:-:S05]  /*10950*/  @!P1 IMAD.MOV.U32 R111, RZ, RZ, R13 ;  /* 0x000000ffff6f9224 */ /* 0x000fca00078e000d */
[----:B------:R1:W2:Y:S04]  /*10960*/  @!P1 LDG.E.U16 R113, desc[UR60][R110.64] ;  /* 0x0000003c6e719981 */ /* 0x0002a8000c1e1500 */
[----:B0-----:R-:W2:Y:S04]  /*10970*/  LDL.LU R70, [R1+0x1a0] ;  /* 0x0001a00001467983 */ /* 0x001ea80000300800 */
[----:B------:R0:W-:Y:S04]  /*10980*/  STL [R1+0x97c], R16 ;  /* 0x00097c1001007387 */ /* 0x0001e80000100800 */
[----:B0-----:R-:W2:Y:S04]  /*10990*/  LDL.LU R16, [R1+0x198] ;  /* 0x0001980001107983 */ /* 0x001ea80000300800 */
[----:B------:R0:W-:Y:S01]  /*109a0*/  STL [R1+0x988], R210 ;  /* 0x000988d201007387 */ /* 0x0001e20000100800 */
[----:B-1----:R-:W-:-:S06]  /*109b0*/  PRMT R110, RZ, 0x7610, R110 ;  /* 0x00007610ff6e7816 */ /* 0x002fcc000000006e */
[----:B------:R1:W2:Y:S04]  /*109c0*/  @!P0 LDG.E.U16 R110, desc[UR60][R108.64] ;  /* 0x0000003c6c6e8981 */ /* 0x0002a8000c1e1500 */
[----:B0-----:R-:W3:Y:S04]  /*109d0*/  LDL.LU R210, [R1+0x1b0] ;  /* 0x0001b00001d27983 */ /* 0x001ee80000300800 */
[----:B------:R0:W-:Y:S04]  /*109e0*/  STL [R1+0x984], R208 ;  /* 0x000984d001007387 */ /* 0x0001e80000100800 */
[----:B0-----:R-:W2:Y:S04]  /*109f0*/  LDL.LU R208, [R1+0x1a8] ;  /* 0x0001a80001d07983 */ /* 0x001ea80000300800 */
[----:B------:R0:W-:Y:S04]  /*10a00*/  STL [R1+0x990], R206 ;  /* 0x000990ce01007387 */ /* 0x0001e80000100800 */
[----:B0-----:R-:W3:Y:S04]  /*10a10*/  LDL.LU R206, [R1+0x21c] ;  /* 0x00021c0001ce7983 */ /* 0x001ee80000300800 */
[----:B------:R0:W-:Y:S04]  /*10a20*/  STL [R1+0x98c], R204 ;  /* 0x00098ccc01007387 */ /* 0x0001e80000100800 */
[----:B0-----:R-:W3:Y:S04]  /*10a30*/  LDL.LU R204, [R1+0x214] ;  /* 0x0002140001cc7983 */ /* 0x001ee80000300800 */
[----:B------:R0:W-:Y:S04]  /*10a40*/  STL [R1+0x998], R66 ;  /* 0x0009984201007387 */ /* 0x0001e80000100800 */
[----:B0-----:R-:W4:Y:S04]  /*10a50*/  LDL.LU R66, [R1+0x22c] ;  /* 0x00022c0001427983 */ /* 0x001f280000300800 */
[----:B------:R0:W-:Y:S04]  /*10a60*/  STL [R1+0x994], R13 ;  /* 0x0009940d01007387 */ /* 0x0001e80000100800 */
[----:B0-----:R-:W2:Y:S04]  /*10a70*/  LDL.LU R13, [R1+0x224] ;  /* 0x00022400010d7983 */ /* 0x001ea80000300800 */
[----:B------:R0:W-:Y:S04]  /*10a80*/  STL [R1+0x9a0], R65 ;  /* 0x0009a04101007387 */ /* 0x0001e80000100800 */
[----:B0-----:R-:W3:Y:S04]  /*10a90*/  LDL.LU R65, [R1+0x220] ;  /* 0x0002200001417983 */ /* 0x001ee80000300800 */
[----:B------:R0:W-:Y:S04]  /*10aa0*/  STL [R1+0x99c], R11 ;  /* 0x00099c0b01007387 */ /* 0x0001e80000100800 */
[----:B0-----:R-:W3:Y:S04]  /*10ab0*/  LDL.LU R11, [R1+0x218] ;  /* 0x00021800010b7983 */ /* 0x001ee80000300800 */
[----:B------:R-:W1:Y:S04]  /*10ac0*/  LDL R108, [R1+0x2ac] ;  /* 0x0002ac00016c7983 */ /* 0x000e680000100800 */
[----:B------:R-:W1:Y:S04]  /*10ad0*/  LDL R109, [R1+0x2b0] ;  /* 0x0002b000016d7983 */ /* 0x000e680000100800 */
[----:B------:R-:W4:Y:S04]  /*10ae0*/  LDL R107, [R1+0x2a8] ;  /* 0x0002a800016b7983 */ /* 0x000f280000100800 */
[----:B------:R-:W4:Y:S01]  /*10af0*/  LDL R106, [R1+0x2a4] ;  /* 0x0002a400016a7983 */ /* 0x000f220000100800 */
[----:B------:R-:W-:-:S03]  /*10b00*/  PRMT R111, RZ, 0x7610, R111 ;  /* 0x00007610ff6f7816 */ /* 0x000fc6000000006f */
[----:B------:R0:W-:Y:S04]  /*10b10*/  STS.U16 [R89+0x2d00], R105 ;  /* 0x002d006959007388 */ /* 0x0001e80000000400 */
[----:B0-----:R-:W2:Y:S01]  /*10b20*/  LDL R105, [R1+0x228] ;  /* 0x0002280001697983 */ /* 0x001ea20000100800 */
[----:B-1----:R-:W-:-:S04]  /*10b30*/  @!P1 LOP3.LUT R109, R109, R108, RZ, 0x3c, !PT ;  /* 0x0000006c6d6d9212 */ /* 0x002fc800078e3cff */
[----:B------:R-:W-:Y:S02]  /*10b40*/  @!P1 LOP3.LUT R108, R109, R108, RZ, 0x3c, !PT ;  /* 0x0000006c6d6c9212 */ /* 0x000fe400078e3cff */
[----:B----4-:R-:W-:Y:S02]  /*10b50*/  @!P0 LOP3.LUT R107, R107, R106, RZ, 0x3c, !PT ;  /* 0x0000006a6b6b8212 */ /* 0x010fe400078e3cff */
[----:B------:R-:W-:Y:S02]  /*10b60*/  @!P1 LOP3.LUT R109, R109, R108, RZ, 0x3c, !PT ;  /* 0x0000006c6d6d9212 */ /* 0x000fe400078e3cff */
[----:B------:R-:W-:-:S03]  /*10b70*/  @!P0 LOP3.LUT R106, R107, R106, RZ, 0x3c, !PT ;  /* 0x0000006a6b6a8212 */ /* 0x000fc600078e3cff */
[----:B------:R0:W4:Y:S01]  /*10b80*/  @!P1 LDG.E.U16 R111, desc[UR60][R108.64] ;  /* 0x0000003c6c6f9981 */ /* 0x000122000c1e1500 */
[----:B------:R-:W-:Y:S02]  /*10b90*/  @!P0 LOP3.LUT R107, R107, R106, RZ, 0x3c, !PT ;  /* 0x0000006a6b6b8212 */ /* 0x000fe400078e3cff */
[----:B0-----:R-:W-:-:S06]  /*10ba0*/  PRMT R108, RZ, 0x7610, R108 ;  /* 0x00007610ff6c7816 */ /* 0x001fcc000000006c */
[----:B------:R0:W4:Y:S04]  /*10bb0*/  @!P0 LDG.E.U16 R108, desc[UR60][R106.64] ;  /* 0x0000003c6a6c8981 */ /* 0x000128000c1e1500 */
[----:B------:R-:W0:Y:S01]  /*10bc0*/  LDL R107, [R1+0x230] ;  /* 0x00023000016b7983 */ /* 0x000e220000100800 */
[----:B------:R-:W-:-:S03]  /*10bd0*/  PRMT R109, RZ, 0x7610, R109 ;  /* 0x00007610ff6d7816 */ /* 0x000fc6000000006d */
[----:B------:R2:W-:Y:S02]  /*10be0*/  STS.U16 [R89+0x3100], R104 ;  /* 0x0031006859007388 */ /* 0x0005e40000000400 */
[----:B--2---:R-:W-:Y:S02]  /*10bf0*/  @!P0 IMAD.MOV.U32 R104, RZ, RZ, R105 ;  /* 0x000000ffff688224 */ /* 0x004fe400078e0069 */
[----:B------:R-:W-:Y:S01]  /*10c00*/  @!P0 IMAD.MOV.U32 R105, RZ, RZ, R13 ;  /* 0x000000ffff698224 */ /* 0x000fe200078e000d */
[----:B------:R-:W-:Y:S04]  /*10c10*/  STL [R1+0x9a4], R66 ;  /* 0x0009a44201007387 */ /* 0x000fe80000100800 */
[----:B------:R1:W-:Y:S04]  /*10c20*/  STS.U16 [R89+0x3500], R103 ;  /* 0x0035006759007388 */ /* 0x0003e80000000400 */
[----:B------:R2:W-:Y:S01]  /*10c30*/  STS.U16 [R89+0x3900], R102 ;  /* 0x0039006659007388 */ /* 0x0005e20000000400 */
[----:B-1----:R-:W-:-:S02]  /*10c40*/  @!P0 IMAD.MOV.U32 R103, RZ, RZ, R224 ;  /* 0x000000ffff678224 */ /* 0x002fc400078e00e0 */
[----:B--2---:R-:W-:Y:S01]  /*10c50*/  @!P0 IMAD.MOV.U32 R102, RZ, RZ, R208 ;  /* 0x000000ffff668224 */ /* 0x004fe200078e00d0 */
[----:B------:R1:W-:Y:S02]  /*10c60*/  STS.U16 [R89+0x3d00], R101 ;  /* 0x003d006559007388 */ /* 0x0003e40000000400 */
[----:B-1----:R-:W-:Y:S02]  /*10c70*/  @!P0 IMAD.MOV.U32 R101, RZ, RZ, R15 ;  /* 0x000000ffff658224 */ /* 0x002fe400078e000f */
[----:B0-----:R-:W-:Y:S02]  /*10c80*/  @!P1 IMAD.MOV.U32 R106, RZ, RZ, R107 ;  /* 0x000000ffff6a9224 */ /* 0x001fe400078e006b */
[----:B------:R-:W-:Y:S02]  /*10c90*/  @!P1 IMAD.MOV.U32 R107, RZ, RZ, R66 ;  /* 0x000000ffff6b9224 */ /* 0x000fe400078e0042 */
[----:B------:R-:W2:Y:S04]  /*10ca0*/  LDL R66, [R1+0x2a0] ;  /* 0x0002a00001427983 */ /* 0x000ea80000100800 */
[----:B------:R0:W4:Y:S02]  /*10cb0*/  @!P1 LDG.E.U16 R109, desc[UR60][R106.64] ;  /* 0x0000003c6a6d9981 */ /* 0x000124000c1e1500 */
[----:B0-----:R-:W-:-:S02]  /*10cc0*/  PRMT R106, RZ, 0x7610, R106 ;  /* 0x00007610ff6a7816 */ /* 0x001fc4000000006a */
[----:B------:R-:W-:-:S04]  /*10cd0*/  PRMT R107, RZ, 0x7610, R107 ;  /* 0x00007610ff6b7816 */ /* 0x000fc8000000006b */
[----:B------:R3:W4:Y:S04]  /*10ce0*/  @!P0 LDG.E.U16 R106, desc[UR60][R104.64] ;  /* 0x0000003c686a8981 */ /* 0x000728000c1e1500 */
[----:B------:R0:W-:Y:S01]  /*10cf0*/  STL [R1+0x9a8], R13 ;  /* 0x0009a80d01007387 */ /* 0x0001e20000100800 */
[----:B---3--:R-:W-:Y:S02]  /*10d00*/  @!P1 IMAD.MOV.U32 R104, RZ, RZ, R210 ;  /* 0x000000ffff689224 */ /* 0x008fe400078e00d2 */
[----:B------:R-:W-:Y:S01]  /*10d10*/  @!P1 IMAD.MOV.U32 R105, RZ, RZ, R19 ;  /* 0x000000ffff699224 */ /* 0x000fe200078e0013 */
[----:B0-----:R-:W3:Y:S04]  /*10d20*/  LDL R13, [R1+0x29c] ;  /* 0x00029c00010d7983 */ /* 0x001ee80000100800 */
[----:B------:R0:W4:Y:S04]  /*10d30*/  @!P1 LDG.E.U16 R107, desc[UR60][R104.64] ;  /* 0x0000003c686b9981 */ /* 0x000128000c1e1500 */
[----:B------:R-:W-:Y:S01]  /*10d40*/  STL [R1+0x9b0], R210 ;  /* 0x0009b0d201007387 */ /* 0x000fe20000100800 */
[----:B0-----:R-:W-:-:S03]  /*10d50*/  PRMT R104, RZ, 0x7610, R104 ;  /* 0x00007610ff687816 */ /* 0x001fc60000000068 */
[----:B------:R-:W-:Y:S04]  /*10d60*/  STL [R1+0x9ac], R19 ;  /* 0x0009ac1301007387 */ /* 0x000fe80000100800 */
[----:B------:R-:W-:Y:S04]  /*10d70*/  STL [R1+0x9b8], R208 ;  /* 0x0009b8d001007387 */ /* 0x000fe80000100800 */
[----:B------:R-:W-:Y:S04]  /*10d80*/  STL [R1+0x9b4], R224 ;  /* 0x0009b4e001007387 */ /* 0x000fe80000100800 */
[----:B------:R0:W4:Y:S04]  /*10d90*/  @!P0 LDG.E.U16 R104, desc[UR60][R102.64] ;  /* 0x0000003c66688981 */ /* 0x000128000c1e1500 */
[----:B------:R-:W-:Y:S04]  /*10da0*/  STL [R1+0x9c0], R17 ;  /* 0x0009c01101007387 */ /* 0x000fe80000100800 */
[----:B------:R1:W-:Y:S01]  /*10db0*/  STL [R1+0x9bc], R67 ;  /* 0x0009bc4301007387 */ /* 0x0003e20000100800 */
[----:B0-----:R-:W-:-:S03]  /*10dc0*/  @!P1 IMAD.MOV.U32 R103, RZ, RZ, R67 ;  /* 0x000000ffff679224 */ /* 0x001fc600078e0043 */
[----:B-1----:R-:W4:Y:S04]  /*10dd0*/  LDL.LU R67, [R1+0x294] ;  /* 0x0002940001437983 */ /* 0x002f280000300800 */
[----:B------:R0:W-:Y:S04]  /*10de0*/  STL [R1+0x9c4], R15 ;  /* 0x0009c40f01007387 */ /* 0x0001e80000100800 */
[----:B0-----:R-:W4:Y:S01]  /*10df0*/  LDL.LU R15, [R1+0x298] ;  /* 0x00029800010f7983 */ /* 0x001f220000300800 */
[----:B------:R-:W-:Y:S01]  /*10e00*/  PRMT R105, RZ, 0x7610, R105 ;  /* 0x00007610ff697816 */ /* 0x000fe20000000069 */
[----:B------:R-:W-:-:S02]  /*10e10*/  @!P1 IMAD.MOV.U32 R102, RZ, RZ, R17 ;  /* 0x000000ffff669224 */ /* 0x000fc400078e0011 */
[----:B------:R0:W-:Y:S04]  /*10e20*/  STS.U16 [R89+0x4100], R100 ;  /* 0x0041006459007388 */ /* 0x0001e80000000400 */
[----:B------:R1:W4:Y:S01]  /*10e30*/  @!P1 LDG.E.U16 R105, desc[UR60][R102.64] ;  /* 0x0000003c66699981 */ /* 0x000322000c1e1500 */
[----:B0-----:R-:W-:Y:S01]  /*10e40*/  @!P0 IMAD.MOV.U32 R100, RZ, RZ, R88 ;  /* 0x000000ffff648224 */ /* 0x001fe200078e0058 */
[----:B-1----:R-:W-:Y:S02]  /*10e50*/  PRMT R102, RZ, 0x7610, R102 ;  /* 0x00007610ff667816 */ /* 0x002fe40000000066 */
[----:B------:R-:W-:-:S04]  /*10e60*/  PRMT R103, RZ, 0x7610, R103 ;  /* 0x00007610ff677816 */ /* 0x000fc80000000067 */
[----:B------:R0:W4:Y:S04]  /*10e70*/  @!P0 LDG.E.U16 R102, desc[UR60][R100.64] ;  /* 0x0000003c64668981 */ /* 0x000128000c1e1500 */
[----:B------:R1:W-:Y:S01]  /*10e80*/  STS.U16 [R89+0x4500], R99 ;  /* 0x0045006359007388 */ /* 0x0003e20000000400 */
[----:B0-----:R-:W-:Y:S02]  /*10e90*/  @!P1 IMAD.MOV.U32 R100, RZ, RZ, R212 ;  /* 0x000000ffff649224 */ /* 0x001fe400078e00d4 */
[----:B------:R-:W-:Y:S01]  /*10ea0*/  @!P1 IMAD.MOV.U32 R101, RZ, RZ, R226 ;  /* 0x000000ffff659224 */ /* 0x000fe200078e00e2 */
[----:B------:R0:W-:Y:S01]  /*10eb0*/  STS.U16 [R89+0x4900], R98 ;  /* 0x0049006259007388 */ /* 0x0001e20000000400 */
[----:B-1----:R-:W-:-:S03]  /*10ec0*/  @!P0 IMAD.MOV.U32 R99, RZ, RZ, R220 ;  /* 0x000000ffff638224 */ /* 0x002fc600078e00dc */
        /* <DEDUP_REMOVED lines=35> */
[----:B------:R0:W-:Y:S04]  /*11100*/  STS.U16 [R89+0x6500], R145 ;  /* 0x0065009159007388 */ /* 0x0001e80000000400 */
[----:B------:R1:W-:Y:S01]  /*11110*/  STS.U16 [R89+0x6900], R149 ;  /* 0x0069009559007388 */ /* 0x0003e20000000400 */
[----:B0-----:R-:W-:Y:S02]  /*11120*/  PRMT R145, RZ, 0x7610, R145 ;  /* 0x00007610ff917816 */ /* 0x001fe40000000091 */
[----:B-1----:R-:W-:Y:S01]  /*11130*/  PRMT R149, RZ, 0x7610, R149 ;  /* 0x00007610ff957816 */ /* 0x002fe20000000095 */
[----:B------:R0:W-:Y:S04]  /*11140*/  STS.U16 [R89+0x6d00], R153 ;  /* 0x006d009959007388 */ /* 0x0001e80000000400 */
[----:B------:R1:W-:Y:S01]  /*11150*/  STS.U16 [R89+0x7100], R157 ;  /* 0x0071009d59007388 */ /* 0x0003e20000000400 */
[----:B0-----:R-:W-:Y:S01]  /*11160*/  PRMT R153, RZ, 0x7610, R153 ;  /* 0x00007610ff997816 */ /* 0x001fe20000000099 */
[----:B--2---:R-:W-:Y:S01]  /*11170*/  @!P1 IMAD.MOV.U32 R92, RZ, RZ, R66 ;  /* 0x000000ffff5c9224 */ /* 0x004fe200078e0042 */
[----:B-1----:R-:W-:Y:S01]  /*11180*/  PRMT R157, RZ, 0x7610, R157 ;  /* 0x00007610ff9d7816 */ /* 0x002fe2000000009d */
[----:B------:R0:W-:Y:S01]  /*11190*/  STS.U16 [R89+0x7500], R161 ;  /* 0x007500a159007388 */ /* 0x0001e20000000400 */
[----:B---3--:R-:W-:-:S05]  /*111a0*/  @!P1 IMAD.MOV.U32 R93, RZ, RZ, R13 ;  /* 0x000000ffff5d9224 */ /* 0x008fca00078e000d */
[----:B------:R4:W2:Y:S01]  /*111b0*/  @!P1 LDG.E.U16 R95, desc[UR60][R92.64] ;  /* 0x0000003c5c5f9981 */ /* 0x0008a2000c1e1500 */
[----:B0-----:R-:W-:Y:S01]  /*111c0*/  PRMT R161, RZ, 0x7610, R161 ;  /* 0x00007610ffa17816 */ /* 0x001fe200000000a1 */
[----:B----4-:R-:W-:Y:S02]  /*111d0*/  @!P0 IMAD.MOV.U32 R93, RZ, RZ, R67 ;  /* 0x000000ffff5d8224 */ /* 0x010fe400078e0043 */
[----:B------:R-:W-:-:S05]  /*111e0*/  @!P0 IMAD.MOV.U32 R92, RZ, RZ, R15 ;  /* 0x000000ffff5c8224 */ /* 0x000fca00078e000f */
[----:B------:R0:W3:Y:S02]  /*111f0*/  @!P0 LDG.E.U16 R145, desc[UR60][R92.64] ;  /* 0x0000003c5c918981 */ /* 0x0000e4000c1e1500 */
[----:B0-----:R-:W-:Y:S02]  /*11200*/  @!P1 IMAD.MOV.U32 R92, RZ, RZ, R65 ;  /* 0x000000ffff5c9224 */ /* 0x001fe400078e0041 */
[----:B------:R-:W-:-:S05]  /*11210*/  @!P1 IMAD.MOV.U32 R93, RZ, RZ, R206 ;  /* 0x000000ffff5d9224 */ /* 0x000fca00078e00ce */
[----:B------:R0:W4:Y:S02]  /*11220*/  @!P1 LDG.E.U16 R149, desc[UR60][R92.64] ;  /* 0x0000003c5c959981 */ /* 0x000124000c1e1500 */
[----:B0-----:R-:W-:Y:S02]  /*11230*/  @!P0 IMAD.MOV.U32 R92, RZ, RZ, R11 ;  /* 0x000000ffff5c8224 */ /* 0x001fe400078e000b */
[----:B------:R-:W-:-:S05]  /*11240*/  @!P0 IMAD.MOV.U32 R93, RZ, RZ, R204 ;  /* 0x000000ffff5d8224 */ /* 0x000fca00078e00cc */
[----:B------:R0:W2:Y:S02]  /*11250*/  @!P0 LDG.E.U16 R153, desc[UR60][R92.64] ;  /* 0x0000003c5c998981 */ /* 0x0000a4000c1e1500 */
[----:B0-----:R-:W-:Y:S02]  /*11260*/  @!P1 IMAD.MOV.U32 R92, RZ, RZ, R70 ;  /* 0x000000ffff5c9224 */ /* 0x001fe400078e0046 */
[----:B------:R-:W-:-:S05]  /*11270*/  @!P1 IMAD.MOV.U32 R93, RZ, RZ, R214 ;  /* 0x000000ffff5d9224 */ /* 0x000fca00078e00d6 */
[----:B------:R0:W3:Y:S02]  /*11280*/  @!P1 LDG.E.U16 R157, desc[UR60][R92.64] ;  /* 0x0000003c5c9d9981 */ /* 0x0000e4000c1e1500 */
[----:B0-----:R-:W-:Y:S02]  /*11290*/  @!P0 IMAD.MOV.U32 R92, RZ, RZ, R16 ;  /* 0x000000ffff5c8224 */ /* 0x001fe400078e0010 */
[----:B------:R-:W-:-:S05]  /*112a0*/  @!P0 IMAD.MOV.U32 R93, RZ, RZ, R69 ;  /* 0x000000ffff5d8224 */ /* 0x000fca00078e0045 */
[----:B------:R0:W4:Y:S04]  /*112b0*/  @!P0 LDG.E.U16 R161, desc[UR60][R92.64] ;  /* 0x0000003c5ca18981 */ /* 0x000128000c1e1500 */
[----:B------:R1:W-:Y:S01]  /*112c0*/  STS.U16 [R89+0x7900], R165 ;  /* 0x007900a559007388 */ /* 0x0003e20000000400 */
[----:B0-----:R-:W-:Y:S02]  /*112d0*/  @!P1 IMAD.MOV.U32 R92, RZ, RZ, R216 ;  /* 0x000000ffff5c9224 */ /* 0x001fe400078e00d8 */
[----:B------:R-:W-:Y:S01]  /*112e0*/  @!P1 IMAD.MOV.U32 R93, RZ, RZ, R68 ;  /* 0x000000ffff5d9224 */ /* 0x000fe200078e0044 */
[----:B-1----:R-:W-:-:S06]  /*112f0*/  PRMT R165, RZ, 0x7610, R165 ;  /* 0x00007610ffa57816 */ /* 0x002fcc00000000a5 */
[----:B------:R-:W4:Y:S04]  /*11300*/  @!P1 LDG.E.U16 R165, desc[UR60][R92.64] ;  /* 0x0000003c5ca59981 */ /* 0x000f28000c1e1500 */
[----:B------:R-:W-:Y:S04]  /*11310*/  STS.U16 [R89+0x7d00], R169 ;  /* 0x007d00a959007388 */ /* 0x000fe80000000400 */
[----:B------:R0:W-:Y:S04]  /*11320*/  STS.U16 [R90+0x200], R8 ;  /* 0x000200085a007388 */ /* 0x0001e80000000400 */
[----:B------:R1:W-:Y:S04]  /*11330*/  STS.U16 [R90+0x600], R233 ;  /* 0x000600e95a007388 */ /* 0x0003e80000000400 */
[----:B------:R1:W-:Y:S04]  /*11340*/  STS.U16 [R90+0xa00], R231 ;  /* 0x000a00e75a007388 */ /* 0x0003e80000000400 */
[----:B0-----:R-:W4:Y:S04]  /*11350*/  LDL.LU R8, [R1+0xa0c] ;  /* 0x000a0c0001087983 */ /* 0x001f280000300800 */
[----:B-1----:R-:W4:Y:S04]  /*11360*/  LDL.LU R233, [R1+0xa08] ;  /* 0x000a080001e97983 */ /* 0x002f280000300800 */
[----:B------:R-:W4:Y:S04]  /*11370*/  LDL.LU R231, [R1+0xa04] ;  /* 0x000a040001e77983 */ /* 0x000f280000300800 */
[----:B------:R0:W-:Y:S04]  /*11380*/  STS.U16 [R90+0xe00], R229 ;  /* 0x000e00e55a007388 */ /* 0x0001e80000000400 */
[----:B------:R1:W-:Y:S04]  /*11390*/  STS.U16 [R90+0x1200], R228 ;  /* 0x001200e45a007388 */ /* 0x0003e80000000400 */
[----:B------:R1:W-:Y:S04]  /*113a0*/  STS.U16 [R90+0x1600], R72 ;  /* 0x001600485a007388 */ /* 0x0003e80000000400 */
[----:B0-----:R-:W4:Y:S04]  /*113b0*/  LDL.LU R229, [R1+0xa00] ;  /* 0x000a000001e57983 */ /* 0x001f280000300800 */
[----:B-1----:R-:W4:Y:S04]  /*113c0*/  LDL.LU R228, [R1+0x9fc] ;  /* 0x0009fc0001e47983 */ /* 0x002f280000300800 */
[----:B------:R-:W4:Y:S04]  /*113d0*/  LDL.LU R72, [R1+0x9f8] ;  /* 0x0009f80001487983 */ /* 0x000f280000300800 */
[----:B------:R0:W-:Y:S04]  /*113e0*/  STS.U16 [R90+0x1a00], R57 ;  /* 0x001a00395a007388 */ /* 0x0001e80000000400 */
[----:B------:R-:W-:Y:S04]  /*113f0*/  STS.U16 [R90+0x1e00], R252 ;  /* 0x001e00fc5a007388 */ /* 0x000fe80000000400 */
        /* <DEDUP_REMOVED lines=24> */
[----:B0-----:R-:W4:Y:S04]  /*11580*/  LDL.LU R57, [R1+0x9f4] ;  /* 0x0009f40001397983 */ /* 0x001f280000300800 */
        /* <DEDUP_REMOVED lines=13> */
[----:B0-----:R-:W4:Y:S04]  /*11660*/  LDL.LU R87, [R1+0x9d8] ;  /* 0x0009d80001577983 */ /* 0x001f280000300800 */
[----:B------:R-:W4:Y:S04]  /*11670*/  LDL.LU R17, [R1+0x280] ;  /* 0x0002800001117983 */ /* 0x000f280000300800 */
        /* <DEDUP_REMOVED lines=29> */
[----:B------:R-:W4:Y:S04]  /*11850*/  LDL.LU R154, [R1] ;  /* 0x00000000019a7983 */ /* 0x000f280000300800 */
[----:B------:R-:W4:Y:S04]  /*11860*/  LDL.LU R150, [R1+0x4] ;  /* 0x0000040001967983 */ /* 0x000f280000300800 */
[----:B------:R0:W-:Y:S04]  /*11870*/  STS.U16 [R91+0x1f00], R250 ;  /* 0x001f00fa5b007388 */ /* 0x0001e80000000400 */
[----:B------:R1:W-:Y:S04]  /*11880*/  STS.U16 [R91+0x2300], R246 ;  /* 0x002300f65b007388 */ /* 0x0003e80000000400 */
[----:B------:R2:W-:Y:S04]  /*11890*/  STS.U16 [R91+0x2700], R242 ;  /* 0x002700f25b007388 */ /* 0x0005e80000000400 */
[----:B0-----:R-:W4:Y:S04]  /*118a0*/  LDL.LU R250, [R1+0x110] ;  /* 0x0001100001fa7983 */ /* 0x001f280000300800 */
[----:B-1----:R-:W4:Y:S04]  /*118b0*/  LDL.LU R246, [R1+0xe4] ;  /* 0x0000e40001f67983 */ /* 0x002f280000300800 */
[----:B--2---:R-:W2:Y:S04]  /*118c0*/  LDL.LU R242, [R1+0x200] ;  /* 0x0002000001f27983 */ /* 0x004ea80000300800 */
[----:B------:R0:W-:Y:S04]  /*118d0*/  STS.U16 [R91+0x2b00], R238 ;  /* 0x002b00ee5b007388 */ /* 0x0001e80000000400 */
[----:B------:R1:W-:Y:S04]  /*118e0*/  STS.U16 [R91+0x2f00], R234 ;  /* 0x002f00ea5b007388 */ /* 0x0003e80000000400 */
[----:B------:R3:W-:Y:S04]  /*118f0*/  STS.U16 [R91+0x3300], R230 ;  /* 0x003300e65b007388 */ /* 0x0007e80000000400 */
[----:B0-----:R-:W2:Y:S04]  /*11900*/  LDL.LU R238, [R1+0xfc] ;  /* 0x0000fc0001ee7983 */ /* 0x001ea80000300800 */
[----:B-1----:R-:W2:Y:S04]  /*11910*/  LDL.LU R234, [R1+0x208] ;  /* 0x0002080001ea7983 */ /* 0x002ea80000300800 */
[----:B---3--:R-:W3:Y:S04]  /*11920*/  LDL.LU R230, [R1+0x104] ;  /* 0x0001040001e67983 */ /* 0x008ee80000300800 */
[----:B------:R0:W-:Y:S04]  /*11930*/  STS.U16 [R91+0x3700], R225 ;  /* 0x003700e15b007388 */ /* 0x0001e80000000400 */
[----:B------:R1:W-:Y:S04]  /*11940*/  STS.U16 [R91+0x3b00], R221 ;  /* 0x003b00dd5b007388 */ /* 0x0003e80000000400 */
[----:B------:R1:W-:Y:S04]  /*11950*/  STS.U16 [R91+0x3f00], R217 ;  /* 0x003f00d95b007388 */ /* 0x0003e80000000400 */
[----:B0-----:R-:W3:Y:S04]  /*11960*/  LDL.LU R225, [R1+0x164] ;  /* 0x0001640001e17983 */ /* 0x001ee80000300800 */
[----:B-1----:R-:W3:Y:S04]  /*11970*/  LDL.LU R221, [R1+0x10c] ;  /* 0x00010c0001dd7983 */ /* 0x002ee80000300800 */
[----:B------:R-:W3:Y:S04]  /*11980*/  LDL.LU R217, [R1+0xe8] ;  /* 0x0000e80001d97983 */ /* 0x000ee80000300800 */
        /* <DEDUP_REMOVED lines=15> */
[----:B0-----:R-:W2:Y:S04]  /*11a80*/  LDL.LU R189, [R1+0x210] ;  /* 0x0002100001bd7983 */ /* 0x001ea80000300800 */
[----:B-1----:R-:W3:Y:S04]  /*11a90*/  LDL.LU R185, [R1+0x16c] ;  /* 0x00016c0001b97983 */ /* 0x002ee80000300800 */
[----:B------:R-:W2:Y:S04]  /*11aa0*/  LDL.LU R182, [R1+0x278] ;  /* 0x0002780001b67983 */ /* 0x000ea80000300800 */
        /* <DEDUP_REMOVED lines=8> */
[----:B------:R-:W-:Y:S04]  /*11b30*/  STS.U16 [R91+0x6700], R147 ;  /* 0x006700935b007388 */ /* 0x000fe80000000400 */
[----:B0-----:R-:W3:Y:S04]  /*11b40*/  LDL.LU R163, [R1+0x1e4] ;  /* 0x0001e40001a37983 */ /* 0x001ee80000300800 */
[----:B-1----:R-:W3:Y:S04]  /*11b50*/  LDL.LU R168, [R1+0x184] ;  /* 0x0001840001a87983 */ /* 0x002ee80000300800 */
[----:B------:R0:W-:Y:S04]  /*11b60*/  STS.U16 [R91+0x7f00], R171 ;  /* 0x007f00ab5b007388 */ /* 0x0001e80000000400 */
[----:B------:R1:W-:Y:S04]  /*11b70*/  STS.U16 [R76+0x8000], R173 ;  /* 0x008000ad4c007388 */ /* 0x0003e80000000400 */
[----:B------:R1:W-:Y:S04]  /*11b80*/  STS.U16 [R76+0xc000], R174 ;  /* 0x00c000ae4c007388 */ /* 0x0003e80000000400 */
[----:B0-----:R-:W2:Y:S04]  /*11b90*/  LDL.LU R171, [R1+0x288] ;  /* 0x0002880001ab7983 */ /* 0x001ea80000300800 */
        /* <DEDUP_REMOVED lines=20> */
[----:B-1----:R-:W3:Y:S04]  /*11ce0*/  LDL.LU R179, [R1+0x6ec] ;  /* 0x0006ec0001b37983 */ /* 0x002ee80000300800 */
        /* <DEDUP_REMOVED lines=16> */
[----:B----4-:R-:W4:Y:S04]  /*11df0*/  LDL.LU R180, [R1+0x1f4] ;  /* 0x0001f40001b47983 */ /* 0x010f280000300800 */
[----:B------:R0:W-:Y:S04]  /*11e00*/  STS.U16 [R82+0x8500], R152 ;  /* 0x0085009852007388 */ /* 0x0001e80000000400 */
[----:B------:R1:W-:Y:S04]  /*11e10*/  STS.U16 [R82+0xc500], R156 ;  /* 0x00c5009c52007388 */ /* 0x0003e80000000400 */
[----:B------:R1:W-:Y:S04]  /*11e20*/  STS.U16 [R82+0x8900], R160 ;  /* 0x008900a052007388 */ /* 0x0003e80000000400 */
[----:B0-----:R-:W2:Y:S04]  /*11e30*/  LDL.LU R152, [R1+0x290] ;  /* 0x0002900001987983 */ /* 0x001ea80000300800 */
[----:B-1----:R-:W3:Y:S04]  /*11e40*/  LDL.LU R156, [R1+0x1fc] ;  /* 0x0001fc00019c7983 */ /* 0x002ee80000300800 */
[----:B------:R-:W-:Y:S04]  /*11e50*/  STS.U16 [R82+0x8100], R144 ;  /* 0x0081009052007388 */ /* 0x000fe80000000400 */
[----:B------:R-:W-:Y:S04]  /*11e60*/  STS.U16 [R82+0xc100], R148 ;  /* 0x00c1009452007388 */ /* 0x000fe80000000400 */
[----:B------:R-:W4:Y:S04]  /*11e70*/  LDL R160, [R1+0x6f4] ;  /* 0x0006f40001a07983 */ /* 0x000f280000100800 */
[----:B------:R0:W-:Y:S04]  /*11e80*/  STS.U16 [R82+0xc900], R164 ;  /* 0x00c900a452007388 */ /* 0x0001e80000000400 */
        /* <DEDUP_REMOVED lines=27> */
[----:B-1----:R-:W4:Y:S04]  /*12040*/  LDL.LU R166, [R1+0x6f0] ;  /* 0x0006f00001a67983 */ /* 0x002f280000300800 */
[----:B------:R0:W-:Y:S04]  /*12050*/  STS.U16 [R84+0xc600], R153 ;  /* 0x00c6009954007388 */ /* 0x0001e80000000400 */
[----:B------:R1:W-:Y:S04]  /*12060*/  STS.U16 [R84+0x8a00], R157 ;  /* 0x008a009d54007388 */ /* 0x0003e80000000400 */
[----:B------:R1:W-:Y:S04]  /*12070*/  STS.U16 [R84+0xca00], R161 ;  /* 0x00ca00a154007388 */ /* 0x0003e80000000400 */
[----:B0-----:R-:W3:Y:S04]  /*12080*/  LDL.LU R153, [R1+0x20c] ;  /* 0x00020c0001997983 */ /* 0x001ee80000300800 */
[----:B-1----:R-:W4:Y:S04]  /*12090*/  LDL.LU R157, [R1+0x1f8] ;  /* 0x0001f800019d7983 */ /* 0x002f280000300800 */
[----:B------:R-:W3:Y:S04]  /*120a0*/  LDL.LU R161, [R1+0x28c] ;  /* 0x00028c0001a17983 */ /* 0x000ee80000300800 */
[----:B------:R0:W-:Y:S04]  /*120b0*/  STS.U16 [R84+0x8e00], R165 ;  /* 0x008e00a554007388 */ /* 0x0001e80000000400 */
[----:B0-----:R-:W4:Y:S01]  /*120c0*/  LDL.LU R165, [R1+0x270] ;  /* 0x0002700001a57983 */ /* 0x001f220000300800 */
[----:B------:R-:W-:-:S03]  /*120d0*/  PRMT R92, RZ, 0x7610, R92 ;  /* 0x00007610ff5c7816 */ /* 0x000fc6000000005c */
[----:B------:R3:W-:Y:S01]  /*120e0*/  STS.U16 [R84+0x8200], R95 ;  /* 0x0082005f54007388 */ /* 0x0007e20000000400 */
[----:B------:R-:W-:-:S03]  /*120f0*/  PRMT R93, RZ, 0x7610, R93 ;  /* 0x00007610ff5d7816 */ /* 0x000fc6000000005d */
[----:B------:R0:W-:Y:S04]  /*12100*/  STS.U16 [R84+0xc200], R145 ;  /* 0x00c2009154007388 */ /* 0x0001e80000000400 */
[----:B------:R1:W-:Y:S01]  /*12110*/  STS.U16 [R84+0x8600], R149 ;  /* 0x0086009554007388 */ /* 0x0003e20000000400 */
[----:B------:R-:W-:Y:S02]  /*12120*/  PRMT R96, RZ, 0x7610, R96 ;  /* 0x00007610ff607816 */ /* 0x000fe40000000060 */
[----:B------:R-:W-:Y:S02]  /*12130*/  PRMT R97, RZ, 0x7610, R97 ;  /* 0x00007610ff617816 */ /* 0x000fe40000000061 */
[----:B------:R-:W-:Y:S02]  /*12140*/  PRMT R98, RZ, 0x7610, R98 ;  /* 0x00007610ff627816 */ /* 0x000fe40000000062 */
[----:B------:R-:W-:-:S02]  /*12150*/  PRMT R99, RZ, 0x7610, R99 ;  /* 0x00007610ff637816 */ /* 0x000fc40000000063 */
[----:B------:R-:W-:Y:S02]  /*12160*/  PRMT R100, RZ, 0x7610, R100 ;  /* 0x00007610ff647816 */ /* 0x000fe40000000064 */
[----:B------:R-:W-:Y:S02]  /*12170*/  PRMT R101, RZ, 0x7610, R101 ;  /* 0x00007610ff657816 */ /* 0x000fe40000000065 */
[----:B------:R-:W-:Y:S02]  /*12180*/  PRMT R102, RZ, 0x7610, R102 ;  /* 0x00007610ff667816 */ /* 0x000fe40000000066 */
[----:B------:R-:W-:Y:S02]  /*12190*/  PRMT R103, RZ, 0x7610, R103 ;  /* 0x00007610ff677816 */ /* 0x000fe40000000067 */
[----:B------:R-:W-:Y:S02]  /*121a0*/  PRMT R104, RZ, 0x7610, R104 ;  /* 0x00007610ff687816 */ /* 0x000fe40000000068 */
[----:B------:R-:W-:-:S02]  /*121b0*/  PRMT R105, RZ, 0x7610, R105 ;  /* 0x00007610ff697816 */ /* 0x000fc40000000069 */
[----:B------:R-:W-:Y:S02]  /*121c0*/  PRMT R106, RZ, 0x7610, R106 ;  /* 0x00007610ff6a7816 */ /* 0x000fe4000000006a */
[----:B------:R-:W-:Y:S02]  /*121d0*/  PRMT R107, RZ, 0x7610, R107 ;  /* 0x00007610ff6b7816 */ /* 0x000fe4000000006b */
[----:B------:R-:W-:Y:S02]  /*121e0*/  PRMT R108, RZ, 0x7610, R108 ;  /* 0x00007610ff6c7816 */ /* 0x000fe4000000006c */
[----:B------:R-:W-:Y:S01]  /*121f0*/  PRMT R109, RZ, 0x7610, R109 ;  /* 0x00007610ff6d7816 */ /* 0x000fe2000000006d */
[----:B--2---:R-:W-:Y:S01]  /*12200*/  @!P1 IMAD.MOV.U32 R94, RZ, RZ, R152 ;  /* 0x000000ffff5e9224 */ /* 0x004fe200078e0098 */
[----:B------:R-:W-:Y:S02]  /*12210*/  PRMT R110, RZ, 0x7610, R110 ;  /* 0x00007610ff6e7816 */ /* 0x000fe4000000006e */
[----:B------:R-:W-:-:S02]  /*12220*/  PRMT R111, RZ, 0x7610, R111 ;  /* 0x00007610ff6f7816 */ /* 0x000fc4000000006f */
[----:B------:R-:W-:Y:S02]  /*12230*/  PRMT R112, RZ, 0x7610, R112 ;  /* 0x00007610ff707816 */ /* 0x000fe40000000070 */
[----:B------:R-:W-:Y:S02]  /*12240*/  PRMT R113, RZ, 0x7610, R113 ;  /* 0x00007610ff717816 */ /* 0x000fe40000000071 */
[----:B------:R-:W-:Y:S02]  /*12250*/  PRMT R114, RZ, 0x7610, R114 ;  /* 0x00007610ff727816 */ /* 0x000fe40000000072 */
[----:B------:R-:W-:Y:S02]  /*12260*/  PRMT R115, RZ, 0x7610, R115 ;  /* 0x00007610ff737816 */ /* 0x000fe40000000073 */
[----:B------:R-:W-:Y:S02]  /*12270*/  PRMT R116, RZ, 0x7610, R116 ;  /* 0x00007610ff747816 */ /* 0x000fe40000000074 */
[----:B------:R-:W-:Y:S01]  /*12280*/  PRMT R117, RZ, 0x7610, R117 ;  /* 0x00007610ff757816 */ /* 0x000fe20000000075 */
[----:B---3--:R-:W-:-:S05]  /*12290*/  @!P1 IMAD.MOV.U32 R95, RZ, RZ, R161 ;  /* 0x000000ffff5f9224 */ /* 0x008fca00078e00a1 */
[----:B------:R2:W3:Y:S02]  /*122a0*/  @!P1 LDG.E.U16 R92, desc[UR60][R94.64] ;  /* 0x0000003c5e5c9981 */ /* 0x0004e4000c1e1500 */
[----:B--2---:R-:W-:Y:S02]  /*122b0*/  @!P0 IMAD.MOV.U32 R94, RZ, RZ, R171 ;  /* 0x000000ffff5e8224 */ /* 0x004fe400078e00ab */
[----:B------:R-:W-:-:S05]  /*122c0*/  @!P0 IMAD.MOV.U32 R95, RZ, RZ, R224 ;  /* 0x000000ffff5f8224 */ /* 0x000fca00078e00e0 */
[----:B------:R2:W3:Y:S02]  /*122d0*/  @!P0 LDG.E.U16 R93, desc[UR60][R94.64] ;  /* 0x0000003c5e5d8981 */ /* 0x0004e4000c1e1500 */
[----:B--2---:R-:W-:Y:S02]  /*122e0*/  @!P1 IMAD.MOV.U32 R94, RZ, RZ, R17 ;  /* 0x000000ffff5e9224 */ /* 0x004fe400078e0011 */
[----:B------:R-:W-:-:S05]  /*122f0*/  @!P1 IMAD.MOV.U32 R95, RZ, RZ, R210 ;  /* 0x000000ffff5f9224 */ /* 0x000fca00078e00d2 */
[----:B------:R2:W3:Y:S02]  /*12300*/  @!P1 LDG.E.U16 R96, desc[UR60][R94.64] ;  /* 0x0000003c5e609981 */ /* 0x0004e4000c1e1500 */
[----:B--2---:R-:W-:Y:S02]  /*12310*/  @!P0 IMAD.MOV.U32 R94, RZ, RZ, R182 ;  /* 0x000000ffff5e8224 */ /* 0x004fe400078e00b6 */
[----:B------:R-:W-:-:S05]  /*12320*/  @!P0 IMAD.MOV.U32 R95, RZ, RZ, R19 ;  /* 0x000000ffff5f8224 */ /* 0x000fca00078e0013 */
[----:B------:R4:W2:Y:S02]  /*12330*/  @!P0 LDG.E.U16 R97, desc[UR60][R94.64] ;  /* 0x0000003c5e618981 */ /* 0x0008a4000c1e1500 */
[----:B----4-:R-:W-:Y:S02]  /*12340*/  @!P1 IMAD.MOV.U32 R94, RZ, RZ, R165 ;  /* 0x000000ffff5e9224 */ /* 0x010fe400078e00a5 */
        /* <DEDUP_REMOVED lines=43> */
[----:B------:R4:W3:Y:S02]  /*12600*/  @!P0 LDG.E.U16 R112, desc[UR60][R94.64] ;  /* 0x0000003c5e708981 */ /* 0x0008e4000c1e1500 */
        /* <DEDUP_REMOVED lines=11> */
[----:B------:R4:W2:Y:S01]  /*126c0*/  @!P0 LDG.E.U16 R116, desc[UR60][R94.64] ;  /* 0x0000003c5e748981 */ /* 0x0008a2000c1e1500 */
[----:B------:R-:W-:Y:S01]  /*126d0*/  PRMT R118, RZ, 0x7610, R118 ;  /* 0x00007610ff767816 */ /* 0x000fe20000000076 */
        /* <DEDUP_REMOVED lines=107> */
[----:B0-----:R-:W-:Y:S01]  /*12d90*/  PRMT R145, RZ, 0x7610, R145 ;  /* 0x00007610ff917816 */ /* 0x001fe20000000091 */
[----:B----4-:R-:W-:Y:S02]  /*12da0*/  @!P0 IMAD.MOV.U32 R94, RZ, RZ, R194 ;  /* 0x000000ffff5e8224 */ /* 0x010fe400078e00c2 */
[----:B------:R-:W-:-:S05]  /*12db0*/  @!P0 IMAD.MOV.U32 R95, RZ, RZ, R162 ;  /* 0x000000ffff5f8224 */ /* 0x000fca00078e00a2 */
[----:B------:R0:W4:Y:S01]  /*12dc0*/  @!P0 LDG.E.U16 R144, desc[UR60][R94.64] ;  /* 0x0000003c5e908981 */ /* 0x000122000c1e1500 */
[----:B------:R-:W-:Y:S01]  /*12dd0*/  PRMT R146, RZ, 0x7610, R146 ;  /* 0x00007610ff927816 */ /* 0x000fe20000000092 */
[----:B0-----:R-:W-:Y:S02]  /*12de0*/  @!P1 IMAD.MOV.U32 R94, RZ, RZ, R233 ;  /* 0x000000ffff5e9224 */ /* 0x001fe400078e00e9 */
        /* <DEDUP_REMOVED lines=10> */
[----:B-1----:R-:W-:Y:S01]  /*12e90*/  PRMT R149, RZ, 0x7610, R149 ;  /* 0x00007610ff957816 */ /* 0x002fe20000000095 */
[----:B0-----:R-:W-:Y:S02]  /*12ea0*/  @!P0 IMAD.MOV.U32 R94, RZ, RZ, R71 ;  /* 0x000000ffff5e8224 */ /* 0x001fe400078e0047 */
[----:B------:R-:W-:-:S05]  /*12eb0*/  @!P0 IMAD.MOV.U32 R95, RZ, RZ, R23 ;  /* 0x000000ffff5f8224 */ /* 0x000fca00078e0017 */
[----:B------:R0:W4:Y:S02]  /*12ec0*/  @!P0 LDG.E.U16 R148, desc[UR60][R94.64] ;  /* 0x0000003c5e948981 */ /* 0x000124000c1e1500 */
[----:B0-----:R-:W-:Y:S02]  /*12ed0*/  @!P0 IMAD.MOV.U32 R94, RZ, RZ, R14 ;  /* 0x000000ffff5e8224 */ /* 0x001fe400078e000e */
[----:B------:R-:W-:-:S05]  /*12ee0*/  @!P0 IMAD.MOV.U32 R95, RZ, RZ, R4 ;  /* 0x000000ffff5f8224 */ /* 0x000fca00078e0004 */
[----:B------:R-:W4:Y:S04]  /*12ef0*/  @!P0 LDG.E.U16 R149, desc[UR60][R94.64] ;  /* 0x0000003c5e958981 */ /* 0x000f28000c1e1500 */
[----:B------:R-:W4:Y:S04]  /*12f00*/  LDL R95, [R1+0x6f8] ;  /* 0x0006f800015f7983 */ /* 0x000f280000100800 */
[----:B---3--:R-:W-:Y:S01]  /*12f10*/  STS.U16 [R84+0xce00], R112 ;  /* 0x00ce007054007388 */ /* 0x008fe20000000400 */
[----:B------:R-:W-:-:S03]  /*12f20*/  R2UR UR58, R160 ;  /* 0x00000000a03a72ca */ /* 0x000fc600000e0000 */
[----:B--2---:R-:W-:Y:S04]  /*12f30*/  STS.U16 [R84+0x9200], R119 ;  /* 0x0092007754007388 */ /* 0x004fe80000000400 */
        /* <DEDUP_REMOVED lines=23> */
[----:B------:R0:W-:Y:S04]  /*130b0*/  STS.U16 [R86+0x8300], R96 ;  /* 0x0083006056007388 */ /* 0x0001e80000000400 */
[----:B0-----:R-:W2:Y:S04]  /*130c0*/  LDL R96, [R1+0x6fc] ;  /* 0x0006fc0001607983 */ /* 0x001ea80000100800 */
[----:B------:R-:W3:Y:S04]  /*130d0*/  LDL.LU R160, [R1+0x6e0] ;  /* 0x0006e00001a07983 */ /* 0x000ee80000300800 */
        /* <DEDUP_REMOVED lines=13> */
[----:B------:R-:W-:Y:S01]  /*131b0*/  STS.U16 [R86+0x9f00], R142 ;  /* 0x009f008e56007388 */ /* 0x000fe20000000400 */
[----:B------:R-:W-:Y:S01]  /*131c0*/  UMOV UR57, 0x40000040 ;  /* 0x4000004000397882 */ /* 0x000fe20000000000 */
[----:B------:R-:W-:Y:S01]  /*131d0*/  UMOV UR59, 0x40000040 ;  /* 0x40000040003b7882 */ /* 0x000fe20000000000 */
[----:B------:R-:W-:Y:S01]  /*131e0*/  MOV R80, UR52 ;  /* 0x0000003400507c02 */ /* 0x000fe20008000f00 */
        /* <DEDUP_REMOVED lines=10> */
[----:B----4-:R-:W-:Y:S04]  /*13290*/  STS.U16 [R87+0xd380], R144 ;  /* 0x00d3809057007388 */ /* 0x010fe80000000400 */
[----:B------:R-:W-:Y:S04]  /*132a0*/  STS.U16 [R87+0x9780], R145 ;  /* 0x0097809157007388 */ /* 0x000fe80000000400 */
[----:B------:R-:W-:Y:S04]  /*132b0*/  STS.U16 [R87+0x9f80], R172 ;  /* 0x009f80ac57007388 */ /* 0x000fe80000000400 */
[----:B------:R-:W-:Y:S01]  /*132c0*/  STS.U16 [R87+0xd780], R146 ;  /* 0x00d7809257007388 */ /* 0x000fe20000000400 */
[----:B------:R-:W-:-:S03]  /*132d0*/  UIADD3.64 UR54, UR6, 0x2, URZ ;  /* 0x0000000206367897 */ /* 0x000fc6000fffe03f */
[----:B------:R-:W4:Y:S01]  /*132e0*/  LDL.LU R119, [R1+0x6d8] ;  /* 0x0006d80001777983 */ /* 0x000f220000300800 */
[----:B------:R-:W-:-:S03]  /*132f0*/  R2UR UR56, R95 ;  /* 0x000000005f3872ca */ /* 0x000fc600000e0000 */
[----:B------:R-:W-:Y:S04]  /*13300*/  STS.U16 [R87+0x9b80], R147 ;  /* 0x009b809357007388 */ /* 0x000fe80000000400 */
[----:B------:R-:W-:Y:S04]  /*13310*/  STS.U16 [R87+0xdb80], R148 ;  /* 0x00db809457007388 */ /* 0x000fe80000000400 */
[----:B------:R-:W-:Y:S01]  /*13320*/  STS.U16 [R87+0xdf80], R149 ;  /* 0x00df809557007388 */ /* 0x000fe20000000400 */
[----:B------:R0:W-:Y:S06]  /*13330*/  MEMBAR.ALL.CTA ;  /* 0x0000000000007992 */ /* 0x0001ec0000008000 */
[----:B0-----:R-:W0:Y:S01]  /*13340*/  FENCE.VIEW.ASYNC.S ;  /* 0x00000000000073c6 */ /* 0x001e220000000000 */
[----:B------:R-:W-:-:S03]  /*13350*/  UIADD3.64 UR52, UR4, 0x80, URZ ;  /* 0x0000008004347897 */ /* 0x000fc6000fffe03f */
[----:B------:R-:W2:Y:S04]  /*13360*/  LDL.LU R107, [R1+0x6d4] ;  /* 0x0006d400016b7983 */ /* 0x000ea80000300800 */
[----:B------:R-:W2:Y:S01]  /*13370*/  LDL.LU R129, [R1+0x6d0] ;  /* 0x0006d00001817983 */ /* 0x000ea20000300800 */
[----:B0-----:R-:W-:Y:S06]  /*13380*/  BAR.SYNC.DEFER_BLOCKING 0x0 ;  /* 0x0000000000007b1d */ /* 0x001fec0000010000 */
[----:B------:R-:W-:-:S06]  /*13390*/  WARPGROUP.ARRIVE ;  /* 0x00000000000079c5 */ /* 0x000fcc0000000000 */
[----:B------:R-:W-:Y:S04]  /*133a0*/  HGMMA.64x64x16.F32 R24, gdesc[UR56].tnspA, R24 ;  /* 0x20e00000381879f0 */ /* 0x000fe80008700818 */
[----:B------:R-:W-:Y:S04]  /*133b0*/  HGMMA.64x64x16.F32 R24, gdesc[UR4].tnspA, R24 ;  /* 0x20e00000041879f0 */ /* 0x000fe80008700818 */
[----:B------:R-:W-:Y:S01]  /*133c0*/  HGMMA.64x64x16.F32 R24, gdesc[UR52].tnspA, R24 ;  /* 0x20e00000341879f0 */ /* 0x000fe20008700818 */
[----:B------:R-:W-:Y:S02]  /*133d0*/  R2UR UR52, R80 ;  /* 0x00000000503472ca */ /* 0x000fe400000e0000 */
[----:B------:R-:W0:Y:S01]  /*133e0*/  LDC R80, c[0x0][0x238] ;  /* 0x00008e00ff507b82 */ /* 0x000e220000000800 */
[----:B------:R-:W-:-:S02]  /*133f0*/  R2UR UR54, R179 ;  /* 0x00000000b33672ca */ /* 0x000fc400000e0000 */
[----:B------:R-:W2:Y:S01]  /*13400*/  LDL.LU R179, [R1+0x6cc] ;  /* 0x0006cc0001b37983 */ /* 0x000ea20000300800 */
[----:B------:R-:W-:-:S03]  /*13410*/  R2UR UR53, R155 ;  /* 0x000000009b3572ca */ /* 0x000fc600000e0000 */
[----:B------:R-:W2:Y:S04]  /*13420*/  LDL.LU R106, [R1+0x6dc] ;  /* 0x0006dc00016a7983 */ /* 0x000ea80000300800 */
[----:B------:R-:W2:Y:S04]  /*13430*/  LDL.LU R101, [R1+0x6c4] ;  /* 0x0006c40001657983 */ /* 0x000ea80000300800 */
[----:B------:R-:W2:Y:S04]  /*13440*/  LDL.LU R100, [R1+0x2cc] ;  /* 0x0002cc0001647983 */ /* 0x000ea80000300800 */
[----:B------:R-:W2:Y:S04]  /*13450*/  LDL.LU R155, [R1+0x6bc] ;  /* 0x0006bc00019b7983 */ /* 0x000ea80000300800 */
[----:B------:R-:W2:Y:S01]  /*13460*/  LDL.LU R93, [R1+0x2d4] ;  /* 0x0002d400015d7983 */ /* 0x000ea20000300800 */
[----:B0-----:R-:W-:-:S03]  /*13470*/  IMAD.SHL.U32 R80, R80, 0x100, RZ ;  /* 0x0000010050507824 */ /* 0x001fc600078e00ff */
[----:B------:R-:W2:Y:S01]  /*13480*/  LDL.LU R92, [R1+0x6b4] ;  /* 0x0006b400015c7983 */ /* 0x000ea20000300800 */
[----:B------:R-:W-:-:S03]  /*13490*/  IMAD.SHL.U32 R80, R80, 0x2, RZ ;  /* 0x0000000250507824 */ /* 0x000fc600078e00ff */
[----:B------:R-:W2:Y:S02]  /*134a0*/  LDL.LU R132, [R1+0x2d0] ;  /* 0x0002d00001847983 */ /* 0x000ea40000300800 */
[----:B---3--:R-:W-:Y:S02]  /*134b0*/  IADD3 R160, P2, R160, R80, RZ ;  /* 0x00000050a0a07210 */ /* 0x008fe40007f5e0ff */
[----:B------:R-:W3:Y:S01]  /*134c0*/  LDL.LU R112, [R1+0x6ac] ;  /* 0x0006ac0001707983 */ /* 0x000ee20000300800 */
[----:B------:R-:W-:-:S03]  /*134d0*/  R2UR UR55, R166 ;  /* 0x00000000a63772ca */ /* 0x000fc600000e0000 */
[----:B------:R-:W3:Y:S01]  /*134e0*/  LDL.LU R94, [R1+0x2c8] ;  /* 0x0002c800015e7983 */ /* 0x000ee20000300800 */
[----:B------:R-:W-:-:S03]  /*134f0*/  IADD3 R79, P3, R79, R80, RZ ;  /* 0x000000504f4f7210 */ /* 0x000fc60007f7e0ff */
[----:B------:R-:W3:Y:S04]  /*13500*/  LDL.LU R131, [R1+0x6a4] ;  /* 0x0006a40001837983 */ /* 0x000ee80000300800 */
[----:B------:R-:W3:Y:S04]  /*13510*/  LDL.LU R127, [R1+0x6c8] ;  /* 0x0006c800017f7983 */ /* 0x000ee80000300800 */
[----:B------:R-:W3:Y:S04]  /*13520*/  LDL.LU R95, [R1+0x69c] ;  /* 0x00069c00015f7983 */ /* 0x000ee80000300800 */
[----:B------:R-:W3:Y:S04]  /*13530*/  LDL.LU R166, [R1+0x6c0] ;  /* 0x0006c00001a67983 */ /* 0x000ee80000300800 */
[----:B------:R-:W3:Y:S04]  /*13540*/  LDL.LU R130, [R1+0x694] ;  /* 0x0006940001827983 */ /* 0x000ee80000300800 */
[----:B------:R0:W-:Y:S04]  /*13550*/  STL [R1+0x6e0], R160 ;  /* 0x0006e0a001007387 */ /* 0x0001e80000100800 */
[----:B0-----:R-:W3:Y:S04]  /*13560*/  LDL.LU R160, [R1+0x6b8] ;  /* 0x0006b80001a07983 */ /* 0x001ee80000300800 */
[----:B------:R0:W-:Y:S04]  /*13570*/  STL [R1+0x2d8], R79 ;  /* 0x0002d84f01007387 */ /* 0x0001e80000100800 */
[----:B0-----:R-:W3:Y:S01]  /*13580*/  LDL.LU R79, [R1+0x9d4] ;  /* 0x0009d400014f7983 */ /* 0x001ee20000300800 */
[----:B----4-:R-:W-:-:S03]  /*13590*/  IADD3 R119, P4, R119, R80, RZ ;  /* 0x0000005077777210 */ /* 0x010fc60007f9e0ff */
[----:B------:R-:W4:Y:S04]  /*135a0*/  LDL.LU R126, [R1+0x68c] ;  /* 0x00068c00017e7983 */ /* 0x000f280000300800 */
[----:B------:R-:W4:Y:S01]  /*135b0*/  LDL.LU R120, [R1+0x6b0] ;  /* 0x0006b00001787983 */ /* 0x000f220000300800 */
[-C--:B--2---:R-:W-:Y:S02]  /*135c0*/  IADD3 R107, P5, R107, R80.reuse, RZ ;  /* 0x000000506b6b7210 */ /* 0x084fe40007fbe0ff */
[-C--:B------:R-:W-:Y:S01]  /*135d0*/  IADD3 R129, P6, R129, R80.reuse, RZ ;  /* 0x0000005081817210 */ /* 0x080fe20007fde0ff */
[----:B------:R0:W-:Y:S04]  /*135e0*/  STL [R1+0x6d8], R119 ;  /* 0x0006d87701007387 */ /* 0x0001e80000100800 */
[----:B0-----:R-:W2:Y:S04]  /*135f0*/  LDL.LU R119, [R1+0x684] ;  /* 0x0006840001777983 */ /* 0x001ea80000300800 */
[----:B------:R0:W-:Y:S04]  /*13600*/  STL [R1+0x6d0], R129 ;  /* 0x0006d08101007387 */ /* 0x0001e80000100800 */
[----:B------:R-:W-:Y:S04]  /*13610*/  STL [R1+0x6d4], R107 ;  /* 0x0006d46b01007387 */ /* 0x000fe80000100800 */
[----:B0-----:R-:W2:Y:S01]  /*13620*/  LDL.LU R129, [R1+0x6a8] ;  /* 0x0006a80001817983 */ /* 0x001ea20000300800 */
[----:B------:R-:W-:-:S05]  /*13630*/  IADD3 R179, P1, R179, R80, RZ ;  /* 0x00000050b3b37210 */ /* 0x000fca0007f3e0ff */
[----:B------:R0:W-:Y:S04]  /*13640*/  STL [R1+0x6cc], R179 ;  /* 0x0006ccb301007387 */ /* 0x0001e80000100800 */
[----:B0-----:R-:W2:Y:S01]  /*13650*/  LDL.LU R179, [R1+0x67c] ;  /* 0x00067c0001b37983 */ /* 0x001ea20000300800 */
[--C-:B---3--:R-:W-:Y:S02]  /*13660*/  IMAD.X R106, R106, 0x1, R79.reuse, P2 ;  /* 0x000000016a6a7824 */ /* 0x108fe400010e064f */
[--C-:B------:R-:W-:Y:S01]  /*13670*/  IMAD.X R100, R100, 0x1, R79.reuse, P3 ;  /* 0x0000000164647824 */ /* 0x100fe200018e064f */
[-C--:B------:R-:W-:Y:S02]  /*13680*/  IADD3 R155, P3, R155, R80.reuse, RZ ;  /* 0x000000509b9b7210 */ /* 0x080fe40007f7e0ff */
[----:B------:R-:W-:Y:S01]  /*13690*/  IADD3 R101, P2, R101, R80, RZ ;  /* 0x0000005065657210 */ /* 0x000fe20007f5e0ff */
[----:B------:R-:W-:Y:S04]  /*136a0*/  STL [R1+0x6dc], R106 ;  /* 0x0006dc6a01007387 */ /* 0x000fe80000100800 */
[----:B------:R0:W-:Y:S04]  /*136b0*/  STL [R1+0x6bc], R155 ;  /* 0x0006bc9b01007387 */ /* 0x0001e80000100800 */
[----:B------:R-:W-:Y:S04]  /*136c0*/  STL [R1+0x6c4], R101 ;  /* 0x0006c46501007387 */ /* 0x000fe80000100800 */
[----:B0-----:R-:W3:Y:S01]  /*136d0*/  LDL.LU R155, [R1+0x6a0] ;  /* 0x0006a000019b7983 */ /* 0x001ee20000300800 */
[----:B------:R-:W-:-:S02]  /*136e0*/  IMAD.X R93, R93, 0x1, R79, P4 ;  /* 0x000000015d5d7824 */ /* 0x000fc400020e064f */
[--C-:B------:R-:W-:Y:S01]  /*136f0*/  IMAD.X R132, R132, 0x1, R79.reuse, P5 ;  /* 0x0000000184847824 */ /* 0x100fe200028e064f */
[-C--:B------:R-:W-:Y:S02]  /*13700*/  IADD3 R112, P5, R112, R80.reuse, RZ ;  /* 0x0000005070707210 */ /* 0x080fe40007fbe0ff */
[----:B------:R-:W-:Y:S01]  /*13710*/  IADD3 R92, P4, R92, R80, RZ ;  /* 0x000000505c5c7210 */ /* 0x000fe20007f9e0ff */
[----:B------:R-:W-:Y:S01]  /*13720*/  STL [R1+0x2cc], R100 ;  /* 0x0002cc6401007387 */ /* 0x000fe20000100800 */
[----:B------:R-:W-:-:S03]  /*13730*/  IMAD.X R94, R94, 0x1, R79, P6 ;  /* 0x000000015e5e7824 */ /* 0x000fc600030e064f */
[----:B------:R-:W-:Y:S01]  /*13740*/  STL [R1+0x2d4], R93 ;  /* 0x0002d45d01007387 */ /* 0x000fe20000100800 */
[----:B------:R-:W-:-:S03]  /*13750*/  IMAD.X R127, R127, 0x1, R79, P1 ;  /* 0x000000017f7f7824 */ /* 0x000fc600008e064f */
[----:B------:R0:W-:Y:S01]  /*13760*/  STL [R1+0x6ac], R112 ;  /* 0x0006ac7001007387 */ /* 0x0001e20000100800 */
[----:B------:R-:W-:-:S03]  /*13770*/  IADD3 R95, P1, R95, R80, RZ ;  /* 0x000000505f5f7210 */ /* 0x000fc60007f3e0ff */
[----:B------:R-:W-:Y:S01]  /*13780*/  STL [R1+0x6b4], R92 ;  /* 0x0006b45c01007387 */ /* 0x000fe20000100800 */
[----:B------:R-:W-:-:S03]  /*13790*/  IADD3 R131, P6, R131, R80, RZ ;  /* 0x0000005083837210 */ /* 0x000fc60007fde0ff */
[----:B0-----:R-:W3:Y:S04]  /*137a0*/  LDL.LU R112, [R1+0x674] ;  /* 0x0006740001707983 */ /* 0x001ee80000300800 */
[----:B------:R-:W-:Y:S01]  /*137b0*/  STL [R1+0x2d0], R132 ;  /* 0x0002d08401007387 */ /* 0x000fe20000100800 */
[----:B------:R-:W-:-:S03]  /*137c0*/  IMAD.X R166, R166, 0x1, R79, P2 ;  /* 0x00000001a6a67824 */ /* 0x000fc600010e064f */
[----:B------:R0:W-:Y:S01]  /*137d0*/  STL [R1+0x2c8], R94 ;  /* 0x0002c85e01007387 */ /* 0x0001e20000100800 */
[----:B------:R-:W-:-:S03]  /*137e0*/  IMAD.X R160, R160, 0x1, R79, P3 ;  /* 0x00000001a0a07824 */ /* 0x000fc600018e064f */
[----:B0-----:R-:W3:Y:S04]  /*137f0*/  LDL.LU R94, [R1+0x698] ;  /* 0x00069800015e7983 */ /* 0x001ee80000300800 */
[----:B------:R0:W-:Y:S04]  /*13800*/  STL [R1+0x69c], R95 ;  /* 0x00069c5f01007387 */ /* 0x0001e80000100800 */
[----:B------:R-:W-:Y:S01]  /*13810*/  STL [R1+0x6a4], R131 ;  /* 0x0006a48301007387 */ /* 0x000fe20000100800 */
[----:B------:R-:W-:-:S03]  /*13820*/  IADD3 R130, P2, R130, R80, RZ ;  /* 0x0000005082827210 */ /* 0x000fc60007f5e0ff */
[----:B0-----:R-:W3:Y:S04]  /*13830*/  LDL.LU R95, [R1+0x66c] ;  /* 0x00066c00015f7983 */ /* 0x001ee80000300800 */
[----:B------:R0:W-:Y:S01]  /*13840*/  STL [R1+0x6c8], R127 ;  /* 0x0006c87f01007387 */ /* 0x0001e20000100800 */
[----:B----4-:R-:W-:Y:S01]  /*13850*/  IMAD.X R120, R120, 0x1, R79, P4 ;  /* 0x0000000178787824 */ /* 0x010fe200020e064f */
[-C--:B------:R-:W-:Y:S02]  /*13860*/  IADD3 R126, P3, R126, R80.reuse, RZ ;  /* 0x000000507e7e7210 */ /* 0x080fe40007f7e0ff */
[----:B0-----:R-:W4:Y:S04]  /*13870*/  LDL.LU R127, [R1+0x690] ;  /* 0x00069000017f7983 */ /* 0x001f280000300800 */
[----:B------:R0:W-:Y:S01]  /*13880*/  STL [R1+0x6c0], R166 ;  /* 0x0006c0a601007387 */ /* 0x0001e20000100800 */
[----:B--2---:R-:W-:-:S03]  /*13890*/  IADD3 R119, P4, R119, R80, RZ ;  /* 0x0000005077777210 */ /* 0x004fc60007f9e0ff */
[----:B0-----:R-:W2:Y:S04]  /*138a0*/  LDL.LU R166, [R1+0x664] ;  /* 0x0006640001a67983 */ /* 0x001ea80000300800 */
[----:B------:R0:W-:Y:S01]  /*138b0*/  STL [R1+0x6b8], R160 ;  /* 0x0006b8a001007387 */ /* 0x0001e20000100800 */
[----:B------:R-:W-:-:S03]  /*138c0*/  IMAD.X R129, R129, 0x1, R79, P5 ;  /* 0x0000000181817824 */ /* 0x000fc600028e064f */
[----:B0-----:R-:W2:Y:S04]  /*138d0*/  LDL.LU R160, [R1+0x688] ;  /* 0x0006880001a07983 */ /* 0x001ea80000300800 */
[----:B------:R-:W-:Y:S04]  /*138e0*/  STL [R1+0x694], R130 ;  /* 0x0006948201007387 */ /* 0x000fe80000100800 */
[----:B------:R0:W-:Y:S04]  /*138f0*/  STL [R1+0x6b0], R120 ;  /* 0x0006b07801007387 */ /* 0x0001e80000100800 */
[----:B0-----:R-:W2:Y:S04]  /*13900*/  LDL.LU R120, [R1+0x65c] ;  /* 0x00065c0001787983 */ /* 0x001ea80000300800 */
[----:B------:R0:W-:Y:S04]  /*13910*/  STL [R1+0x68c], R126 ;  /* 0x00068c7e01007387 */ /* 0x0001e80000100800 */
[----:B------:R-:W2:Y:S04]  /*13920*/  LDL.LU R107, [R1+0x680] ;  /* 0x00068000016b7983 */ /* 0x000ea80000300800 */
[----:B0-----:R-:W2:Y:S04]  /*13930*/  LDL.LU R126, [R1+0x654] ;  /* 0x00065400017e7983 */ /* 0x001ea80000300800 */
[----:B------:R0:W-:Y:S04]  /*13940*/  STL [R1+0x684], R119 ;  /* 0x0006847701007387 */ /* 0x0001e80000100800 */
[----:B0-----:R-:W2:Y:S04]  /*13950*/  LDL.LU R119, [R1+0x678] ;  /* 0x0006780001777983 */ /* 0x001ea80000300800 */
[----:B------:R-:W2:Y:S04]  /*13960*/  LDL.LU R106, [R1+0x64c] ;  /* 0x00064c00016a7983 */ /* 0x000ea80000300800 */
[----:B------:R-:W2:Y:S04]  /*13970*/  LDL.LU R101, [R1+0x670] ;  /* 0x0006700001657983 */ /* 0x000ea80000300800 */
[----:B------:R-:W-:Y:S04]  /*13980*/  STL [R1+0x6a8], R129 ;  /* 0x0006a88101007387 */ /* 0x000fe80000100800 */
[----:B------:R-:W2:Y:S01]  /*13990*/  LDL.LU R100, [R1+0x644] ;  /* 0x0006440001647983 */ /* 0x000ea20000300800 */
[----:B------:R-:W-:-:S05]  /*139a0*/  IADD3 R179, P5, R179, R80, RZ ;  /* 0x00000050b3b37210 */ /* 0x000fca0007fbe0ff */
[----:B------:R0:W-:Y:S04]  /*139b0*/  STL [R1+0x67c], R179 ;  /* 0x00067cb301007387 */ /* 0x0001e80000100800 */
[----:B0-----:R-:W2:Y:S04]  /*139c0*/  LDL.LU R179, [R1+0x668] ;  /* 0x0006680001b37983 */ /* 0x001ea80000300800 */
[----:B------:R-:W2:Y:S04]  /*139d0*/  LDL.LU R93, [R1+0x63c] ;  /* 0x00063c00015d7983 */ /* 0x000ea80000300800 */
[----:B------:R-:W2:Y:S04]  /*139e0*/  LDL.LU R92, [R1+0x660] ;  /* 0x00066000015c7983 */ /* 0x000ea80000300800 */
[----:B------:R-:W2:Y:S01]  /*139f0*/  LDL.LU R132, [R1+0x634] ;  /* 0x0006340001847983 */ /* 0x000ea20000300800 */
[----:B---3--:R-:W-:-:S05]  /*13a00*/  IMAD.X R155, R155, 0x1, R79, P6 ;  /* 0x000000019b9b7824 */ /* 0x008fca00030e064f */
[----:B------:R0:W-:Y:S04]  /*13a10*/  STL [R1+0x6a0], R155 ;  /* 0x0006a09b01007387 */ /* 0x0001e80000100800 */
[----:B0-----:R-:W3:Y:S01]  /*13a20*/  LDL.LU R155, [R1+0x658] ;  /* 0x00065800019b7983 */ /* 0x001ee20000300800 */
[----:B------:R-:W-:-:S05]  /*13a30*/  IADD3 R112, P6, R112, R80, RZ ;  /* 0x0000005070707210 */ /* 0x000fca0007fde0ff */
[----:B------:R0:W-:Y:S04]  /*13a40*/  STL [R1+0x674], R112 ;  /* 0x0006747001007387 */ /* 0x0001e80000100800 */
[----:B0-----:R-:W3:Y:S01]  /*13a50*/  LDL.LU R112, [R1+0x62c] ;  /* 0x00062c0001707983 */ /* 0x001ee20000300800 */
[----:B------:R-:W-:-:S03]  /*13a60*/  IMAD.X R94, R94, 0x1, R79, P1 ;  /* 0x000000015e5e7824 */ /* 0x000fc600008e064f */
[----:B------:R-:W3:Y:S04]  /*13a70*/  LDL.LU R131, [R1+0x650] ;  /* 0x0006500001837983 */ /* 0x000ee80000300800 */
[----:B------:R-:W3:Y:S04]  /*13a80*/  LDL.LU R129, [R1+0x624] ;  /* 0x0006240001817983 */ /* 0x000ee80000300800 */
[----:B------:R0:W-:Y:S01]  /*13a90*/  STL [R1+0x698], R94 ;  /* 0x0006985e01007387 */ /* 0x0001e20000100800 */
[----:B------:R-:W-:-:S03]  /*13aa0*/  IADD3 R95, P1, R95, R80, RZ ;  /* 0x000000505f5f7210 */ /* 0x000fc60007f3e0ff */
[----:B0-----:R-:W3:Y:S04]  /*13ab0*/  LDL.LU R94, [R1+0x648] ;  /* 0x00064800015e7983 */ /* 0x001ee80000300800 */
[----:B------:R0:W-:Y:S01]  /*13ac0*/  STL [R1+0x66c], R95 ;  /* 0x00066c5f01007387 */ /* 0x0001e20000100800 */
[----:B----4-:R-:W-:-:S03]  /*13ad0*/  IMAD.X R127, R127, 0x1, R79, P2 ;  /* 0x000000017f7f7824 */ /* 0x010fc600010e064f */
[----:B0-----:R-:W4:Y:S04]  /*13ae0*/  LDL.LU R95, [R1+0x61c] ;  /* 0x00061c00015f7983 */ /* 0x001f280000300800 */
[----:B------:R-:W4:Y:S01]  /*13af0*/  LDL.LU R130, [R1+0x640] ;  /* 0x0006400001827983 */ /* 0x000f220000300800 */
[----:B--2---:R-:W-:-:S05]  /*13b00*/  IADD3 R166, P2, R166, R80, RZ ;  /* 0x00000050a6a67210 */ /* 0x004fca0007f5e0ff */
[----:B------:R0:W-:Y:S04]  /*13b10*/  STL [R1+0x664], R166 ;  /* 0x000664a601007387 */ /* 0x0001e80000100800 */
[----:B------:R1:W-:Y:S01]  /*13b20*/  STL [R1+0x690], R127 ;  /* 0x0006907f01007387 */ /* 0x0003e20000100800 */
[----:B------:R-:W-:-:S03]  /*13b30*/  IMAD.X R160, R160, 0x1, R79, P3 ;  /* 0x00000001a0a07824 */ /* 0x000fc600018e064f */
[----:B0-----:R-:W2:Y:S04]  /*13b40*/  LDL.LU R166, [R1+0x614] ;  /* 0x0006140001a67983 */ /* 0x001ea80000300800 */
[----:B-1----:R-:W2:Y:S04]  /*13b50*/  LDL.LU R127, [R1+0x638] ;  /* 0x00063800017f7983 */ /* 0x002ea80000300800 */
[----:B------:R0:W-:Y:S01]  /*13b60*/  STL [R1+0x688], R160 ;  /* 0x000688a001007387 */ /* 0x0001e20000100800 */
[----:B------:R-:W-:-:S03]  /*13b70*/  IADD3 R120, P3, R120, R80, RZ ;  /* 0x0000005078787210 */ /* 0x000fc60007f7e0ff */
[----:B0-----:R-:W2:Y:S04]  /*13b80*/  LDL.LU R160, [R1+0x60c] ;  /* 0x00060c0001a07983 */ /* 0x001ea80000300800 */
[----:B------:R0:W-:Y:S01]  /*13b90*/  STL [R1+0x65c], R120 ;  /* 0x00065c7801007387 */ /* 0x0001e20000100800 */
[--C-:B------:R-:W-:Y:S01]  /*13ba0*/  IMAD.X R107, R107, 0x1, R79.reuse, P4 ;  /* 0x000000016b6b7824 */ /* 0x100fe200020e064f */
[----:B------:R-:W-:Y:S02]  /*13bb0*/  IADD3 R126, P4, R126, R80, RZ ;  /* 0x000000507e7e7210 */ /* 0x000fe40007f9e0ff */
[----:B0-----:R-:W2:Y:S04]  /*13bc0*/  LDL.LU R120, [R1+0x630] ;  /* 0x0006300001787983 */ /* 0x001ea80000300800 */
[----:B------:R0:W-:Y:S04]  /*13bd0*/  STL [R1+0x654], R126 ;  /* 0x0006547e01007387 */ /* 0x0001e80000100800 */
[----:B------:R-:W-:Y:S01]  /*13be0*/  STL [R1+0x680], R107 ;  /* 0x0006806b01007387 */ /* 0x000fe20000100800 */
[----:B------:R-:W-:-:S03]  /*13bf0*/  IMAD.X R119, R119, 0x1, R79, P5 ;  /* 0x0000000177777824 */ /* 0x000fc600028e064f */
[----:B0-----:R-:W2:Y:S01]  /*13c00*/  LDL.LU R126, [R1+0x604] ;  /* 0x00060400017e7983 */ /* 0x001ea20000300800 */
[----:B------:R-:W-:-:S03]  /*13c10*/  IADD3 R106, P5, R106, R80, RZ ;  /* 0x000000506a6a7210 */ /* 0x000fc60007fbe0ff */
[----:B------:R0:W-:Y:S01]  /*13c20*/  STL [R1+0x678], R119 ;  /* 0x0006787701007387 */ /* 0x0001e20000100800 */
[----:B------:R-:W-:-:S03]  /*13c30*/  IMAD.X R101, R101, 0x1, R79, P6 ;  /* 0x0000000165657824 */ /* 0x000fc600030e064f */
[----:B0-----:R-:W2:Y:S01]  /*13c40*/  LDL.LU R119, [R1+0x628] ;  /* 0x0006280001777983 */ /* 0x001ea20000300800 */
[----:B------:R-:W-:-:S03]  /*13c50*/  IADD3 R100, P6, R100, R80, RZ ;  /* 0x0000005064647210 */ /* 0x000fc60007fde0ff */
[----:B------:R-:W-:Y:S01]  /*13c60*/  STL [R1+0x64c], R106 ;  /* 0x00064c6a01007387 */ /* 0x000fe20000100800 */
[----:B------:R-:W-:Y:S01]  /*13c70*/  IMAD.X R179, R179, 0x1, R79, P1 ;  /* 0x00000001b3b37824 */ /* 0x000fe200008e064f */
[----:B------:R-:W-:-:S04]  /*13c80*/  IADD3 R93, P1, R93, R80, RZ ;  /* 0x000000505d5d7210 */ /* 0x000fc80007f3e0ff */
[----:B------:R0:W-:Y:S01]  /*13c90*/  STL [R1+0x668], R179 ;  /* 0x000668b301007387 */ /* 0x0001e20000100800 */
[----:B------:R-:W-:-:S03]  /*13ca0*/  IMAD.X R92, R92, 0x1, R79, P2 ;  /* 0x000000015c5c7824 */ /* 0x000fc600010e064f */
[----:B------:R-:W-:Y:S04]  /*13cb0*/  STL [R1+0x670], R101 ;  /* 0x0006706501007387 */ /* 0x000fe80000100800 */
[----:B0-----:R-:W2:Y:S04]  /*13cc0*/  LDL.LU R179, [R1+0x5fc] ;  /* 0x0005fc0001b37983 */ /* 0x001ea80000300800 */
[----:B------:R-:W-:Y:S04]  /*13cd0*/  STL [R1+0x644], R100 ;  /* 0x0006446401007387 */ /* 0x000fe80000100800 */
[----:B------:R-:W-:Y:S01]  /*13ce0*/  STL [R1+0x63c], R93 ;  /* 0x00063c5d01007387 */ /* 0x000fe20000100800 */
[----:B---3--:R-:W-:-:S05]  /*13cf0*/  IMAD.X R155, R155, 0x1, R79, P3 ;  /* 0x000000019b9b7824 */ /* 0x008fca00018e064f */
[----:B------:R0:W-:Y:S04]  /*13d00*/  STL [R1+0x658], R155 ;  /* 0x0006589b01007387 */ /* 0x0001e80000100800 */
[----:B------:R-:W-:Y:S04]  /*13d10*/  STL [R1+0x660], R92 ;  /* 0x0006605c01007387 */ /* 0x000fe80000100800 */
[----:B0-----:R-:W3:Y:S01]  /*13d20*/  LDL.LU R155, [R1+0x620] ;  /* 0x00062000019b7983 */ /* 0x001ee20000300800 */
[----:B------:R-:W-:-:S05]  /*13d30*/  IADD3 R132, P2, R132, R80, RZ ;  /* 0x0000005084847210 */ /* 0x000fca0007f5e0ff */
[----:B------:R-:W-:Y:S01]  /*13d40*/  STL [R1+0x634], R132 ;  /* 0x0006348401007387 */ /* 0x000fe20000100800 */
[----:B------:R-:W-:Y:S01]  /*13d50*/  IADD3 R112, P3, R112, R80, RZ ;  /* 0x0000005070707210 */ /* 0x000fe20007f7e0ff */
[----:B------:R-:W-:-:S04]  /*13d60*/  IMAD.X R131, R131, 0x1, R79, P4 ;  /* 0x0000000183837824 */ /* 0x000fc800020e064f */
[----:B------:R0:W-:Y:S01]  /*13d70*/  STL [R1+0x62c], R112 ;  /* 0x00062c7001007387 */ /* 0x0001e20000100800 */
[----:B------:R-:W-:-:S03]  /*13d80*/  IADD3 R129, P4, R129, R80, RZ ;  /* 0x0000005081817210 */ /* 0x000fc60007f9e0ff */
[----:B0-----:R-:W3:Y:S01]  /*13d90*/  LDL.LU R112, [R1+0x5f4] ;  /* 0x0005f40001707983 */ /* 0x001ee20000300800 */
[----:B------:R-:W-:-:S05]  /*13da0*/  IMAD.X R94, R94, 0x1, R79, P5 ;  /* 0x000000015e5e7824 */ /* 0x000fca00028e064f */
[----:B------:R0:W-:Y:S04]  /*13db0*/  STL [R1+0x648], R94 ;  /* 0x0006485e01007387 */ /* 0x0001e80000100800 */
[----:B------:R-:W-:Y:S01]  /*13dc0*/  STL [R1+0x650], R131 ;  /* 0x0006508301007387 */ /* 0x000fe20000100800 */
[----:B----4-:R-:W-:-:S03]  /*13dd0*/  IADD3 R95, P5, R95, R80, RZ ;  /* 0x000000505f5f7210 */ /* 0x010fc60007fbe0ff */
[----:B0-----:R-:W4:Y:S01]  /*13de0*/  LDL.LU R94, [R1+0x618] ;  /* 0x00061800015e7983 */ /* 0x001f220000300800 */
[----:B------:R-:W-:-:S03]  /*13df0*/  IMAD.X R130, R130, 0x1, R79, P6 ;  /* 0x0000000182827824 */ /* 0x000fc600030e064f */
[----:B------:R0:W-:Y:S04]  /*13e00*/  STL [R1+0x624], R129 ;  /* 0x0006248101007387 */ /* 0x0001e80000100800 */
[----:B0-----:R-:W4:Y:S04]  /*13e10*/  LDL.LU R129, [R1+0x5ec] ;  /* 0x0005ec0001817983 */ /* 0x001f280000300800 */
[----:B------:R0:W-:Y:S01]  /*13e20*/  STL [R1+0x61c], R95 ;  /* 0x00061c5f01007387 */ /* 0x0001e20000100800 */
[----:B--2---:R-:W-:Y:S01]  /*13e30*/  IADD3 R166, P6, R166, R80, RZ ;  /* 0x00000050a6a67210 */ /* 0x004fe20007fde0ff */
[----:B------:R-:W-:-:S02]  /*13e40*/  IMAD.X R127, R127, 0x1, R79, P1 ;  /* 0x000000017f7f7824 */ /* 0x000fc400008e064f */
[----:B0-----:R-:W2:Y:S04]  /*13e50*/  LDL.LU R95, [R1+0x610] ;  /* 0x00061000015f7983 */ /* 0x001ea80000300800 */
[----:B------:R0:W-:Y:S01]  /*13e60*/  STL [R1+0x614], R166 ;  /* 0x000614a601007387 */ /* 0x0001e20000100800 */
[----:B------:R-:W-:-:S03]  /*13e70*/  IADD3 R160, P1, R160, R80, RZ ;  /* 0x00000050a0a07210 */ /* 0x000fc60007f3e0ff */
[----:B0-----:R-:W2:Y:S04]  /*13e80*/  LDL.LU R166, [R1+0x5e4] ;  /* 0x0005e40001a67983 */ /* 0x001ea80000300800 */
[----:B------:R-:W-:Y:S04]  /*13e90*/  STL [R1+0x640], R130 ;  /* 0x0006408201007387 */ /* 0x000fe80000100800 */
[----:B------:R0:W-:Y:S01]  /*13ea0*/  STL [R1+0x60c], R160 ;  /* 0x00060ca001007387 */ /* 0x0001e20000100800 */
[----:B------:R-:W-:-:S03]  /*13eb0*/  IMAD.X R120, R120, 0x1, R79, P2 ;  /* 0x0000000178787824 */ /* 0x000fc600010e064f */
[----:B0-----:R-:W2:Y:S04]  /*13ec0*/  LDL.LU R160, [R1+0x608] ;  /* 0x0006080001a07983 */ /* 0x001ea80000300800 */
[----:B------:R0:W-:Y:S04]  /*13ed0*/  STL [R1+0x638], R127 ;  /* 0x0006387f01007387 */ /* 0x0001e80000100800 */
[----:B------:R-:W2:Y:S01]  /*13ee0*/  LDL.LU R106, [R1+0x5dc] ;  /* 0x0005dc00016a7983 */ /* 0x000ea20000300800 */
[----:B------:R-:W-:-:S03]  /*13ef0*/  IADD3 R126, P2, R126, R80, RZ ;  /* 0x000000507e7e7210 */ /* 0x000fc60007f5e0ff */
[----:B0-----:R-:W2:Y:S04]  /*13f00*/  LDL.LU R127, [R1+0x600] ;  /* 0x00060000017f7983 */ /* 0x001ea80000300800 */
[----:B------:R0:W-:Y:S01]  /*13f10*/  STL [R1+0x630], R120 ;  /* 0x0006307801007387 */ /* 0x0001e20000100800 */
[----:B------:R-:W-:-:S03]  /*13f20*/  IMAD.X R119, R119, 0x1, R79, P3 ;  /* 0x0000000177777824 */ /* 0x000fc600018e064f */
[----:B0-----:R-:W2:Y:S04]  /*13f30*/  LDL.LU R120, [R1+0x5d4] ;  /* 0x0005d40001787983 */ /* 0x001ea80000300800 */
[----:B------:R-:W2:Y:S04]  /*13f40*/  LDL.LU R101, [R1+0x5f8] ;  /* 0x0005f80001657983 */ /* 0x000ea80000300800 */
[----:B------:R-:W2:Y:S04]  /*13f50*/  LDL.LU R100, [R1+0x5cc] ;  /* 0x0005cc0001647983 */ /* 0x000ea80000300800 */
[----:B------:R-:W-:Y:S04]  /*13f60*/  STL [R1+0x604], R126 ;  /* 0x0006047e01007387 */ /* 0x000fe80000100800 */
[----:B------:R-:W2:Y:S04]  /*13f70*/  LDL.LU R93, [R1+0x5f0] ;  /* 0x0005f000015d7983 */ /* 0x000ea80000300800 */
[----:B------:R0:W-:Y:S04]  /*13f80*/  STL [R1+0x628], R119 ;  /* 0x0006287701007387 */ /* 0x0001e80000100800 */
[----:B0-----:R-:W2:Y:S04]  /*13f90*/  LDL.LU R119, [R1+0x5c4] ;  /* 0x0005c40001777983 */ /* 0x001ea80000300800 */
[----:B------:R-:W2:Y:S04]  /*13fa0*/  LDL.LU R92, [R1+0x5e8] ;  /* 0x0005e800015c7983 */ /* 0x000ea80000300800 */
[----:B------:R-:W2:Y:S04]  /*13fb0*/  LDL.LU R132, [R1+0x5bc] ;  /* 0x0005bc0001847983 */ /* 0x000ea80000300800 */
[----:B------:R-:W2:Y:S01]  /*13fc0*/  LDL.LU R131, [R1+0x5e0] ;  /* 0x0005e00001837983 */ /* 0x000ea20000300800 */
[----:B------:R-:W-:-:S05]  /*13fd0*/  IADD3 R179, P3, R179, R80, RZ ;  /* 0x00000050b3b37210 */ /* 0x000fca0007f7e0ff */
[----:B------:R0:W-:Y:S04]  /*13fe0*/  STL [R1+0x5fc], R179 ;  /* 0x0005fcb301007387 */ /* 0x0001e80000100800 */
[----:B0-----:R-:W2:Y:S01]  /*13ff0*/  LDL.LU R179, [R1+0x5b4] ;  /* 0x0005b40001b37983 */ /* 0x001ea20000300800 */
[----:B---3--:R-:W-:-:S05]  /*14000*/  IMAD.X R155, R155, 0x1, R79, P4 ;  /* 0x000000019b9b7824 */ /* 0x008fca00020e064f */
[----:B------:R0:W-:Y:S04]  /*14010*/  STL [R1+0x620], R155 ;  /* 0x0006209b01007387 */ /* 0x0001e80000100800 */
[----:B0-----:R-:W3:Y:S04]  /*14020*/  LDL.LU R155, [R1+0x5d8] ;  /* 0x0005d800019b7983 */ /* 0x001ee80000300800 */
[----:B------:R-:W3:Y:S04]  /*14030*/  LDL.LU R130, [R1+0x5ac] ;  /* 0x0005ac0001827983 */ /* 0x000ee80000300800 */
[----:B------:R-:W3:Y:S01]  /*14040*/  LDL.LU R126, [R1+0x5d0] ;  /* 0x0005d000017e7983 */ /* 0x000ee20000300800 */
[----:B------:R-:W-:-:S05]  /*14050*/  IADD3 R112, P4, R112, R80, RZ ;  /* 0x0000005070707210 */ /* 0x000fca0007f9e0ff */
[----:B------:R0:W-:Y:S04]  /*14060*/  STL [R1+0x5f4], R112 ;  /* 0x0005f47001007387 */ /* 0x0001e80000100800 */
[----:B0-----:R-:W3:Y:S01]  /*14070*/  LDL.LU R112, [R1+0x5a4] ;  /* 0x0005a40001707983 */ /* 0x001ee20000300800 */
[----:B----4-:R-:W-:-:S05]  /*14080*/  IMAD.X R94, R94, 0x1, R79, P5 ;  /* 0x000000015e5e7824 */ /* 0x010fca00028e064f */
[----:B------:R0:W-:Y:S01]  /*14090*/  STL [R1+0x618], R94 ;  /* 0x0006185e01007387 */ /* 0x0001e20000100800 */
[----:B------:R-:W-:-:S03]  /*140a0*/  IADD3 R129, P5, R129, R80, RZ ;  /* 0x0000005081817210 */ /* 0x000fc60007fbe0ff */
[----:B0-----:R-:W4:Y:S01]  /*140b0*/  LDL.LU R94, [R1+0x5c8] ;  /* 0x0005c800015e7983 */ /* 0x001f220000300800 */
[----:B--2---:R-:W-:-:S05]  /*140c0*/  IMAD.X R95, R95, 0x1, R79, P6 ;  /* 0x000000015f5f7824 */ /* 0x004fca00030e064f */
[----:B------:R0:W-:Y:S01]  /*140d0*/  STL [R1+0x610], R95 ;  /* 0x0006105f01007387 */ /* 0x0001e20000100800 */
[----:B------:R-:W-:-:S03]  /*140e0*/  IADD3 R166, P6, R166, R80, RZ ;  /* 0x00000050a6a67210 */ /* 0x000fc60007fde0ff */
[----:B0-----:R-:W2:Y:S04]  /*140f0*/  LDL.LU R95, [R1+0x59c] ;  /* 0x00059c00015f7983 */ /* 0x001ea80000300800 */
[----:B------:R0:W-:Y:S04]  /*14100*/  STL [R1+0x5ec], R129 ;  /* 0x0005ec8101007387 */ /* 0x0001e80000100800 */
[----:B0-----:R-:W2:Y:S01]  /*14110*/  LDL.LU R129, [R1+0x5c0] ;  /* 0x0005c00001817983 */ /* 0x001ea20000300800 */
[----:B------:R-:W-:-:S03]  /*14120*/  IMAD.X R160, R160, 0x1, R79, P1 ;  /* 0x00000001a0a07824 */ /* 0x000fc600008e064f */
[----:B------:R0:W-:Y:S01]  /*14130*/  STL [R1+0x5e4], R166 ;  /* 0x0005e4a601007387 */ /* 0x0001e20000100800 */
[----:B------:R-:W-:-:S03]  /*14140*/  IADD3 R106, P1, R106, R80, RZ ;  /* 0x000000506a6a7210 */ /* 0x000fc60007f3e0ff */
[----:B0-----:R-:W2:Y:S01]  /*14150*/  LDL.LU R166, [R1+0x594] ;  /* 0x0005940001a67983 */ /* 0x001ea20000300800 */
[----:B------:R-:W-:-:S03]  /*14160*/  IMAD.X R127, R127, 0x1, R79, P2 ;  /* 0x000000017f7f7824 */ /* 0x000fc600010e064f */
[----:B------:R0:W-:Y:S04]  /*14170*/  STL [R1+0x608], R160 ;  /* 0x000608a001007387 */ /* 0x0001e80000100800 */
[----:B0-----:R-:W2:Y:S01]  /*14180*/  LDL.LU R160, [R1+0x5b8] ;  /* 0x0005b80001a07983 */ /* 0x001ea20000300800 */
[----:B------:R-:W-:-:S03]  /*14190*/  IADD3 R120, P2, R120, R80, RZ ;  /* 0x0000005078787210 */ /* 0x000fc60007f5e0ff */
[----:B------:R0:W-:Y:S01]  /*141a0*/  STL [R1+0x600], R127 ;  /* 0x0006007f01007387 */ /* 0x0001e20000100800 */
[----:B------:R-:W-:-:S03]  /*141b0*/  IMAD.X R101, R101, 0x1, R79, P3 ;  /* 0x0000000165657824 */ /* 0x000fc600018e064f */
[----:B------:R-:W-:Y:S01]  /*141c0*/  STL [R1+0x5dc], R106 ;  /* 0x0005dc6a01007387 */ /* 0x000fe20000100800 */
[----:B------:R-:W-:-:S03]  /*141d0*/  IADD3 R100, P3, R100, R80, RZ ;  /* 0x0000005064647210 */ /* 0x000fc60007f7e0ff */
[----:B0-----:R-:W2:Y:S01]  /*141e0*/  LDL.LU R127, [R1+0x58c] ;  /* 0x00058c00017f7983 */ /* 0x001ea20000300800 */
[----:B------:R-:W-:-:S03]  /*141f0*/  IMAD.X R93, R93, 0x1, R79, P4 ;  /* 0x000000015d5d7824 */ /* 0x000fc600020e064f */
[----:B------:R0:W-:Y:S04]  /*14200*/  STL [R1+0x5d4], R120 ;  /* 0x0005d47801007387 */ /* 0x0001e80000100800 */
[----:B0-----:R-:W2:Y:S01]  /*14210*/  LDL.LU R120, [R1+0x5b0] ;  /* 0x0005b00001787983 */ /* 0x001ea20000300800 */
[----:B------:R-:W-:-:S03]  /*14220*/  IADD3 R119, P4, R119, R80, RZ ;  /* 0x0000005077777210 */ /* 0x000fc60007f9e0ff */
[----:B------:R-:W-:Y:S01]  /*14230*/  STL [R1+0x5f8], R101 ;  /* 0x0005f86501007387 */ /* 0x000fe20000100800 */
[----:B------:R-:W-:-:S03]  /*14240*/  IMAD.X R92, R92, 0x1, R79, P5 ;  /* 0x000000015c5c7824 */ /* 0x000fc600028e064f */
[----:B------:R0:W-:Y:S01]  /*14250*/  STL [R1+0x5c4], R119 ;  /* 0x0005c47701007387 */ /* 0x0001e20000100800 */
[----:B------:R-:W-:-:S03]  /*14260*/  IADD3 R132, P5, R132, R80, RZ ;  /* 0x0000005084847210 */ /* 0x000fc60007fbe0ff */
[----:B------:R-:W-:Y:S01]  /*14270*/  STL [R1+0x5cc], R100 ;  /* 0x0005cc6401007387 */ /* 0x000fe20000100800 */
[----:B------:R-:W-:-:S03]  /*14280*/  IMAD.X R131, R131, 0x1, R79, P6 ;  /* 0x0000000183837824 */ /* 0x000fc600030e064f */
[----:B0-----:R-:W2:Y:S04]  /*14290*/  LDL.LU R119, [R1+0x584] ;  /* 0x0005840001777983 */ /* 0x001ea80000300800 */
[----:B------:R-:W-:Y:S04]  /*142a0*/  STL [R1+0x5f0], R93 ;  /* 0x0005f05d01007387 */ /* 0x000fe80000100800 */
[----:B------:R-:W-:Y:S01]  /*142b0*/  STL [R1+0x5e8], R92 ;  /* 0x0005e85c01007387 */ /* 0x000fe20000100800 */
[----:B------:R-:W-:-:S05]  /*142c0*/  IADD3 R179, P6, R179, R80, RZ ;  /* 0x00000050b3b37210 */ /* 0x000fca0007fde0ff */
[----:B------:R0:W-:Y:S04]  /*142d0*/  STL [R1+0x5b4], R179 ;  /* 0x0005b4b301007387 */ /* 0x0001e80000100800 */
[----:B------:R-:W-:Y:S04]  /*142e0*/  STL [R1+0x5bc], R132 ;  /* 0x0005bc8401007387 */ /* 0x000fe80000100800 */
[----:B0-----:R-:W2:Y:S04]  /*142f0*/  LDL.LU R179, [R1+0x5a8] ;  /* 0x0005a80001b37983 */ /* 0x001ea80000300800 */
[----:B------:R-:W-:Y:S01]  /*14300*/  STL [R1+0x5e0], R131 ;  /* 0x0005e08301007387 */ /* 0x000fe20000100800 */
[----:B---3--:R-:W-:-:S05]  /*14310*/  IMAD.X R155, R155, 0x1, R79, P1 ;  /* 0x000000019b9b7824 */ /* 0x008fca00008e064f */
[----:B------:R0:W-:Y:S04]  /*14320*/  STL [R1+0x5d8], R155 ;  /* 0x0005d89b01007387 */ /* 0x0001e80000100800 */
[----:B0-----:R-:W3:Y:S01]  /*14330*/  LDL.LU R155, [R1+0x57c] ;  /* 0x00057c00019b7983 */ /* 0x001ee20000300800 */
[----:B------:R-:W-:Y:S01]  /*14340*/  IMAD.X R126, R126, 0x1, R79, P2 ;  /* 0x000000017e7e7824 */ /* 0x000fe200010e064f */
[-C--:B------:R-:W-:Y:S02]  /*14350*/  IADD3 R130, P1, R130, R80.reuse, RZ ;  /* 0x0000005082827210 */ /* 0x080fe40007f3e0ff */
[----:B------:R-:W-:-:S05]  /*14360*/  IADD3 R112, P2, R112, R80, RZ ;  /* 0x0000005070707210 */ /* 0x000fca0007f5e0ff */
[----:B------:R0:W-:Y:S04]  /*14370*/  STL [R1+0x5a4], R112 ;  /* 0x0005a47001007387 */ /* 0x0001e80000100800 */
[----:B------:R-:W-:Y:S04]  /*14380*/  STL [R1+0x5ac], R130 ;  /* 0x0005ac8201007387 */ /* 0x000fe80000100800 */
[----:B0-----:R-:W3:Y:S04]  /*14390*/  LDL.LU R112, [R1+0x5a0] ;  /* 0x0005a00001707983 */ /* 0x001ee80000300800 */
[----:B------:R-:W-:Y:S01]  /*143a0*/  STL [R1+0x5d0], R126 ;  /* 0x0005d07e01007387 */ /* 0x000fe20000100800 */
[----:B----4-:R-:W-:-:S03]  /*143b0*/  IMAD.X R94, R94, 0x1, R79, P3 ;  /* 0x000000015e5e7824 */ /* 0x010fc600018e064f */
[----:B------:R-:W4:Y:S04]  /*143c0*/  LDL.LU R107, [R1+0x574] ;  /* 0x00057400016b7983 */ /* 0x000f280000300800 */
[----:B------:R0:W-:Y:S04]  /*143d0*/  STL [R1+0x5c8], R94 ;  /* 0x0005c85e01007387 */ /* 0x0001e80000100800 */
[----:B0-----:R-:W4:Y:S04]  /*143e0*/  LDL.LU R94, [R1+0x598] ;  /* 0x00059800015e7983 */ /* 0x001f280000300800 */
[----:B------:R-:W4:Y:S01]  /*143f0*/  LDL.LU R126, [R1+0x56c] ;  /* 0x00056c00017e7983 */ /* 0x000f220000300800 */
[----:B--2---:R-:W-:-:S05]  /*14400*/  IADD3 R95, P3, R95, R80, RZ ;  /* 0x000000505f5f7210 */ /* 0x004fca0007f7e0ff */
[----:B------:R0:W-:Y:S01]  /*14410*/  STL [R1+0x59c], R95 ;  /* 0x00059c5f01007387 */ /* 0x0001e20000100800 */
[----:B------:R-:W-:-:S03]  /*14420*/  IMAD.X R129, R129, 0x1, R79, P4 ;  /* 0x0000000181817824 */ /* 0x000fc600020e064f */
[----:B0-----:R-:W2:Y:S01]  /*14430*/  LDL.LU R95, [R1+0x590] ;  /* 0x00059000015f7983 */ /* 0x001ea20000300800 */
[----:B------:R-:W-:-:S05]  /*14440*/  IADD3 R166, P4, R166, R80, RZ ;  /* 0x00000050a6a67210 */ /* 0x000fca0007f9e0ff */
[----:B------:R0:W-:Y:S01]  /*14450*/  STL [R1+0x594], R166 ;  /* 0x000594a601007387 */ /* 0x0001e20000100800 */
[----:B------:R-:W-:-:S03]  /*14460*/  IMAD.X R160, R160, 0x1, R79, P5 ;  /* 0x00000001a0a07824 */ /* 0x000fc600028e064f */
[----:B0-----:R-:W2:Y:S04]  /*14470*/  LDL.LU R166, [R1+0x564] ;  /* 0x0005640001a67983 */ /* 0x001ea80000300800 */
[----:B------:R0:W-:Y:S04]  /*14480*/  STL [R1+0x5c0], R129 ;  /* 0x0005c08101007387 */ /* 0x0001e80000100800 */
[----:B------:R-:W2:Y:S01]  /*14490*/  LDL.LU R106, [R1+0x588] ;  /* 0x00058800016a7983 */ /* 0x000ea20000300800 */
[----:B------:R-:W-:-:S03]  /*144a0*/  IADD3 R127, P5, R127, R80, RZ ;  /* 0x000000507f7f7210 */ /* 0x000fc60007fbe0ff */
[----:B0-----:R-:W2:Y:S04]  /*144b0*/  LDL.LU R129, [R1+0x55c] ;  /* 0x00055c0001817983 */ /* 0x001ea80000300800 */
[----:B------:R0:W-:Y:S04]  /*144c0*/  STL [R1+0x5b8], R160 ;  /* 0x0005b8a001007387 */ /* 0x0001e80000100800 */
[----:B0-----:R-:W2:Y:S01]  /*144d0*/  LDL.LU R160, [R1+0x580] ;  /* 0x0005800001a07983 */ /* 0x001ea20000300800 */
[----:B------:R-:W-:-:S03]  /*144e0*/  IMAD.X R120, R120, 0x1, R79, P6 ;  /* 0x0000000178787824 */ /* 0x000fc600030e064f */
[----:B------:R-:W2:Y:S04]  /*144f0*/  LDL.LU R101, [R1+0x554] ;  /* 0x0005540001657983 */ /* 0x000ea80000300800 */
[----:B------:R-:W2:Y:S04]  /*14500*/  LDL.LU R100, [R1+0x578] ;  /* 0x0005780001647983 */ /* 0x000ea80000300800 */
[----:B------:R-:W-:Y:S04]  /*14510*/  STL [R1+0x58c], R127 ;  /* 0x00058c7f01007387 */ /* 0x000fe80000100800 */
[----:B------:R-:W2:Y:S01]  /*14520*/  LDL.LU R93, [R1+0x54c] ;  /* 0x00054c00015d7983 */ /* 0x000ea20000300800 */
[----:B------:R-:W-:-:S03]  /*14530*/  IADD3 R119, P6, R119, R80, RZ ;  /* 0x0000005077777210 */ /* 0x000fc60007fde0ff */
[----:B------:R0:W-:Y:S04]  /*14540*/  STL [R1+0x5b0], R120 ;  /* 0x0005b07801007387 */ /* 0x0001e80000100800 */
[----:B0-----:R-:W2:Y:S04]  /*14550*/  LDL.LU R120, [R1+0x570] ;  /* 0x0005700001787983 */ /* 0x001ea80000300800 */
[----:B------:R-:W2:Y:S04]  /*14560*/  LDL.LU R92, [R1+0x544] ;  /* 0x00054400015c7983 */ /* 0x000ea80000300800 */
[----:B------:R-:W2:Y:S04]  /*14570*/  LDL.LU R132, [R1+0x568] ;  /* 0x0005680001847983 */ /* 0x000ea80000300800 */
[----:B------:R-:W2:Y:S04]  /*14580*/  LDL.LU R131, [R1+0x53c] ;  /* 0x00053c0001837983 */ /* 0x000ea80000300800 */
[----:B------:R0:W-:Y:S04]  /*14590*/  STL [R1+0x584], R119 ;  /* 0x0005847701007387 */ /* 0x0001e80000100800 */
[----:B0-----:R-:W2:Y:S01]  /*145a0*/  LDL.LU R119, [R1+0x560] ;  /* 0x0005600001777983 */ /* 0x001ea20000300800 */
[----:B------:R-:W-:-:S05]  /*145b0*/  IMAD.X R179, R179, 0x1, R79, P1 ;  /* 0x00000001b3b37824 */ /* 0x000fca00008e064f */
[----:B------:R0:W-:Y:S04]  /*145c0*/  STL [R1+0x5a8], R179 ;  /* 0x0005a8b301007387 */ /* 0x0001e80000100800 */
[----:B0-----:R-:W2:Y:S04]  /*145d0*/  LDL.LU R179, [R1+0x534] ;  /* 0x0005340001b37983 */ /* 0x001ea80000300800 */
[----:B------:R-:W2:Y:S04]  /*145e0*/  LDL.LU R130, [R1+0x558] ;  /* 0x0005580001827983 */ /* 0x000ea80000300800 */
[----:B------:R-:W2:Y:S01]  /*145f0*/  LDL.LU R127, [R1+0x52c] ;  /* 0x00052c00017f7983 */ /* 0x000ea20000300800 */
[----:B---3--:R-:W-:-:S05]  /*14600*/  IADD3 R155, P1, R155, R80, RZ ;  /* 0x000000509b9b7210 */ /* 0x008fca0007f3e0ff */
[----:B------:R0:W-:Y:S04]  /*14610*/  STL [R1+0x57c], R155 ;  /* 0x00057c9b01007387 */ /* 0x0001e80000100800 */
[----:B0-----:R-:W3:Y:S01]  /*14620*/  LDL.LU R155, [R1+0x550] ;  /* 0x00055000019b7983 */ /* 0x001ee20000300800 */
[----:B------:R-:W-:-:S05]  /*14630*/  IMAD.X R112, R112, 0x1, R79, P2 ;  /* 0x0000000170707824 */ /* 0x000fca00010e064f */
[----:B------:R0:W-:Y:S01]  /*14640*/  STL [R1+0x5a0], R112 ;  /* 0x0005a07001007387 */ /* 0x0001e20000100800 */
[----:B----4-:R-:W-:-:S03]  /*14650*/  IADD3 R107, P2, R107, R80, RZ ;  /* 0x000000506b6b7210 */ /* 0x010fc60007f5e0ff */
[----:B0-----:R-:W4:Y:S01]  /*14660*/  LDL.LU R112, [R1+0x524] ;  /* 0x0005240001707983 */ /* 0x001f220000300800 */
[----:B------:R-:W-:Y:S01]  /*14670*/  IMAD.X R94, R94, 0x1, R79, P3 ;  /* 0x000000015e5e7824 */ /* 0x000fe200018e064f */
[----:B------:R-:W-:-:S04]  /*14680*/  IADD3 R126, P3, R126, R80, RZ ;  /* 0x000000507e7e7210 */ /* 0x000fc80007f7e0ff */
[----:B------:R0:W-:Y:S04]  /*14690*/  STL [R1+0x598], R94 ;  /* 0x0005985e01007387 */ /* 0x0001e80000100800 */
[----:B0-----:R-:W4:Y:S04]  /*146a0*/  LDL.LU R94, [R1+0x548] ;  /* 0x00054800015e7983 */ /* 0x001f280000300800 */
[----:B------:R-:W-:Y:S04]  /*146b0*/  STL [R1+0x574], R107 ;  /* 0x0005746b01007387 */ /* 0x000fe80000100800 */
[----:B------:R0:W-:Y:S01]  /*146c0*/  STL [R1+0x56c], R126 ;  /* 0x00056c7e01007387 */ /* 0x0001e20000100800 */
[----:B--2---:R-:W-:-:S03]  /*146d0*/  IMAD.X R95, R95, 0x1, R79, P4 ;  /* 0x000000015f5f7824 */ /* 0x004fc600020e064f */
[----:B0-----:R-:W2:Y:S04]  /*146e0*/  LDL.LU R126, [R1+0x51c] ;  /* 0x00051c00017e7983 */ /* 0x001ea80000300800 */
[----:B------:R0:W-:Y:S04]  /*146f0*/  STL [R1+0x590], R95 ;  /* 0x0005905f01007387 */ /* 0x0001e80000100800 */
[----:B0-----:R-:W2:Y:S01]  /*14700*/  LDL.LU R95, [R1+0x540] ;  /* 0x00054000015f7983 */ /* 0x001ea20000300800 */
[----:B------:R-:W-:Y:S01]  /*14710*/  IADD3 R166, P4, R166, R80, RZ ;  /* 0x00000050a6a67210 */ /* 0x000fe20007f9e0ff */
[----:B------:R-:W-:-:S04]  /*14720*/  IMAD.X R106, R106, 0x1, R79, P5 ;  /* 0x000000016a6a7824 */ /* 0x000fc800028e064f */
[----:B------:R0:W-:Y:S01]  /*14730*/  STL [R1+0x564], R166 ;  /* 0x000564a601007387 */ /* 0x0001e20000100800 */
[----:B------:R-:W-:-:S03]  /*14740*/  IADD3 R129, P5, R129, R80, RZ ;  /* 0x0000005081817210 */ /* 0x000fc60007fbe0ff */
[----:B0-----:R-:W2:Y:S04]  /*14750*/  LDL.LU R166, [R1+0x514] ;  /* 0x0005140001a67983 */ /* 0x001ea80000300800 */
[----:B------:R0:W-:Y:S01]  /*14760*/  STL [R1+0x55c], R129 ;  /* 0x00055c8101007387 */ /* 0x0001e20000100800 */
[----:B------:R-:W-:-:S03]  /*14770*/  IMAD.X R160, R160, 0x1, R79, P6 ;  /* 0x00000001a0a07824 */ /* 0x000fc600030e064f */
[----:B------:R-:W-:Y:S01]  /*14780*/  STL [R1+0x588], R106 ;  /* 0x0005886a01007387 */ /* 0x000fe20000100800 */
[----:B------:R-:W-:-:S03]  /*14790*/  IADD3 R101, P6, R101, R80, RZ ;  /* 0x0000005065657210 */ /* 0x000fc60007fde0ff */
[----:B0-----:R-:W2:Y:S01]  /*147a0*/  LDL.LU R129, [R1+0x538] ;  /* 0x0005380001817983 */ /* 0x001ea20000300800 */
[----:B------:R-:W-:-:S03]  /*147b0*/  IMAD.X R100, R100, 0x1, R79, P1 ;  /* 0x0000000164647824 */ /* 0x000fc600008e064f */
[----:B------:R0:W-:Y:S01]  /*147c0*/  STL [R1+0x580], R160 ;  /* 0x000580a001007387 */ /* 0x0001e20000100800 */
[----:B------:R-:W-:-:S03]  /*147d0*/  IADD3 R93, P1, R93, R80, RZ ;  /* 0x000000505d5d7210 */ /* 0x000fc60007f3e0ff */
[----:B0-----:R-:W2:Y:S04]  /*147e0*/  LDL.LU R160, [R1+0x50c] ;  /* 0x00050c0001a07983 */ /* 0x001ea80000300800 */
[----:B------:R-:W-:Y:S01]  /*147f0*/  STL [R1+0x554], R101 ;  /* 0x0005546501007387 */ /* 0x000fe20000100800 */
[----:B------:R-:W-:Y:S01]  /*14800*/  IMAD.X R120, R120, 0x1, R79, P2 ;  /* 0x0000000178787824 */ /* 0x000fe200010e064f */
[----:B------:R-:W-:-:S04]  /*14810*/  IADD3 R92, P2, R92, R80, RZ ;  /* 0x000000505c5c7210 */ /* 0x000fc80007f5e0ff */
[----:B------:R0:W-:Y:S01]  /*14820*/  STL [R1+0x570], R120 ;  /* 0x0005707801007387 */ /* 0x0001e20000100800 */
[----:B------:R-:W-:-:S03]  /*14830*/  IMAD.X R132, R132, 0x1, R79, P3 ;  /* 0x0000000184847824 */ /* 0x000fc600018e064f */
[----:B------:R-:W-:Y:S01]  /*14840*/  STL [R1+0x578], R100 ;  /* 0x0005786401007387 */ /* 0x000fe20000100800 */
[----:B------:R-:W-:-:S03]  /*14850*/  IADD3 R131, P3, R131, R80, RZ ;  /* 0x0000005083837210 */ /* 0x000fc60007f7e0ff */
[----:B0-----:R-:W2:Y:S04]  /*14860*/  LDL.LU R120, [R1+0x530] ;  /* 0x0005300001787983 */ /* 0x001ea80000300800 */
[----:B------:R-:W-:Y:S01]  /*14870*/  STL [R1+0x54c], R93 ;  /* 0x00054c5d01007387 */ /* 0x000fe20000100800 */
[----:B------:R-:W-:-:S03]  /*14880*/  IMAD.X R119, R119, 0x1, R79, P4 ;  /* 0x0000000177777824 */ /* 0x000fc600020e064f */
[----:B------:R-:W-:Y:S04]  /*14890*/  STL [R1+0x544], R92 ;  /* 0x0005445c01007387 */ /* 0x000fe80000100800 */
[----:B------:R0:W-:Y:S04]  /*148a0*/  STL [R1+0x560], R119 ;  /* 0x0005607701007387 */ /* 0x0001e80000100800 */
[----:B------:R-:W-:Y:S04]  /*148b0*/  STL [R1+0x568], R132 ;  /* 0x0005688401007387 */ /* 0x000fe80000100800 */
[----:B0-----:R-:W2:Y:S04]  /*148c0*/  LDL.LU R119, [R1+0x504] ;  /* 0x0005040001777983 */ /* 0x001ea80000300800 */
[----:B------:R-:W-:Y:S01]  /*148d0*/  STL [R1+0x53c], R131 ;  /* 0x00053c8301007387 */ /* 0x000fe20000100800 */
[----:B------:R-:W-:Y:S01]  /*148e0*/  IADD3 R179, P4, R179, R80, RZ ;  /* 0x00000050b3b37210 */ /* 0x000fe20007f9e0ff */
[----:B------:R-:W-:-:S04]  /*148f0*/  IMAD.X R130, R130, 0x1, R79, P5 ;  /* 0x0000000182827824 */ /* 0x000fc800028e064f */
[----:B------:R0:W-:Y:S04]  /*14900*/  STL [R1+0x534], R179 ;  /* 0x000534b301007387 */ /* 0x0001e80000100800 */
[----:B0-----:R-:W2:Y:S01]  /*14910*/  LDL.LU R179, [R1+0x528] ;  /* 0x0005280001b37983 */ /* 0x001ea20000300800 */
[----:B---3--:R-:W-:-:S05]  /*14920*/  IMAD.X R155, R155, 0x1, R79, P6 ;  /* 0x000000019b9b7824 */ /* 0x008fca00030e064f */
[----:B------:R0:W-:Y:S04]  /*14930*/  STL [R1+0x550], R155 ;  /* 0x0005509b01007387 */ /* 0x0001e80000100800 */
[----:B------:R-:W-:Y:S04]  /*14940*/  STL [R1+0x558], R130 ;  /* 0x0005588201007387 */ /* 0x000fe80000100800 */
[----:B0-----:R-:W3:Y:S01]  /*14950*/  LDL.LU R155, [R1+0x4fc] ;  /* 0x0004fc00019b7983 */ /* 0x001ee20000300800 */
[----:B------:R-:W-:-:S05]  /*14960*/  IADD3 R127, P5, R127, R80, RZ ;  /* 0x000000507f7f7210 */ /* 0x000fca0007fbe0ff */
[----:B------:R-:W-:Y:S01]  /*14970*/  STL [R1+0x52c], R127 ;  /* 0x00052c7f01007387 */ /* 0x000fe20000100800 */
[----:B----4-:R-:W-:-:S03]  /*14980*/  IADD3 R112, P6, R112, R80, RZ ;  /* 0x0000005070707210 */ /* 0x010fc60007fde0ff */
[----:B------:R-:W4:Y:S04]  /*14990*/  LDL.LU R107, [R1+0x520] ;  /* 0x00052000016b7983 */ /* 0x000f280000300800 */
[----:B------:R0:W-:Y:S04]  /*149a0*/  STL [R1+0x524], R112 ;  /* 0x0005247001007387 */ /* 0x0001e80000100800 */
[----:B0-----:R-:W4:Y:S04]  /*149b0*/  LDL.LU R112, [R1+0x4f4] ;  /* 0x0004f40001707983 */ /* 0x001f280000300800 */
[----:B------:R-:W4:Y:S01]  /*149c0*/  LDL.LU R127, [R1+0x518] ;  /* 0x00051800017f7983 */ /* 0x000f220000300800 */
[----:B------:R-:W-:-:S05]  /*149d0*/  IMAD.X R94, R94, 0x1, R79, P1 ;  /* 0x000000015e5e7824 */ /* 0x000fca00008e064f */
[----:B------:R0:W-:Y:S04]  /*149e0*/  STL [R1+0x548], R94 ;  /* 0x0005485e01007387 */ /* 0x0001e80000100800 */
[----:B0-----:R-:W4:Y:S01]  /*149f0*/  LDL.LU R94, [R1+0x4ec] ;  /* 0x0004ec00015e7983 */ /* 0x001f220000300800 */
[----:B--2---:R-:W-:Y:S01]  /*14a00*/  IADD3 R126, P1, R126, R80, RZ ;  /* 0x000000507e7e7210 */ /* 0x004fe20007f3e0ff */
[----:B------:R-:W-:-:S05]  /*14a10*/  IMAD.X R95, R95, 0x1, R79, P2 ;  /* 0x000000015f5f7824 */ /* 0x000fca00010e064f */
[----:B------:R0:W-:Y:S04]  /*14a20*/  STL [R1+0x540], R95 ;  /* 0x0005405f01007387 */ /* 0x0001e80000100800 */
        /* <DEDUP_REMOVED lines=9> */
[----:B------:R-:W2:Y:S01]  /*14ac0*/  LDL.LU R100, [R1+0x4d4] ;  /* 0x0004d40001647983 */ /* 0x000ea20000300800 */
[----:B------:R-:W-:-:S03]  /*14ad0*/  IADD3 R160, P3, R160, R80, RZ ;  /* 0x00000050a0a07210 */ /* 0x000fc60007f7e0ff */
[----:B------:R-:W-:Y:S04]  /*14ae0*/  STL [R1+0x538], R129 ;  /* 0x0005388101007387 */ /* 0x000fe80000100800 */
[----:B------:R-:W2:Y:S04]  /*14af0*/  LDL.LU R93, [R1+0x4f8] ;  /* 0x0004f800015d7983 */ /* 0x000ea80000300800 */
[----:B------:R0:W-:Y:S04]  /*14b00*/  STL [R1+0x50c], R160 ;  /* 0x00050ca001007387 */ /* 0x0001e80000100800 */
[----:B0-----:R-:W2:Y:S04]  /*14b10*/  LDL.LU R160, [R1+0x4cc] ;  /* 0x0004cc0001a07983 */ /* 0x001ea80000300800 */
[----:B------:R-:W2:Y:S01]  /*14b20*/  LDL.LU R92, [R1+0x4f0] ;  /* 0x0004f000015c7983 */ /* 0x000ea20000300800 */
[----:B------:R-:W-:-:S03]  /*14b30*/  IMAD.X R120, R120, 0x1, R79, P4 ;  /* 0x0000000178787824 */ /* 0x000fc600020e064f */
[----:B------:R-:W2:Y:S04]  /*14b40*/  LDL.LU R132, [R1+0x4c4] ;  /* 0x0004c40001847983 */ /* 0x000ea80000300800 */
[----:B------:R-:W2:Y:S04]  /*14b50*/  LDL.LU R131, [R1+0x4e8] ;  /* 0x0004e80001837983 */ /* 0x000ea80000300800 */
[----:B------:R0:W-:Y:S04]  /*14b60*/  STL [R1+0x530], R120 ;  /* 0x0005307801007387 */ /* 0x0001e80000100800 */
[----:B------:R-:W2:Y:S04]  /*14b70*/  LDL.LU R130, [R1+0x4bc] ;  /* 0x0004bc0001827983 */ /* 0x000ea80000300800 */
[----:B0-----:R-:W2:Y:S04]  /*14b80*/  LDL.LU R120, [R1+0x4e0] ;  /* 0x0004e00001787983 */ /* 0x001ea80000300800 */
[----:B------:R-:W2:Y:S01]  /*14b90*/  LDL.LU R129, [R1+0x4b4] ;  /* 0x0004b40001817983 */ /* 0x000ea20000300800 */
[----:B------:R-:W-:-:S05]  /*14ba0*/  IADD3 R119, P4, R119, R80, RZ ;  /* 0x0000005077777210 */ /* 0x000fca0007f9e0ff */
[----:B------:R0:W-:Y:S04]  /*14bb0*/  STL [R1+0x504], R119 ;  /* 0x0005047701007387 */ /* 0x0001e80000100800 */
[----:B0-----:R-:W2:Y:S01]  /*14bc0*/  LDL.LU R119, [R1+0x4d8] ;  /* 0x0004d80001777983 */ /* 0x001ea20000300800 */
[----:B------:R-:W-:-:S05]  /*14bd0*/  IMAD.X R179, R179, 0x1, R79, P5 ;  /* 0x00000001b3b37824 */ /* 0x000fca00028e064f */
[----:B------:R0:W-:Y:S04]  /*14be0*/  STL [R1+0x528], R179 ;  /* 0x000528b301007387 */ /* 0x0001e80000100800 */
[----:B0-----:R-:W2:Y:S01]  /*14bf0*/  LDL.LU R179, [R1+0x4ac] ;  /* 0x0004ac0001b37983 */ /* 0x001ea20000300800 */
[----:B---3--:R-:W-:-:S05]  /*14c00*/  IADD3 R155, P5, R155, R80, RZ ;  /* 0x000000509b9b7210 */ /* 0x008fca0007fbe0ff */
[----:B------:R0:W-:Y:S04]  /*14c10*/  STL [R1+0x4fc], R155 ;  /* 0x0004fc9b01007387 */ /* 0x0001e80000100800 */
[----:B0-----:R-:W3:Y:S01]  /*14c20*/  LDL.LU R155, [R1+0x4d0] ;  /* 0x0004d000019b7983 */ /* 0x001ee20000300800 */
[--C-:B----4-:R-:W-:Y:S01]  /*14c30*/  IMAD.X R107, R107, 0x1, R79.reuse, P6 ;  /* 0x000000016b6b7824 */ /* 0x110fe200030e064f */
[----:B------:R-:W-:Y:S01]  /*14c40*/  IADD3 R112, P6, R112, R80, RZ ;  /* 0x0000005070707210 */ /* 0x000fe20007fde0ff */
[----:B------:R-:W-:-:S04]  /*14c50*/  IMAD.X R127, R127, 0x1, R79, P1 ;  /* 0x000000017f7f7824 */ /* 0x000fc800008e064f */
[----:B------:R0:W-:Y:S04]  /*14c60*/  STL [R1+0x4f4], R112 ;  /* 0x0004f47001007387 */ /* 0x0001e80000100800 */
[----:B0-----:R-:W4:Y:S04]  /*14c70*/  LDL.LU R112, [R1+0x4a4] ;  /* 0x0004a40001707983 */ /* 0x001f280000300800 */
[----:B------:R-:W-:Y:S01]  /*14c80*/  STL [R1+0x520], R107 ;  /* 0x0005206b01007387 */ /* 0x000fe20000100800 */
[----:B------:R-:W-:-:S03]  /*14c90*/  IADD3 R94, P1, R94, R80, RZ ;  /* 0x000000505e5e7210 */ /* 0x000fc60007f3e0ff */
[----:B------:R0:W-:Y:S04]  /*14ca0*/  STL [R1+0x518], R127 ;  /* 0x0005187f01007387 */ /* 0x0001e80000100800 */
[----:B0-----:R-:W4:Y:S04]  /*14cb0*/  LDL.LU R127, [R1+0x4c8] ;  /* 0x0004c800017f7983 */ /* 0x001f280000300800 */
[----:B------:R0:W-:Y:S04]  /*14cc0*/  STL [R1+0x4ec], R94 ;  /* 0x0004ec5e01007387 */ /* 0x0001e80000100800 */
[----:B0-----:R-:W4:Y:S01]  /*14cd0*/  LDL.LU R94, [R1+0x49c] ;  /* 0x00049c00015e7983 */ /* 0x001f220000300800 */
[----:B--2---:R-:W-:-:S05]  /*14ce0*/  IMAD.X R95, R95, 0x1, R79, P2 ;  /* 0x000000015f5f7824 */ /* 0x004fca00010e064f */
[----:B------:R0:W-:Y:S01]  /*14cf0*/  STL [R1+0x510], R95 ;  /* 0x0005105f01007387 */ /* 0x0001e20000100800 */
[-C--:B------:R-:W-:Y:S01]  /*14d00*/  IADD3 R106, P2, R106, R80.reuse, RZ ;  /* 0x000000506a6a7210 */ /* 0x080fe20007f5e0ff */
[----:B------:R-:W-:Y:S02]  /*14d10*/  IMAD.X R126, R126, 0x1, R79, P3 ;  /* 0x000000017e7e7824 */ /* 0x000fe400018e064f */
[----:B0-----:R-:W2:Y:S04]  /*14d20*/  LDL.LU R95, [R1+0x4c0] ;  /* 0x0004c000015f7983 */ /* 0x001ea80000300800 */
[----:B------:R0:W-:Y:S04]  /*14d30*/  STL [R1+0x508], R126 ;  /* 0x0005087e01007387 */ /* 0x0001e80000100800 */
[----:B------:R-:W-:Y:S01]  /*14d40*/  STL [R1+0x4e4], R106 ;  /* 0x0004e46a01007387 */ /* 0x000fe20000100800 */
[----:B------:R-:W-:-:S03]  /*14d50*/  IADD3 R166, P3, R166, R80, RZ ;  /* 0x00000050a6a67210 */ /* 0x000fc60007f7e0ff */
[----:B0-----:R-:W2:Y:S01]  /*14d60*/  LDL.LU R126, [R1+0x494] ;  /* 0x00049400017e7983 */ /* 0x001ea20000300800 */
[----:B------:R-:W-:-:S03]  /*14d70*/  IMAD.X R101, R101, 0x1, R79, P4 ;  /* 0x0000000165657824 */ /* 0x000fc600020e064f */
[----:B------:R0:W-:Y:S01]  /*14d80*/  STL [R1+0x4dc], R166 ;  /* 0x0004dca601007387 */ /* 0x0001e20000100800 */
[----:B------:R-:W-:-:S03]  /*14d90*/  IADD3 R100, P4, R100, R80, RZ ;  /* 0x0000005064647210 */ /* 0x000fc60007f9e0ff */
[----:B0-----:R-:W2:Y:S01]  /*14da0*/  LDL.LU R166, [R1+0x4b8] ;  /* 0x0004b80001a67983 */ /* 0x001ea20000300800 */
[----:B------:R-:W-:-:S03]  /*14db0*/  IMAD.X R93, R93, 0x1, R79, P5 ;  /* 0x000000015d5d7824 */ /* 0x000fc600028e064f */
[----:B------:R-:W-:Y:S01]  /*14dc0*/  STL [R1+0x500], R101 ;  /* 0x0005006501007387 */ /* 0x000fe20000100800 */
[----:B------:R-:W-:Y:S01]  /*14dd0*/  IADD3 R160, P5, R160, R80, RZ ;  /* 0x00000050a0a07210 */ /* 0x000fe20007fbe0ff */
[----:B------:R-:W-:-:S04]  /*14de0*/  IMAD.X R92, R92, 0x1, R79, P6 ;  /* 0x000000015c5c7824 */ /* 0x000fc800030e064f */
[----:B------:R0:W-:Y:S01]  /*14df0*/  STL [R1+0x4cc], R160 ;  /* 0x0004cca001007387 */ /* 0x0001e20000100800 */
[----:B------:R-:W-:-:S03]  /*14e00*/  IADD3 R132, P6, R132, R80, RZ ;  /* 0x0000005084847210 */ /* 0x000fc60007fde0ff */
[----:B------:R-:W-:Y:S01]  /*14e10*/  STL [R1+0x4d4], R100 ;  /* 0x0004d46401007387 */ /* 0x000fe20000100800 */
[----:B------:R-:W-:-:S03]  /*14e20*/  IMAD.X R131, R131, 0x1, R79, P1 ;  /* 0x0000000183837824 */ /* 0x000fc600008e064f */
[----:B0-----:R-:W2:Y:S04]  /*14e30*/  LDL.LU R160, [R1+0x48c] ;  /* 0x00048c0001a07983 */ /* 0x001ea80000300800 */
[----:B------:R-:W-:Y:S01]  /*14e40*/  STL [R1+0x4f8], R93 ;  /* 0x0004f85d01007387 */ /* 0x000fe20000100800 */
[----:B------:R-:W-:-:S03]  /*14e50*/  IADD3 R130, P1, R130, R80, RZ ;  /* 0x0000005082827210 */ /* 0x000fc60007f3e0ff */
[----:B------:R-:W-:Y:S01]  /*14e60*/  STL [R1+0x4f0], R92 ;  /* 0x0004f05c01007387 */ /* 0x000fe20000100800 */
[----:B------:R-:W-:-:S03]  /*14e70*/  IMAD.X R120, R120, 0x1, R79, P2 ;  /* 0x0000000178787824 */ /* 0x000fc600010e064f */
[----:B------:R-:W-:Y:S01]  /*14e80*/  STL [R1+0x4c4], R132 ;  /* 0x0004c48401007387 */ /* 0x000fe20000100800 */
[----:B------:R-:W-:-:S03]  /*14e90*/  IADD3 R129, P2, R129, R80, RZ ;  /* 0x0000005081817210 */ /* 0x000fc60007f5e0ff */
[----:B------:R-:W-:Y:S04]  /*14ea0*/  STL [R1+0x4e8], R131 ;  /* 0x0004e88301007387 */ /* 0x000fe80000100800 */
[----:B------:R0:W-:Y:S04]  /*14eb0*/  STL [R1+0x4e0], R120 ;  /* 0x0004e07801007387 */ /* 0x0001e80000100800 */
[----:B------:R-:W-:Y:S04]  /*14ec0*/  STL [R1+0x4bc], R130 ;  /* 0x0004bc8201007387 */ /* 0x000fe80000100800 */
[----:B0-----:R-:W2:Y:S01]  /*14ed0*/  LDL.LU R120, [R1+0x4b0] ;  /* 0x0004b00001787983 */ /* 0x001ea20000300800 */
[----:B------:R-:W-:Y:S01]  /*14ee0*/  IMAD.X R119, R119, 0x1, R79, P3 ;  /* 0x0000000177777824 */ /* 0x000fe200018e064f */
[----:B------:R-:W-:-:S05]  /*14ef0*/  IADD3 R179, P3, R179, R80, RZ ;  /* 0x00000050b3b37210 */ /* 0x000fca0007f7e0ff */
[----:B------:R0:W-:Y:S04]  /*14f00*/  STL [R1+0x4ac], R179 ;  /* 0x0004acb301007387 */ /* 0x0001e80000100800 */
[----:B------:R-:W-:Y:S04]  /*14f10*/  STL [R1+0x4b4], R129 ;  /* 0x0004b48101007387 */ /* 0x000fe80000100800 */
[----:B0-----:R-:W2:Y:S04]  /*14f20*/  LDL.LU R179, [R1+0x484] ;  /* 0x0004840001b37983 */ /* 0x001ea80000300800 */
[----:B------:R-:W-:Y:S04]  /*14f30*/  STL [R1+0x4d8], R119 ;  /* 0x0004d87701007387 */ /* 0x000fe80000100800 */
[----:B------:R-:W2:Y:S01]  /*14f40*/  LDL.LU R113, [R1+0x4a8] ;  /* 0x0004a80001717983 */ /* 0x000ea20000300800 */
[----:B---3--:R-:W-:-:S05]  /*14f50*/  IMAD.X R155, R155, 0x1, R79, P4 ;  /* 0x000000019b9b7824 */ /* 0x008fca00020e064f */
[----:B------:R0:W-:Y:S04]  /*14f60*/  STL [R1+0x4d0], R155 ;  /* 0x0004d09b01007387 */ /* 0x0001e80000100800 */
[----:B0-----:R-:W3:Y:S04]  /*14f70*/  LDL.LU R155, [R1+0x47c] ;  /* 0x00047c00019b7983 */ /* 0x001ee80000300800 */
[----:B------:R-:W3:Y:S01]  /*14f80*/  LDL.LU R119, [R1+0x4a0] ;  /* 0x0004a00001777983 */ /* 0x000ee20000300800 */
[----:B----4-:R-:W-:-:S05]  /*14f90*/  IADD3 R112, P4, R112, R80, RZ ;  /* 0x0000005070707210 */ /* 0x010fca0007f9e0ff */
[----:B------:R0:W-:Y:S04]  /*14fa0*/  STL [R1+0x4a4], R112 ;  /* 0x0004a47001007387 */ /* 0x0001e80000100800 */
[----:B0-----:R-:W4:Y:S01]  /*14fb0*/  LDL.LU R112, [R1+0x474] ;  /* 0x0004740001707983 */ /* 0x001f220000300800 */
[----:B------:R-:W-:Y:S01]  /*14fc0*/  IMAD.X R127, R127, 0x1, R79, P5 ;  /* 0x000000017f7f7824 */ /* 0x000fe200028e064f */
[----:B------:R-:W-:-:S05]  /*14fd0*/  IADD3 R94, P5, R94, R80, RZ ;  /* 0x000000505e5e7210 */ /* 0x000fca0007fbe0ff */
[----:B------:R0:W-:Y:S04]  /*14fe0*/  STL [R1+0x49c], R94 ;  /* 0x00049c5e01007387 */ /* 0x0001e80000100800 */
[----:B0-----:R-:W4:Y:S04]  /*14ff0*/  LDL.LU R94, [R1+0x498] ;  /* 0x00049800015e7983 */ /* 0x001f280000300800 */
[----:B------:R0:W-:Y:S01]  /*15000*/  STL [R1+0x4c8], R127 ;  /* 0x0004c87f01007387 */ /* 0x0001e20000100800 */
[----:B--2---:R-:W-:-:S03]  /*15010*/  IMAD.X R95, R95, 0x1, R79, P6 ;  /* 0x000000015f5f7824 */ /* 0x004fc600030e064f */
[----:B------:R-:W2:Y:S04]  /*15020*/  LDL.LU R107, [R1+0x46c] ;  /* 0x00046c00016b7983 */ /* 0x000ea80000300800 */
[----:B0-----:R-:W2:Y:S04]  /*15030*/  LDL.LU R127, [R1+0x490] ;  /* 0x00049000017f7983 */ /* 0x001ea80000300800 */
[----:B------:R0:W-:Y:S01]  /*15040*/  STL [R1+0x4c0], R95 ;  /* 0x0004c05f01007387 */ /* 0x0001e20000100800 */
[----:B------:R-:W-:-:S03]  /*15050*/  IADD3 R126, P6, R126, R80, RZ ;  /* 0x000000507e7e7210 */ /* 0x000fc60007fde0ff */
[----:B0-----:R-:W2:Y:S04]  /*15060*/  LDL.LU R95, [R1+0x464] ;  /* 0x00046400015f7983 */ /* 0x001ea80000300800 */
[----:B------:R-:W2:Y:S01]  /*15070*/  LDL.LU R106, [R1+0x488] ;  /* 0x00048800016a7983 */ /* 0x000ea20000300800 */
[----:B------:R-:W-:-:S03]  /*15080*/  IMAD.X R166, R166, 0x1, R79, P1 ;  /* 0x00000001a6a67824 */ /* 0x000fc600008e064f */
[----:B------:R-:W2:Y:S04]  /*15090*/  LDL.LU R101, [R1+0x45c] ;  /* 0x00045c0001657983 */ /* 0x000ea80000300800 */
[----:B------:R-:W-:Y:S04]  /*150a0*/  STL [R1+0x494], R126 ;  /* 0x0004947e01007387 */ /* 0x000fe80000100800 */
[----:B------:R-:W2:Y:S04]  /*150b0*/  LDL.LU R100, [R1+0x480] ;  /* 0x0004800001647983 */ /* 0x000ea80000300800 */
[----:B------:R0:W-:Y:S04]  /*150c0*/  STL [R1+0x4b8], R166 ;  /* 0x0004b8a601007387 */ /* 0x0001e80000100800 */
[----:B0-----:R-:W2:Y:S04]  /*150d0*/  LDL.LU R166, [R1+0x454] ;  /* 0x0004540001a67983 */ /* 0x001ea80000300800 */
[----:B------:R-:W2:Y:S04]  /*150e0*/  LDL.LU R93, [R1+0x478] ;  /* 0x00047800015d7983 */ /* 0x000ea80000300800 */
[----:B------:R-:W2:Y:S01]  /*150f0*/  LDL.LU R92, [R1+0x44c] ;  /* 0x00044c00015c7983 */ /* 0x000ea20000300800 */
[----:B------:R-:W-:-:S03]  /*15100*/  IADD3 R160, P1, R160, R80, RZ ;  /* 0x00000050a0a07210 */ /* 0x000fc60007f3e0ff */
[----:B------:R-:W2:Y:S04]  /*15110*/  LDL.LU R132, [R1+0x470] ;  /* 0x0004700001847983 */ /* 0x000ea80000300800 */
[----:B------:R0:W-:Y:S04]  /*15120*/  STL [R1+0x48c], R160 ;  /* 0x00048ca001007387 */ /* 0x0001e80000100800 */
[----:B------:R-:W2:Y:S04]  /*15130*/  LDL.LU R131, [R1+0x444] ;  /* 0x0004440001837983 */ /* 0x000ea80000300800 */
[----:B------:R-:W2:Y:S04]  /*15140*/  LDL.LU R130, [R1+0x468] ;  /* 0x0004680001827983 */ /* 0x000ea80000300800 */
[----:B0-----:R-:W2:Y:S04]  /*15150*/  LDL.LU R160, [R1+0x43c] ;  /* 0x00043c0001a07983 */ /* 0x001ea80000300800 */
[----:B------:R-:W2:Y:S04]  /*15160*/  LDL.LU R129, [R1+0x460] ;  /* 0x0004600001817983 */ /* 0x000ea80000300800 */
[----:B------:R-:W2:Y:S01]  /*15170*/  LDL.LU R126, [R1+0x434] ;  /* 0x00043400017e7983 */ /* 0x000ea20000300800 */
[----:B------:R-:W-:-:S05]  /*15180*/  IMAD.X R120, R120, 0x1, R79, P2 ;  /* 0x0000000178787824 */ /* 0x000fca00010e064f */
[----:B------:R0:W-:Y:S04]  /*15190*/  STL [R1+0x4b0], R120 ;  /* 0x0004b07801007387 */ /* 0x0001e80000100800 */
[----:B0-----:R-:W2:Y:S01]  /*151a0*/  LDL.LU R120, [R1+0x458] ;  /* 0x0004580001787983 */ /* 0x001ea20000300800 */
[----:B------:R-:W-:-:S05]  /*151b0*/  IADD3 R179, P2, R179, R80, RZ ;  /* 0x00000050b3b37210 */ /* 0x000fca0007f5e0ff */
[----:B------:R0:W-:Y:S01]  /*151c0*/  STL [R1+0x484], R179 ;  /* 0x000484b301007387 */ /* 0x0001e20000100800 */
[----:B------:R-:W-:-:S03]  /*151d0*/  IMAD.X R113, R113, 0x1, R79, P3 ;  /* 0x0000000171717824 */ /* 0x000fc600018e064f */
[----:B0-----:R-:W2:Y:S01]  /*151e0*/  LDL.LU R179, [R1+0x42c] ;  /* 0x00042c0001b37983 */ /* 0x001ea20000300800 */
[----:B---3--:R-:W-:Y:S01]  /*151f0*/  IADD3 R155, P3, R155, R80, RZ ;  /* 0x000000509b9b7210 */ /* 0x008fe20007f7e0ff */
[----:B------:R-:W-:-:S04]  /*15200*/  IMAD.X R119, R119, 0x1, R79, P4 ;  /* 0x0000000177777824 */ /* 0x000fc800020e064f */
[----:B------:R0:W-:Y:S04]  /*15210*/  STL [R1+0x47c], R155 ;  /* 0x00047c9b01007387 */ /* 0x0001e80000100800 */
[----:B0-----:R-:W3:Y:S04]  /*15220*/  LDL.LU R155, [R1+0x450] ;  /* 0x00045000019b7983 */ /* 0x001ee80000300800 */
[----:B------:R-:W-:Y:S04]  /*15230*/  STL [R1+0x4a8], R113 ;  /* 0x0004a87101007387 */ /* 0x000fe80000100800 */
[----:B------:R0:W-:Y:S04]  /*15240*/  STL [R1+0x4a0], R119 ;  /* 0x0004a07701007387 */ /* 0x0001e80000100800 */
[----:B0-----:R-:W3:Y:S01]  /*15250*/  LDL.LU R119, [R1+0x424] ;  /* 0x0004240001777983 */ /* 0x001ee20000300800 */
[----:B----4-:R-:W-:-:S05]  /*15260*/  IADD3 R112, P4, R112, R80, RZ ;  /* 0x0000005070707210 */ /* 0x010fca0007f9e0ff */
[----:B------:R0:W-:Y:S04]  /*15270*/  STL [R1+0x474], R112 ;  /* 0x0004747001007387 */ /* 0x0001e80000100800 */
[----:B0-----:R-:W4:Y:S01]  /*15280*/  LDL.LU R112, [R1+0x448] ;  /* 0x0004480001707983 */ /* 0x001f220000300800 */
[----:B------:R-:W-:-:S05]  /*15290*/  IMAD.X R94, R94, 0x1, R79, P5 ;  /* 0x000000015e5e7824 */ /* 0x000fca00028e064f */
[----:B------:R0:W-:Y:S01]  /*152a0*/  STL [R1+0x498], R94 ;  /* 0x0004985e01007387 */ /* 0x0001e20000100800 */
[-C--:B--2---:R-:W-:Y:S01]  /*152b0*/  IADD3 R107, P5, R107, R80.reuse, RZ ;  /* 0x000000506b6b7210 */ /* 0x084fe20007fbe0ff */
        /* <DEDUP_REMOVED lines=20> */
[-C--:B------:R-:W-:Y:S01]  /*15400*/  IADD3 R131, P4, R131, R80.reuse, RZ ;  /* 0x0000005083837210 */ /* 0x080fe20007f9e0ff */
[----:B------:R-:W-:Y:S02]  /*15410*/  IMAD.X R130, R130, 0x1, R79, P5 ;  /* 0x0000000182827824 */ /* 0x000fe400028e064f */
[----:B------:R-:W-:Y:S01]  /*15420*/  STL [R1+0x478], R93 ;  /* 0x0004785d01007387 */ /* 0x000fe20000100800 */
[----:B------:R-:W-:-:S03]  /*15430*/  IADD3 R160, P5, R160, R80, RZ ;  /* 0x00000050a0a07210 */ /* 0x000fc60007fbe0ff */
[----:B------:R-:W-:Y:S01]  /*15440*/  STL [R1+0x44c], R92 ;  /* 0x00044c5c01007387 */ /* 0x000fe20000100800 */
[----:B------:R-:W-:-:S03]  /*15450*/  IMAD.X R129, R129, 0x1, R79, P6 ;  /* 0x0000000181817824 */ /* 0x000fc600030e064f */
[----:B------:R-:W-:Y:S01]  /*15460*/  STL [R1+0x470], R132 ;  /* 0x0004708401007387 */ /* 0x000fe20000100800 */
[----:B------:R-:W-:-:S03]  /*15470*/  IADD3 R126, P6, R126, R80, RZ ;  /* 0x000000507e7e7210 */ /* 0x000fc60007fde0ff */
[----:B------:R0:W-:Y:S04]  /*15480*/  STL [R1+0x43c], R160 ;  /* 0x00043ca001007387 */ /* 0x0001e80000100800 */
[----:B------:R-:W-:Y:S04]  /*15490*/  STL [R1+0x444], R131 ;  /* 0x0004448301007387 */ /* 0x000fe80000100800 */
[----:B0-----:R-:W2:Y:S04]  /*154a0*/  LDL.LU R160, [R1+0x40c] ;  /* 0x00040c0001a07983 */ /* 0x001ea80000300800 */
[----:B------:R-:W-:Y:S01]  /*154b0*/  STL [R1+0x468], R130 ;  /* 0x0004688201007387 */ /* 0x000fe20000100800 */
[----:B------:R-:W-:-:S03]  /*154c0*/  IMAD.X R120, R120, 0x1, R79, P1 ;  /* 0x0000000178787824 */ /* 0x000fc600008e064f */
[----:B------:R0:W-:Y:S04]  /*154d0*/  STL [R1+0x434], R126 ;  /* 0x0004347e01007387 */ /* 0x0001e80000100800 */
[----:B------:R-:W-:Y:S04]  /*154e0*/  STL [R1+0x460], R129 ;  /* 0x0004608101007387 */ /* 0x000fe80000100800 */
[----:B0-----:R-:W2:Y:S04]  /*154f0*/  LDL.LU R126, [R1+0x430] ;  /* 0x00043000017e7983 */ /* 0x001ea80000300800 */
[----:B------:R-:W2:Y:S04]  /*15500*/  LDL.LU R113, [R1+0x404] ;  /* 0x0004040001717983 */ /* 0x000ea80000300800 */
[----:B------:R-:W-:Y:S01]  /*15510*/  STL [R1+0x458], R120 ;  /* 0x0004587801007387 */ /* 0x000fe20000100800 */
[----:B------:R-:W-:-:S05]  /*15520*/  IADD3 R179, P1, R179, R80, RZ ;  /* 0x00000050b3b37210 */ /* 0x000fca0007f3e0ff */
[----:B------:R0:W-:Y:S04]  /*15530*/  STL [R1+0x42c], R179 ;  /* 0x00042cb301007387 */ /* 0x0001e80000100800 */
[----:B0-----:R-:W2:Y:S04]  /*15540*/  LDL.LU R179, [R1+0x428] ;  /* 0x0004280001b37983 */ /* 0x001ea80000300800 */
[----:B------:R-:W2:Y:S01]  /*15550*/  LDL.LU R120, [R1+0x3fc] ;  /* 0x0003fc0001787983 */ /* 0x000ea20000300800 */
[----:B---3--:R-:W-:-:S05]  /*15560*/  IMAD.X R155, R155, 0x1, R79, P2 ;  /* 0x000000019b9b7824 */ /* 0x008fca00010e064f */
[----:B------:R0:W-:Y:S04]  /*15570*/  STL [R1+0x450], R155 ;  /* 0x0004509b01007387 */ /* 0x0001e80000100800 */
[----:B0-----:R-:W3:Y:S01]  /*15580*/  LDL.LU R155, [R1+0x420] ;  /* 0x00042000019b7983 */ /* 0x001ee20000300800 */
[----:B------:R-:W-:-:S05]  /*15590*/  IADD3 R119, P2, R119, R80, RZ ;  /* 0x0000005077777210 */ /* 0x000fca0007f5e0ff */
[----:B------:R0:W-:Y:S04]  /*155a0*/  STL [R1+0x424], R119 ;  /* 0x0004247701007387 */ /* 0x0001e80000100800 */
[----:B0-----:R-:W3:Y:S01]  /*155b0*/  LDL.LU R119, [R1+0x3f4] ;  /* 0x0003f40001777983 */ /* 0x001ee20000300800 */
[----:B----4-:R-:W-:-:S03]  /*155c0*/  IMAD.X R112, R112, 0x1, R79, P3 ;  /* 0x0000000170707824 */ /* 0x010fc600018e064f */
[----:B------:R-:W4:Y:S04]  /*155d0*/  LDL.LU R107, [R1+0x418] ;  /* 0x00041800016b7983 */ /* 0x000f280000300800 */
[----:B------:R0:W-:Y:S04]  /*155e0*/  STL [R1+0x448], R112 ;  /* 0x0004487001007387 */ /* 0x0001e80000100800 */
[----:B0-----:R-:W4:Y:S01]  /*155f0*/  LDL.LU R112, [R1+0x3ec] ;  /* 0x0003ec0001707983 */ /* 0x001f220000300800 */
[----:B--2---:R-:W-:-:S05]  /*15600*/  IADD3 R94, P3, R94, R80, RZ ;  /* 0x000000505e5e7210 */ /* 0x004fca0007f7e0ff */
        /* <DEDUP_REMOVED lines=10> */
[----:B------:R-:W2:Y:S04]  /*156b0*/  LDL.LU R93, [R1+0x3d4] ;  /* 0x0003d400015d7983 */ /* 0x000ea80000300800 */
[----:B------:R-:W2:Y:S01]  /*156c0*/  LDL.LU R92, [R1+0x3f8] ;  /* 0x0003f800015c7983 */ /* 0x000ea20000300800 */
[----:B------:R-:W-:-:S03]  /*156d0*/  IMAD.X R166, R166, 0x1, R79, P5 ;  /* 0x00000001a6a67824 */ /* 0x000fc600028e064f */
[----:B------:R-:W2:Y:S04]  /*156e0*/  LDL.LU R132, [R1+0x3cc] ;  /* 0x0003cc0001847983 */ /* 0x000ea80000300800 */
[----:B------:R0:W-:Y:S04]  /*156f0*/  STL [R1+0x438], R166 ;  /* 0x000438a601007387 */ /* 0x0001e80000100800 */
[----:B------:R-:W2:Y:S04]  /*15700*/  LDL.LU R131, [R1+0x3f0] ;  /* 0x0003f00001837983 */ /* 0x000ea80000300800 */
[----:B------:R-:W2:Y:S04]  /*15710*/  LDL.LU R130, [R1+0x3c4] ;  /* 0x0003c40001827983 */ /* 0x000ea80000300800 */
[----:B0-----:R-:W2:Y:S04]  /*15720*/  LDL.LU R166, [R1+0x3e8] ;  /* 0x0003e80001a67983 */ /* 0x001ea80000300800 */
[----:B------:R-:W2:Y:S04]  /*15730*/  LDL.LU R129, [R1+0x3bc] ;  /* 0x0003bc0001817983 */ /* 0x000ea80000300800 */
[----:B------:R-:W2:Y:S01]  /*15740*/  LDL.LU R127, [R1+0x3e0] ;  /* 0x0003e000017f7983 */ /* 0x000ea20000300800 */
[----:B------:R-:W-:-:S05]  /*15750*/  IADD3 R160, P5, R160, R80, RZ ;  /* 0x00000050a0a07210 */ /* 0x000fca0007fbe0ff */
[----:B------:R0:W-:Y:S04]  /*15760*/  STL [R1+0x40c], R160 ;  /* 0x00040ca001007387 */ /* 0x0001e80000100800 */
[----:B0-----:R-:W2:Y:S01]  /*15770*/  LDL.LU R160, [R1+0x3b4] ;  /* 0x0003b40001a07983 */ /* 0x001ea20000300800 */
[----:B------:R-:W-:Y:S01]  /*15780*/  IMAD.X R126, R126, 0x1, R79, P6 ;  /* 0x000000017e7e7824 */ /* 0x000fe200030e064f */
[----:B------:R-:W-:-:S04]  /*15790*/  IADD3 R113, P6, R113, R80, RZ ;  /* 0x0000005071717210 */ /* 0x000fc80007fde0ff */
[----:B------:R0:W-:Y:S04]  /*157a0*/  STL [R1+0x430], R126 ;  /* 0x0004307e01007387 */ /* 0x0001e80000100800 */
[----:B0-----:R-:W2:Y:S01]  /*157b0*/  LDL.LU R126, [R1+0x3d8] ;  /* 0x0003d800017e7983 */ /* 0x001ea20000300800 */
[----:B------:R-:W-:Y:S01]  /*157c0*/  IMAD.X R179, R179, 0x1, R79, P1 ;  /* 0x00000001b3b37824 */ /* 0x000fe200008e064f */
[----:B------:R-:W-:-:S04]  /*157d0*/  IADD3 R120, P1, R120, R80, RZ ;  /* 0x0000005078787210 */ /* 0x000fc80007f3e0ff */
[----:B------:R0:W-:Y:S04]  /*157e0*/  STL [R1+0x428], R179 ;  /* 0x000428b301007387 */ /* 0x0001e80000100800 */
[----:B0-----:R-:W2:Y:S04]  /*157f0*/  LDL.LU R179, [R1+0x3ac] ;  /* 0x0003ac0001b37983 */ /* 0x001ea80000300800 */
[----:B------:R-:W-:Y:S04]  /*15800*/  STL [R1+0x404], R113 ;  /* 0x0004047101007387 */ /* 0x000fe80000100800 */
[----:B------:R0:W-:Y:S04]  /*15810*/  STL [R1+0x3fc], R120 ;  /* 0x0003fc7801007387 */ /* 0x0001e80000100800 */
[----:B0-----:R-:W2:Y:S01]  /*15820*/  LDL.LU R120, [R1+0x3d0] ;  /* 0x0003d00001787983 */ /* 0x001ea20000300800 */
[----:B---3--:R-:W-:-:S05]  /*15830*/  IMAD.X R155, R155, 0x1, R79, P2 ;  /* 0x000000019b9b7824 */ /* 0x008fca00010e064f */
[----:B------:R0:W-:Y:S04]  /*15840*/  STL [R1+0x420], R155 ;  /* 0x0004209b01007387 */ /* 0x0001e80000100800 */
[----:B0-----:R-:W3:Y:S01]  /*15850*/  LDL.LU R155, [R1+0x3a4] ;  /* 0x0003a400019b7983 */ /* 0x001ee20000300800 */
[----:B------:R-:W-:-:S05]  /*15860*/  IADD3 R119, P2, R119, R80, RZ ;  /* 0x0000005077777210 */ /* 0x000fca0007f5e0ff */
[----:B------:R0:W-:Y:S04]  /*15870*/  STL [R1+0x3f4], R119 ;  /* 0x0003f47701007387 */ /* 0x0001e80000100800 */
[----:B0-----:R-:W3:Y:S01]  /*15880*/  LDL.LU R119, [R1+0x3c8] ;  /* 0x0003c80001777983 */ /* 0x001ee20000300800 */
[----:B----4-:R-:W-:Y:S01]  /*15890*/  IMAD.X R107, R107, 0x1, R79, P3 ;  /* 0x000000016b6b7824 */ /* 0x010fe200018e064f */
[----:B------:R-:W-:-:S05]  /*158a0*/  IADD3 R112, P3, R112, R80, RZ ;  /* 0x0000005070707210 */ /* 0x000fca0007f7e0ff */
[----:B------:R0:W-:Y:S04]  /*158b0*/  STL [R1+0x3ec], R112 ;  /* 0x0003ec7001007387 */ /* 0x0001e80000100800 */
[----:B------:R-:W-:Y:S04]  /*158c0*/  STL [R1+0x418], R107 ;  /* 0x0004186b01007387 */ /* 0x000fe80000100800 */
[----:B0-----:R-:W4:Y:S01]  /*158d0*/  LDL.LU R112, [R1+0x39c] ;  /* 0x00039c0001707983 */ /* 0x001f220000300800 */
[----:B--2---:R-:W-:Y:S01]  /*158e0*/  IMAD.X R94, R94, 0x1, R79, P4 ;  /* 0x000000015e5e7824 */ /* 0x004fe200020e064f */
[----:B------:R-:W-:-:S04]  /*158f0*/  IADD3 R106, P4, R106, R80, RZ ;  /* 0x000000506a6a7210 */ /* 0x000fc80007f9e0ff */
        /* <DEDUP_REMOVED lines=14> */
[----:B------:R-:W-:Y:S01]  /*159e0*/  STL [R1+0x3d4], R93 ;  /* 0x0003d45d01007387 */ /* 0x000fe20000100800 */
[-C--:B------:R-:W-:Y:S01]  /*159f0*/  IADD3 R130, P2, R130, R80.reuse, RZ ;  /* 0x0000005082827210 */ /* 0x080fe20007f5e0ff */
[----:B------:R-:W-:Y:S02]  /*15a00*/  IMAD.X R166, R166, 0x1, R79, P3 ;  /* 0x00000001a6a67824 */ /* 0x000fe400018e064f */
[----:B------:R-:W-:Y:S01]  /*15a10*/  STL [R1+0x3f8], R92 ;  /* 0x0003f85c01007387 */ /* 0x000fe20000100800 */
[----:B------:R-:W-:-:S03]  /*15a20*/  IADD3 R129, P3, R129, R80, RZ ;  /* 0x0000005081817210 */ /* 0x000fc60007f7e0ff */
[----:B------:R-:W-:Y:S01]  /*15a30*/  STL [R1+0x3cc], R132 ;  /* 0x0003cc8401007387 */ /* 0x000fe20000100800 */
[----:B------:R-:W-:-:S03]  /*15a40*/  IMAD.X R127, R127, 0x1, R79, P4 ;  /* 0x000000017f7f7824 */ /* 0x000fc600020e064f */
[----:B------:R0:W-:Y:S04]  /*15a50*/  STL [R1+0x3e8], R166 ;  /* 0x0003e8a601007387 */ /* 0x0001e80000100800 */
[----:B------:R-:W-:Y:S04]  /*15a60*/  STL [R1+0x3f0], R131 ;  /* 0x0003f08301007387 */ /* 0x000fe80000100800 */
[----:B0-----:R-:W2:Y:S04]  /*15a70*/  LDL.LU R166, [R1+0x3b8] ;  /* 0x0003b80001a67983 */ /* 0x001ea80000300800 */
[----:B------:R-:W-:Y:S01]  /*15a80*/  STL [R1+0x3c4], R130 ;  /* 0x0003c48201007387 */ /* 0x000fe20000100800 */
[----:B------:R-:W-:-:S05]  /*15a90*/  IADD3 R160, P4, R160, R80, RZ ;  /* 0x00000050a0a07210 */ /* 0x000fca0007f9e0ff */
[----:B------:R0:W-:Y:S04]  /*15aa0*/  STL [R1+0x3b4], R160 ;  /* 0x0003b4a001007387 */ /* 0x0001e80000100800 */
[----:B------:R-:W-:Y:S04]  /*15ab0*/  STL [R1+0x3bc], R129 ;  /* 0x0003bc8101007387 */ /* 0x000fe80000100800 */
[----:B0-----:R-:W2:Y:S01]  /*15ac0*/  LDL.LU R160, [R1+0x38c] ;  /* 0x00038c0001a07983 */ /* 0x001ea20000300800 */
[----:B------:R-:W-:-:S03]  /*15ad0*/  IMAD.X R126, R126, 0x1, R79, P5 ;  /* 0x000000017e7e7824 */ /* 0x000fc600028e064f */
[----:B------:R0:W-:Y:S04]  /*15ae0*/  STL [R1+0x3e0], R127 ;  /* 0x0003e07f01007387 */ /* 0x0001e80000100800 */
[----:B------:R-:W2:Y:S04]  /*15af0*/  LDL.LU R107, [R1+0x3b0] ;  /* 0x0003b000016b7983 */ /* 0x000ea80000300800 */
[----:B0-----:R-:W2:Y:S04]  /*15b00*/  LDL.LU R127, [R1+0x384] ;  /* 0x00038400017f7983 */ /* 0x001ea80000300800 */
[----:B------:R0:W-:Y:S04]  /*15b10*/  STL [R1+0x3d8], R126 ;  /* 0x0003d87e01007387 */ /* 0x0001e80000100800 */
[----:B0-----:R-:W2:Y:S01]  /*15b20*/  LDL.LU R126, [R1+0x3a8] ;  /* 0x0003a800017e7983 */ /* 0x001ea20000300800 */
[----:B------:R-:W-:-:S05]  /*15b30*/  IADD3 R179, P5, R179, R80, RZ ;  /* 0x00000050b3b37210 */ /* 0x000fca0007fbe0ff */
[----:B------:R0:W-:Y:S04]  /*15b40*/  STL [R1+0x3ac], R179 ;  /* 0x0003acb301007387 */ /* 0x0001e80000100800 */
[----:B0-----:R-:W2:Y:S01]  /*15b50*/  LDL.LU R179, [R1+0x37c] ;  /* 0x00037c0001b37983 */ /* 0x001ea20000300800 */
[----:B------:R-:W-:Y:S01]  /*15b60*/  IMAD.X R120, R120, 0x1, R79, P6 ;  /* 0x0000000178787824 */ /* 0x000fe200030e064f */
[----:B---3--:R-:W-:-:S05]  /*15b70*/  IADD3 R155, P6, R155, R80, RZ ;  /* 0x000000509b9b7210 */ /* 0x008fca0007fde0ff */
[----:B------:R0:W-:Y:S04]  /*15b80*/  STL [R1+0x3a4], R155 ;  /* 0x0003a49b01007387 */ /* 0x0001e80000100800 */
[----:B0-----:R-:W3:Y:S01]  /*15b90*/  LDL.LU R155, [R1+0x3a0] ;  /* 0x0003a000019b7983 */ /* 0x001ee20000300800 */
[----:B------:R-:W-:-:S03]  /*15ba0*/  IMAD.X R119, R119, 0x1, R79, P1 ;  /* 0x0000000177777824 */ /* 0x000fc600008e064f */
[----:B------:R0:W-:Y:S04]  /*15bb0*/  STL [R1+0x3d0], R120 ;  /* 0x0003d07801007387 */ /* 0x0001e80000100800 */
[----:B------:R-:W3:Y:S04]  /*15bc0*/  LDL.LU R106, [R1+0x374] ;  /* 0x00037400016a7983 */ /* 0x000ee80000300800 */
[----:B0-----:R-:W3:Y:S04]  /*15bd0*/  LDL.LU R120, [R1+0x398] ;  /* 0x0003980001787983 */ /* 0x001ee80000300800 */
[----:B------:R0:W-:Y:S04]  /*15be0*/  STL [R1+0x3c8], R119 ;  /* 0x0003c87701007387 */ /* 0x0001e80000100800 */
[----:B0-----:R-:W3:Y:S01]  /*15bf0*/  LDL.LU R119, [R1+0x36c] ;  /* 0x00036c0001777983 */ /* 0x001ee20000300800 */
[----:B----4-:R-:W-:-:S03]  /*15c00*/  IADD3 R112, P1, R112, R80, RZ ;  /* 0x0000005070707210 */ /* 0x010fc60007f3e0ff */
[----:B------:R-:W4:Y:S04]  /*15c10*/  LDL.LU R101, [R1+0x390] ;  /* 0x0003900001657983 */ /* 0x000f280000300800 */
[----:B------:R-:W4:Y:S01]  /*15c20*/  LDL.LU R100, [R1+0x364] ;  /* 0x0003640001647983 */ /* 0x000f220000300800 */
[----:B--2---:R-:W-:-:S03]  /*15c30*/  IMAD.X R94, R94, 0x1, R79, P2 ;  /* 0x000000015e5e7824 */ /* 0x004fc600010e064f */
[----:B------:R0:W-:Y:S04]  /*15c40*/  STL [R1+0x39c], R112 ;  /* 0x00039c7001007387 */ /* 0x0001e80000100800 */
        /* <DEDUP_REMOVED lines=8> */
[----:B------:R-:W2:Y:S04]  /*15cd0*/  LDL.LU R130, [R1+0x34c] ;  /* 0x00034c0001827983 */ /* 0x000ea80000300800 */
[----:B------:R-:W2:Y:S04]  /*15ce0*/  LDL.LU R129, [R1+0x370] ;  /* 0x0003700001817983 */ /* 0x000ea80000300800 */
[----:B-1----:R-:W2:Y:S04]  /*15cf0*/  LDL.LU R94, [R1+0x344] ;  /* 0x00034400015e7983 */ /* 0x002ea80000300800 */
[----:B0-----:R-:W2:Y:S01]  /*15d00*/  LDL.LU R95, [R1+0x368] ;  /* 0x00036800015f7983 */ /* 0x001ea20000300800 */
[----:B------:R-:W-:-:S05]  /*15d10*/  IMAD.X R166, R166, 0x1, R79, P3 ;  /* 0x00000001a6a67824 */ /* 0x000fca00018e064f */
        /* <DEDUP_REMOVED lines=9> */
[----:B0-----:R-:W2:Y:S04]  /*15db0*/  LDL.LU R127, [R1+0x334] ;  /* 0x00033400017f7983 */ /* 0x001ea80000300800 */
[----:B------:R-:W-:Y:S04]  /*15dc0*/  STL [R1+0x3b0], R107 ;  /* 0x0003b06b01007387 */ /* 0x000fe80000100800 */
[----:B------:R0:W-:Y:S04]  /*15dd0*/  STL [R1+0x3a8], R126 ;  /* 0x0003a87e01007387 */ /* 0x0001e80000100800 */
[----:B0-----:R-:W2:Y:S01]  /*15de0*/  LDL.LU R126, [R1+0x358] ;  /* 0x00035800017e7983 */ /* 0x001ea20000300800 */
[----:B------:R-:W-:-:S05]  /*15df0*/  IADD3 R179, P5, R179, R80, RZ ;  /* 0x00000050b3b37210 */ /* 0x000fca0007fbe0ff */
[----:B------:R0:W-:Y:S04]  /*15e00*/  STL [R1+0x37c], R179 ;  /* 0x00037cb301007387 */ /* 0x0001e80000100800 */
[----:B0-----:R-:W2:Y:S01]  /*15e10*/  LDL.LU R179, [R1+0x32c] ;  /* 0x00032c0001b37983 */ /* 0x001ea20000300800 */
[----:B---3--:R-:W-:-:S05]  /*15e20*/  IMAD.X R155, R155, 0x1, R79, P6 ;  /* 0x000000019b9b7824 */ /* 0x008fca00030e064f */
[----:B------:R0:W-:Y:S01]  /*15e30*/  STL [R1+0x3a0], R155 ;  /* 0x0003a09b01007387 */ /* 0x0001e20000100800 */
[-C--:B------:R-:W-:Y:S01]  /*15e40*/  IADD3 R106, P6, R106, R80.reuse, RZ ;  /* 0x000000506a6a7210 */ /* 0x080fe20007fde0ff */
[----:B------:R-:W-:Y:S02]  /*15e50*/  IMAD.X R120, R120, 0x1, R79, P1 ;  /* 0x0000000178787824 */ /* 0x000fe400008e064f */
[----:B0-----:R-:W3:Y:S04]  /*15e60*/  LDL.LU R155, [R1+0x350] ;  /* 0x00035000019b7983 */ /* 0x001ee80000300800 */
[----:B------:R0:W-:Y:S04]  /*15e70*/  STL [R1+0x398], R120 ;  /* 0x0003987801007387 */ /* 0x0001e80000100800 */
[----:B------:R-:W-:Y:S01]  /*15e80*/  STL [R1+0x374], R106 ;  /* 0x0003746a01007387 */ /* 0x000fe20000100800 */
[----:B------:R-:W-:-:S03]  /*15e90*/  IADD3 R119, P1, R119, R80, RZ ;  /* 0x0000005077777210 */ /* 0x000fc60007f3e0ff */
[----:B0-----:R-:W3:Y:S04]  /*15ea0*/  LDL.LU R120, [R1+0x324] ;  /* 0x0003240001787983 */ /* 0x001ee80000300800 */
[----:B------:R0:W-:Y:S04]  /*15eb0*/  STL [R1+0x36c], R119 ;  /* 0x00036c7701007387 */ /* 0x0001e80000100800 */
[----:B0-----:R-:W3:Y:S01]  /*15ec0*/  LDL.LU R119, [R1+0x348] ;  /* 0x0003480001777983 */ /* 0x001ee20000300800 */
[--C-:B----4-:R-:W-:Y:S01]  /*15ed0*/  IMAD.X R101, R101, 0x1, R79.reuse, P2 ;  /* 0x0000000165657824 */ /* 0x110fe200010e064f */
[----:B------:R-:W-:Y:S01]  /*15ee0*/  IADD3 R100, P2, R100, R80, RZ ;  /* 0x0000005064647210 */ /* 0x000fe20007f5e0ff */
[----:B--2---:R-:W-:-:S03]  /*15ef0*/  IMAD.X R93, R93, 0x1, R79, P3 ;  /* 0x000000015d5d7824 */ /* 0x004fc600018e064f */
        /* <DEDUP_REMOVED lines=8> */
[----:B------:R-:W-:Y:S04]  /*15f80*/  STL [R1+0x388], R93 ;  /* 0x0003885d01007387 */ /* 0x000fe80000100800 */
[----:B------:R-:W-:Y:S01]  /*15f90*/  STL [R1+0x380], R92 ;  /* 0x0003805c01007387 */ /* 0x000fe20000100800 */
[----:B------:R-:W-:Y:S01]  /*15fa0*/  IADD3 R130, P5, R130, R80, RZ ;  /* 0x0000005082827210 */ /* 0x000fe20007fbe0ff */
[----:B------:R-:W-:-:S02]  /*15fb0*/  IMAD.X R129, R129, 0x1, R79, P6 ;  /* 0x0000000181817824 */ /* 0x000fc400030e064f */
[----:B------:R-:W-:Y:S01]  /*15fc0*/  STL [R1+0x354], R132 ;  /* 0x0003548401007387 */ /* 0x000fe20000100800 */
[----:B------:R-:W-:-:S03]  /*15fd0*/  IADD3 R94, P6, R94, R80, RZ ;  /* 0x000000505e5e7210 */ /* 0x000fc60007fde0ff */
[----:B------:R-:W-:Y:S01]  /*15fe0*/  STL [R1+0x378], R131 ;  /* 0x0003788301007387 */ /* 0x000fe20000100800 */
[----:B------:R-:W-:-:S03]  /*15ff0*/  IMAD.X R95, R95, 0x1, R79, P1 ;  /* 0x000000015f5f7824 */ /* 0x000fc600008e064f */
[----:B------:R0:W-:Y:S04]  /*16000*/  STL [R1+0x344], R94 ;  /* 0x0003445e01007387 */ /* 0x0001e80000100800 */
[----:B------:R-:W-:Y:S04]  /*16010*/  STL [R1+0x34c], R130 ;  /* 0x00034c8201007387 */ /* 0x000fe80000100800 */
[----:B0-----:R-:W4:Y:S04]  /*16020*/  LDL.LU R94, [R1+0x314] ;  /* 0x00031400015e7983 */ /* 0x001f280000300800 */
[----:B------:R-:W-:Y:S04]  /*16030*/  STL [R1+0x370], R129 ;  /* 0x0003708101007387 */ /* 0x000fe80000100800 */
[----:B------:R0:W-:Y:S01]  /*16040*/  STL [R1+0x368], R95 ;  /* 0x0003685f01007387 */ /* 0x0001e20000100800 */
[----:B------:R-:W-:-:S03]  /*16050*/  IADD3 R166, P1, R166, R80, RZ ;  /* 0x00000050a6a67210 */ /* 0x000fc60007f3e0ff */
[----:B0-----:R-:W4:Y:S04]  /*16060*/  LDL.LU R95, [R1+0x338] ;  /* 0x00033800015f7983 */ /* 0x001f280000300800 */
[----:B------:R0:W-:Y:S04]  /*16070*/  STL [R1+0x33c], R166 ;  /* 0x00033ca601007387 */ /* 0x0001e80000100800 */
[----:B0-----:R-:W4:Y:S04]  /*16080*/  LDL.LU R166, [R1+0x30c] ;  /* 0x00030c0001a67983 */ /* 0x001f280000300800 */
[----:B------:R-:W4:Y:S01]  /*16090*/  LDL.LU R106, [R1+0x330] ;  /* 0x00033000016a7983 */ /* 0x000f220000300800 */
[----:B------:R-:W-:-:S05]  /*160a0*/  IMAD.X R160, R160, 0x1, R79, P2 ;  /* 0x00000001a0a07824 */ /* 0x000fca00010e064f */
[----:B------:R0:W-:Y:S01]  /*160b0*/  STL [R1+0x360], R160 ;  /* 0x000360a001007387 */ /* 0x0001e20000100800 */
[----:B------:R-:W-:-:S03]  /*160c0*/  IADD3 R127, P2, R127, R80, RZ ;  /* 0x000000507f7f7210 */ /* 0x000fc60007f5e0ff */
[----:B0-----:R-:W4:Y:S04]  /*160d0*/  LDL.LU R160, [R1+0x304] ;  /* 0x0003040001a07983 */ /* 0x001f280000300800 */
[----:B------:R-:W4:Y:S04]  /*160e0*/  LDL.LU R101, [R1+0x328] ;  /* 0x0003280001657983 */ /* 0x000f280000300800 */
[----:B------:R-:W4:Y:S04]  /*160f0*/  LDL.LU R100, [R1+0x2fc] ;  /* 0x0002fc0001647983 */ /* 0x000f280000300800 */
[----:B------:R-:W-:Y:S01]  /*16100*/  STL [R1+0x334], R127 ;  /* 0x0003347f01007387 */ /* 0x000fe20000100800 */
[----:B------:R-:W-:Y:S01]  /*16110*/  IMAD.X R126, R126, 0x1, R79, P3 ;  /* 0x000000017e7e7824 */ /* 0x000fe200018e064f */
[----:B------:R-:W-:-:S05]  /*16120*/  IADD3 R179, P3, R179, R80, RZ ;  /* 0x00000050b3b37210 */ /* 0x000fca0007f7e0ff */
[----:B------:R0:W-:Y:S04]  /*16130*/  STL [R1+0x32c], R179 ;  /* 0x00032cb301007387 */ /* 0x0001e80000100800 */
[----:B0-----:R-:W4:Y:S04]  /*16140*/  LDL.LU R179, [R1+0x318] ;  /* 0x0003180001b37983 */ /* 0x001f280000300800 */
[----:B------:R-:W-:Y:S04]  /*16150*/  STL [R1+0x358], R126 ;  /* 0x0003587e01007387 */ /* 0x000fe80000100800 */
[----:B------:R-:W4:Y:S04]  /*16160*/  LDL.LU R93, [R1+0x2ec] ;  /* 0x0002ec00015d7983 */ /* 0x000f280000300800 */
[----:B------:R-:W4:Y:S01]  /*16170*/  LDL.LU R92, [R1+0x310] ;  /* 0x00031000015c7983 */ /* 0x000f220000300800 */
[----:B---3--:R-:W-:-:S05]  /*16180*/  IMAD.X R155, R155, 0x1, R79, P4 ;  /* 0x000000019b9b7824 */ /* 0x008fca00020e064f */
[----:B------:R0:W-:Y:S01]  /*16190*/  STL [R1+0x350], R155 ;  /* 0x0003509b01007387 */ /* 0x0001e20000100800 */
[----:B------:R-:W-:-:S03]  /*161a0*/  IADD3 R120, P4, R120, R80, RZ ;  /* 0x0000005078787210 */ /* 0x000fc60007f9e0ff */
[----:B0-----:R-:W3:Y:S04]  /*161b0*/  LDL.LU R155, [R1+0x2e4] ;  /* 0x0002e400019b7983 */ /* 0x001ee80000300800 */
[----:B------:R-:W3:Y:S04]  /*161c0*/  LDL.LU R127, [R1+0x2dc] ;  /* 0x0002dc00017f7983 */ /* 0x000ee80000300800 */
[----:B------:R-:W-:Y:S01]  /*161d0*/  STL [R1+0x324], R120 ;  /* 0x0003247801007387 */ /* 0x000fe20000100800 */
[----:B------:R-:W-:Y:S01]  /*161e0*/  IMAD.X R119, R119, 0x1, R79, P5 ;  /* 0x0000000177777824 */ /* 0x000fe200028e064f */
[----:B------:R-:W-:-:S05]  /*161f0*/  IADD3 R78, P5, R78, R80, RZ ;  /* 0x000000504e4e7210 */ /* 0x000fca0007fbe0ff */
[----:B------:R0:W-:Y:S04]  /*16200*/  STL [R1+0x31c], R78 ;  /* 0x00031c4e01007387 */ /* 0x0001e80000100800 */
[----:B------:R1:W-:Y:S04]  /*16210*/  STL [R1+0x348], R119 ;  /* 0x0003487701007387 */ /* 0x0003e80000100800 */
[----:B0-----:R-:W3:Y:S04]  /*16220*/  LDL.LU R78, [R1+0x9d0] ;  /* 0x0009d000014e7983 */ /* 0x001ee80000300800 */
[----:B------:R-:W3:Y:S04]  /*16230*/  LDL.LU R132, [R1+0x300] ;  /* 0x0003000001847983 */ /* 0x000ee80000300800 */
[----:B------:R-:W3:Y:S01]  /*16240*/  LDL.LU R126, [R1+0x2c0] ;  /* 0x0002c000017e7983 */ /* 0x000ee20000300800 */
[----:B--2---:R-:W-:-:S03]  /*16250*/  IMAD.X R112, R112, 0x1, R79, P6 ;  /* 0x0000000170707824 */ /* 0x004fc600030e064f */
[----:B------:R-:W2:Y:S04]  /*16260*/  LDL.LU R131, [R1+0x2f8] ;  /* 0x0002f80001837983 */ /* 0x000ea80000300800 */
[----:B------:R-:W2:Y:S04]  /*16270*/  LDL.LU R130, [R1+0x2b8] ;  /* 0x0002b80001827983 */ /* 0x000ea80000300800 */
[----:B------:R-:W2:Y:S04]  /*16280*/  LDL.LU R129, [R1+0x2f0] ;  /* 0x0002f00001817983 */ /* 0x000ea80000300800 */
[----:B------:R0:W-:Y:S04]  /*16290*/  STL [R1+0x340], R112 ;  /* 0x0003407001007387 */ /* 0x0001e80000100800 */
[----:B------:R-:W2:Y:S04]  /*162a0*/  LDL.LU R120, [R1+0x2b0] ;  /* 0x0002b00001787983 */ /* 0x000ea80000300800 */
[----:B-1----:R-:W2:Y:S04]  /*162b0*/  LDL.LU R119, [R1+0x2e8] ;  /* 0x0002e80001777983 */ /* 0x002ea80000300800 */
[----:B0-----:R-:W2:Y:S01]  /*162c0*/  LDL.LU R112, [R1+0x2a8] ;  /* 0x0002a80001707983 */ /* 0x001ea20000300800 */
[----:B----4-:R-:W-:-:S05]  /*162d0*/  IADD3 R94, P6, R94, R80, RZ ;  /* 0x000000505e5e7210 */ /* 0x010fca0007fde0ff */
[----:B------:R0:W-:Y:S04]  /*162e0*/  STL [R1+0x314], R94 ;  /* 0x0003145e01007387 */ /* 0x0001e80000100800 */
[----:B0-----:R-:W4:Y:S01]  /*162f0*/  LDL.LU R94, [R1+0x2e0] ;  /* 0x0002e000015e7983 */ /* 0x001f220000300800 */
[----:B------:R-:W-:-:S05]  /*16300*/  IMAD.X R95, R95, 0x1, R79, P1 ;  /* 0x000000015f5f7824 */ /* 0x000fca00008e064f */
[----:B------:R0:W-:Y:S01]  /*16310*/  STL [R1+0x338], R95 ;  /* 0x0003385f01007387 */ /* 0x0001e20000100800 */
[----:B------:R-:W-:-:S03]  /*16320*/  IADD3 R166, P1, R166, R80, RZ ;  /* 0x00000050a6a67210 */ /* 0x000fc60007f3e0ff */
[----:B0-----:R-:W4:Y:S01]  /*16330*/  LDL.LU R95, [R1+0x2a0] ;  /* 0x0002a000015f7983 */ /* 0x001f220000300800 */
[----:B------:R-:W-:-:S03]  /*16340*/  IMAD.X R106, R106, 0x1, R79, P2 ;  /* 0x000000016a6a7824 */ /* 0x000fc600010e064f */
[----:B------:R0:W-:Y:S04]  /*16350*/  STL [R1+0x30c], R166 ;  /* 0x00030ca601007387 */ /* 0x0001e80000100800 */
[----:B0-----:R-:W4:Y:S01]  /*16360*/  LDL.LU R166, [R1+0x2c4] ;  /* 0x0002c40001a67983 */ /* 0x001f220000300800 */
[----:B------:R-:W-:-:S05]  /*16370*/  IADD3 R160, P2, R160, R80, RZ ;  /* 0x00000050a0a07210 */ /* 0x000fca0007f5e0ff */
[----:B------:R0:W-:Y:S04]  /*16380*/  STL [R1+0x304], R160 ;  /* 0x000304a001007387 */ /* 0x0001e80000100800 */
[----:B0-----:R-:W4:Y:S04]  /*16390*/  LDL.LU R160, [R1+0x2bc] ;  /* 0x0002bc0001a07983 */ /* 0x001f280000300800 */
[----:B------:R-:W-:Y:S01]  /*163a0*/  STL [R1+0x330], R106 ;  /* 0x0003306a01007387 */ /* 0x000fe20000100800 */
[--C-:B------:R-:W-:Y:S01]  /*163b0*/  IMAD.X R101, R101, 0x1, R79.reuse, P3 ;  /* 0x0000000165657824 */ /* 0x100fe200018e064f */
[----:B------:R-:W-:Y:S01]  /*163c0*/  IADD3 R100, P3, R100, R80, RZ ;  /* 0x0000005064647210 */ /* 0x000fe20007f7e0ff */
[----:B---3--:R-:W-:-:S05]  /*163d0*/  IMAD.X R78, R78, 0x1, R79, P4 ;  /* 0x000000014e4e7824 */ /* 0x008fca00020e064f */
[----:B------:R0:W-:Y:S02]  /*163e0*/  STL [R1+0x320], R78 ;  /* 0x0003204e01007387 */ /* 0x0001e40000100800 */
[----:B0-----:R-:W0:Y:S02]  /*163f0*/  LDC R78, c[0x0][0x23c] ;  /* 0x00008f00ff4e7b82 */ /* 0x001e240000000800 */
[----:B------:R-:W-:Y:S04]  /*16400*/  STL [R1+0x328], R101 ;  /* 0x0003286501007387 */ /* 0x000fe80000100800 */
[----:B------:R-:W-:Y:S01]  /*16410*/  STL [R1+0x2fc], R100 ;  /* 0x0002fc6401007387 */ /* 0x000fe20000100800 */
[----:B0-----:R-:W-:-:S04]  /*16420*/  IMAD.SHL.U32 R78, R78, 0x100, RZ ;  /* 0x000001004e4e7824 */ /* 0x001fc800078e00ff */
[----:B------:R-:W-:-:S05]  /*16430*/  IMAD.SHL.U32 R78, R78, 0x2, RZ ;  /* 0x000000024e4e7824 */ /* 0x000fca00078e00ff */
[----:B------:R-:W-:-:S05]  /*16440*/  IADD3 R77, P4, R77, R78, RZ ;  /* 0x0000004e4d4d7210 */ /* 0x000fca0007f9e0ff */
[----:B------:R0:W-:Y:S04]  /*16450*/  STL [R1+0x2f4], R77 ;  /* 0x0002f44d01007387 */ /* 0x0001e80000100800 */
[----:B0-----:R-:W3:Y:S01]  /*16460*/  LDL.LU R77, [R1+0x9cc] ;  /* 0x0009cc00014d7983 */ /* 0x001ee20000300800 */
[--C-:B------:R-:W-:Y:S02]  /*16470*/  IMAD.X R179, R179, 0x1, R79.reuse, P5 ;  /* 0x00000001b3b37824 */ /* 0x100fe400028e064f */
[--C-:B------:R-:W-:Y:S01]  /*16480*/  IMAD.X R92, R92, 0x1, R79.reuse, P6 ;  /* 0x000000015c5c7824 */ /* 0x100fe200030e064f */
[-C--:B------:R-:W-:Y:S02]  /*16490*/  IADD3 R155, P6, R155, R78.reuse, RZ ;  /* 0x0000004e9b9b7210 */ /* 0x080fe40007fde0ff */
[----:B------:R-:W-:Y:S01]  /*164a0*/  IADD3 R93, P5, R93, R78, RZ ;  /* 0x0000004e5d5d7210 */ /* 0x000fe20007fbe0ff */
[----:B------:R0:W-:Y:S04]  /*164b0*/  STL [R1+0x318], R179 ;  /* 0x000318b301007387 */ /* 0x0001e80000100800 */
[----:B0-----:R-:W4:Y:S04]  /*164c0*/  LDL.LU R179, [R1+0x2b4] ;  /* 0x0002b40001b37983 */ /* 0x001f280000300800 */
[----:B------:R0:W-:Y:S04]  /*164d0*/  STL [R1+0x2e4], R155 ;  /* 0x0002e49b01007387 */ /* 0x0001e80000100800 */
[----:B------:R-:W-:Y:S04]  /*164e0*/  STL [R1+0x2ec], R93 ;  /* 0x0002ec5d01007387 */ /* 0x000fe80000100800 */
[----:B0-----:R-:W4:Y:S04]  /*164f0*/  LDL.LU R155, [R1+0x2ac] ;  /* 0x0002ac00019b7983 */ /* 0x001f280000300800 */
[----:B------:R-:W-:Y:S01]  /*16500*/  STL [R1+0x310], R92 ;  /* 0x0003105c01007387 */ /* 0x000fe20000100800 */
[----:B---3--:R-:W-:-:S05]  /*16510*/  IMAD.X R77, R77, 0x1, R79, P1 ;  /* 0x000000014d4d7824 */ /* 0x008fca00008e064f */
[----:B------:R0:W-:Y:S04]  /*16520*/  STL [R1+0x308], R77 ;  /* 0x0003084d01007387 */ /* 0x0001e80000100800 */
[----:B0-----:R-:W3:Y:S01]  /*16530*/  LDL.LU R77, [R1+0x9c8] ;  /* 0x0009c800014d7983 */ /* 0x001ee20000300800 */
[-C--:B------:R-:W-:Y:S01]  /*16540*/  IADD3 R127, P1, R127, R78.reuse, RZ ;  /* 0x0000004e7f7f7210 */ /* 0x080fe20007f3e0ff */
[----:B------:R-:W-:Y:S01]  /*16550*/  IMAD.X R132, R132, 0x1, R79, P2 ;  /* 0x0000000184847824 */ /* 0x000fe200010e064f */
[----:B------:R-:W-:-:S03]  /*16560*/  IADD3 R126, P2, R126, R78, RZ ;  /* 0x0000004e7e7e7210 */ /* 0x000fc60007f5e0ff */
[----:B------:R0:W-:Y:S01]  /*16570*/  STL [R1+0x2dc], R127 ;  /* 0x0002dc7f01007387 */ /* 0x0001e20000100800 */
[----:B--2---:R-:W-:Y:S01]  /*16580*/  IMAD.X R131, R131, 0x1, R79, P3 ;  /* 0x0000000183837824 */ /* 0x004fe200018e064f */
[-C--:B------:R-:W-:Y:S02]  /*16590*/  IADD3 R130, P3, R130, R78.reuse, RZ ;  /* 0x0000004e82827210 */ /* 0x080fe40007f7e0ff */
[----:B0-----:R-:W2:Y:S04]  /*165a0*/  LDL.LU R127, [R1+0x2a4] ;  /* 0x0002a400017f7983 */ /* 0x001ea80000300800 */
[----:B------:R0:W-:Y:S04]  /*165b0*/  STL [R1+0x2c0], R126 ;  /* 0x0002c07e01007387 */ /* 0x0001e80000100800 */
[----:B0-----:R-:W2:Y:S04]  /*165c0*/  LDL.LU R126, [R1+0x29c] ;  /* 0x00029c00017e7983 */ /* 0x001ea80000300800 */
[----:B------:R-:W-:Y:S04]  /*165d0*/  STL [R1+0x300], R132 ;  /* 0x0003008401007387 */ /* 0x000fe80000100800 */
[----:B------:R-:W-:Y:S04]  /*165e0*/  STL [R1+0x2f8], R131 ;  /* 0x0002f88301007387 */ /* 0x000fe80000100800 */
[----:B------:R-:W-:Y:S01]  /*165f0*/  STL [R1+0x2b8], R130 ;  /* 0x0002b88201007387 */ /* 0x000fe20000100800 */
[--C-:B---3--:R-:W-:Y:S01]  /*16600*/  IMAD.X R129, R129, 0x1, R77.reuse, P4 ;  /* 0x0000000181817824 */ /* 0x108fe200020e064d */
[-C--:B------:R-:W-:Y:S01]  /*16610*/  IADD3 R120, P4, R120, R78.reuse, RZ ;  /* 0x0000004e78787210 */ /* 0x080fe20007f9e0ff */
[----:B------:R-:W-:Y:S01]  /*16620*/  IMAD.X R119, R119, 0x1, R77, P5 ;  /* 0x0000000177777824 */ /* 0x000fe200028e064d */
[----:B------:R-:W-:-:S02]  /*16630*/  IADD3 R112, P5, R112, R78, RZ ;  /* 0x0000004e70707210 */ /* 0x000fc40007fbe0ff */
[----:B------:R-:W-:Y:S01]  /*16640*/  STL [R1+0x2f0], R129 ;  /* 0x0002f08101007387 */ /* 0x000fe20000100800 */
[--C-:B----4-:R-:W-:Y:S01]  /*16650*/  IMAD.X R94, R94, 0x1, R77.reuse, P6 ;  /* 0x000000015e5e7824 */ /* 0x110fe200030e064d */
[-C--:B------:R-:W-:Y:S02]  /*16660*/  IADD3 R95, P6, R95, R78.reuse, RZ ;  /* 0x0000004e5f5f7210 */ /* 0x080fe40007fde0ff */
[----:B------:R0:W-:Y:S01]  /*16670*/  STL [R1+0x2b0], R120 ;  /* 0x0002b07801007387 */ /* 0x0001e20000100800 */
[--C-:B------:R-:W-:Y:S01]  /*16680*/  IMAD.X R166, R166, 0x1, R77.reuse, P1 ;  /* 0x00000001a6a67824 */ /* 0x100fe200008e064d */
[-C--:B------:R-:W-:Y:S02]  /*16690*/  IADD3 R15, P1, R15, R78.reuse, RZ ;  /* 0x0000004e0f0f7210 */ /* 0x080fe40007f3e0ff */
[----:B0-----:R-:W3:Y:S04]  /*166a0*/  LDL.LU R120, [R1+0x260] ;  /* 0x0002600001787983 */ /* 0x001ee80000300800 */
[----:B------:R0:W-:Y:S04]  /*166b0*/  STL [R1+0x2e8], R119 ;  /* 0x0002e87701007387 */ /* 0x0001e80000100800 */
[----:B0-----:R-:W4:Y:S04]  /*166c0*/  LDL.LU R119, [R1+0x258] ;  /* 0x0002580001777983 */ /* 0x001f280000300800 */
[----:B------:R0:W-:Y:S04]  /*166d0*/  STL [R1+0x2a8], R112 ;  /* 0x0002a87001007387 */ /* 0x0001e80000100800 */
[----:B0-----:R-:W4:Y:S04]  /*166e0*/  LDL.LU R112, [R1+0x250] ;  /* 0x0002500001707983 */ /* 0x001f280000300800 */
[----:B------:R-:W-:Y:S04]  /*166f0*/  STL [R1+0x2e0], R94 ;  /* 0x0002e05e01007387 */ /* 0x000fe80000100800 */
[----:B------:R-:W-:Y:S04]  /*16700*/  STL [R1+0x2a0], R95 ;  /* 0x0002a05f01007387 */ /* 0x000fe80000100800 */
[----:B------:R0:W-:Y:S04]  /*16710*/  STL [R1+0x298], R15 ;  /* 0x0002980f01007387 */ /* 0x0001e80000100800 */
[----:B0-----:R-:W4:Y:S04]  /*16720*/  LDL.LU R15, [R1+0x9c4] ;  /* 0x0009c400010f7983 */ /* 0x001f280000300800 */
[----:B------:R0:W-:Y:S04]  /*16730*/  STL [R1+0x2c4], R166 ;  /* 0x0002c4a601007387 */ /* 0x0001e80000100800 */
[----:B------:R-:W4:Y:S01]  /*16740*/  LDL.LU R94, [R1+0x248] ;  /* 0x00024800015e7983 */ /* 0x000f220000300800 */
[--C-:B------:R-:W-:Y:S01]  /*16750*/  IMAD.X R160, R160, 0x1, R77.reuse, P2 ;  /* 0x00000001a0a07824 */ /* 0x100fe200010e064d */
[-C--:B------:R-:W-:Y:S01]  /*16760*/  IADD3 R152, P2, R152, R78.reuse, RZ ;  /* 0x0000004e98987210 */ /* 0x080fe20007f5e0ff */
[----:B------:R-:W-:Y:S01]  /*16770*/  IMAD.X R179, R179, 0x1, R77, P3 ;  /* 0x00000001b3b37824 */ /* 0x000fe200018e064d */
[----:B------:R-:W4:Y:S01]  /*16780*/  LDL.LU R95, [R1+0x240] ;  /* 0x00024000015f7983 */ /* 0x000f220000300800 */
[----:B------:R-:W-:-:S03]  /*16790*/  IADD3 R171, P3, R171, R78, RZ ;  /* 0x0000004eabab7210 */ /* 0x000fc60007f7e0ff */
[----:B0-----:R-:W4:Y:S01]  /*167a0*/  LDL.LU R166, [R1+0x238] ;  /* 0x0002380001a67983 */ /* 0x001f220000300800 */
[----:B------:R-:W-:-:S03]  /*167b0*/  IMAD.X R155, R155, 0x1, R77, P4 ;  /* 0x000000019b9b7824 */ /* 0x000fc600020e064d */
[----:B------:R0:W-:Y:S01]  /*167c0*/  STL [R1+0x2bc], R160 ;  /* 0x0002bca001007387 */ /* 0x0001e20000100800 */
[-C--:B------:R-:W-:Y:S01]  /*167d0*/  IADD3 R17, P4, R17, R78.reuse, RZ ;  /* 0x0000004e11117210 */ /* 0x080fe20007f9e0ff */
[--C-:B--2---:R-:W-:Y:S01]  /*167e0*/  IMAD.X R127, R127, 0x1, R77.reuse, P5 ;  /* 0x000000017f7f7824 */ /* 0x104fe200028e064d */
[----:B------:R-:W-:Y:S01]  /*167f0*/  IADD3 R182, P5, R182, R78, RZ ;  /* 0x0000004eb6b67210 */ /* 0x000fe20007fbe0ff */
[----:B0-----:R-:W2:Y:S04]  /*16800*/  LDL.LU R160, [R1+0x25c] ;  /* 0x00025c0001a07983 */ /* 0x001ea80000300800 */
[----:B------:R0:W-:Y:S01]  /*16810*/  STL [R1+0x290], R152 ;  /* 0x0002909801007387 */ /* 0x0001e20000100800 */
[----:B------:R-:W-:-:S03]  /*16820*/  IMAD.X R67, R67, 0x1, R77, P1 ;  /* 0x0000000143437824 */ /* 0x000fc600008e064d */
[----:B0-----:R-:W2:Y:S04]  /*16830*/  LDL.LU R152, [R1+0x230] ;  /* 0x0002300001987983 */ /* 0x001ea80000300800 */
[----:B------:R0:W-:Y:S01]  /*16840*/  STL [R1+0x2b4], R179 ;  /* 0x0002b4b301007387 */ /* 0x0001e20000100800 */
[----:B------:R-:W-:Y:S01]  /*16850*/  IMAD.X R126, R126, 0x1, R77, P6 ;  /* 0x000000017e7e7824 */ /* 0x000fe200030e064d */
[-C--:B------:R-:W-:Y:S02]  /*16860*/  IADD3 R165, P6, R165, R78.reuse, RZ ;  /* 0x0000004ea5a57210 */ /* 0x080fe40007fde0ff */
[----:B0-----:R-:W2:Y:S04]  /*16870*/  LDL.LU R179, [R1+0x254] ;  /* 0x0002540001b37983 */ /* 0x001ea80000300800 */
[----:B------:R0:W-:Y:S01]  /*16880*/  STL [R1+0x288], R171 ;  /* 0x000288ab01007387 */ /* 0x0001e20000100800 */
[----:B------:R-:W-:-:S03]  /*16890*/  IADD3 R208, P1, R208, R78, RZ ;  /* 0x0000004ed0d07210 */ /* 0x000fc60007f3e0ff */
[----:B0-----:R-:W2:Y:S04]  /*168a0*/  LDL.LU R171, [R1+0x228] ;  /* 0x0002280001ab7983 */ /* 0x001ea80000300800 */
[----:B------:R0:W-:Y:S01]  /*168b0*/  STL [R1+0x2ac], R155 ;  /* 0x0002ac9b01007387 */ /* 0x0001e20000100800 */
[----:B------:R-:W-:-:S03]  /*168c0*/  IMAD.X R161, R161, 0x1, R77, P2 ;  /* 0x00000001a1a17824 */ /* 0x000fc600010e064d */
[----:B0-----:R-:W2:Y:S04]  /*168d0*/  LDL.LU R155, [R1+0x24c] ;  /* 0x00024c00019b7983 */ /* 0x001ea80000300800 */
[----:B------:R0:W-:Y:S01]  /*168e0*/  STL [R1+0x280], R17 ;  /* 0x0002801101007387 */ /* 0x0001e20000100800 */
[----:B------:R-:W-:-:S03]  /*168f0*/  IMAD.X R224, R224, 0x1, R77, P3 ;  /* 0x00000001e0e07824 */ /* 0x000fc600018e064d */
[----:B0-----:R-:W2:Y:S04]  /*16900*/  LDL.LU R17, [R1+0x9c0] ;  /* 0x0009c00001117983 */ /* 0x001ea80000300800 */
[----:B------:R0:W-:Y:S01]  /*16910*/  STL [R1+0x278], R182 ;  /* 0x000278b601007387 */ /* 0x0001e20000100800 */
[----:B------:R-:W-:-:S03]  /*16920*/  IMAD.X R210, R210, 0x1, R77, P4 ;  /* 0x00000001d2d27824 */ /* 0x000fc600020e064d */
[----:B0-----:R-:W2:Y:S04]  /*16930*/  LDL.LU R182, [R1+0x244] ;  /* 0x0002440001b67983 */ /* 0x001ea80000300800 */
[----:B------:R-:W-:Y:S04]  /*16940*/  STL [R1+0x2a4], R127 ;  /* 0x0002a47f01007387 */ /* 0x000fe80000100800 */
[----:B------:R0:W-:Y:S04]  /*16950*/  STL [R1+0x294], R67 ;  /* 0x0002944301007387 */ /* 0x0001e80000100800 */
[----:B------:R-:W-:Y:S04]  /*16960*/  STL [R1+0x29c], R126 ;  /* 0x00029c7e01007387 */ /* 0x000fe80000100800 */
        /* <DEDUP_REMOVED lines=10> */
[----:B------:R0:W-:Y:S04]  /*16a10*/  STL [R1+0x284], R224 ;  /* 0x000284e001007387 */ /* 0x0001e80000100800 */
[----:B0-----:R-:W2:Y:S01]  /*16a20*/  LDL.LU R224, [R1+0x9b4] ;  /* 0x0009b40001e07983 */ /* 0x001ea20000300800 */
[----:B---3--:R-:W-:-:S05]  /*16a30*/  IADD3 R120, P2, R120, R78, RZ ;  /* 0x0000004e78787210 */ /* 0x008fca0007f5e0ff */
[----:B------:R-:W-:Y:S04]  /*16a40*/  STL [R1+0x260], R120 ;  /* 0x0002607801007387 */ /* 0x000fe80000100800 */
[----:B------:R0:W-:Y:S01]  /*16a50*/  STL [R1+0x27c], R210 ;  /* 0x00027cd201007387 */ /* 0x0001e20000100800 */
[----:B----4-:R-:W-:-:S03]  /*16a60*/  IADD3 R119, P3, R119, R78, RZ ;  /* 0x0000004e77777210 */ /* 0x010fc60007f7e0ff */
[----:B0-----:R-:W3:Y:S04]  /*16a70*/  LDL.LU R210, [R1+0x9b0] ;  /* 0x0009b00001d27983 */ /* 0x001ee80000300800 */
[----:B------:R-:W-:Y:S01]  /*16a80*/  STL [R1+0x258], R119 ;  /* 0x0002587701007387 */ /* 0x000fe20000100800 */
[----:B------:R-:W-:-:S03]  /*16a90*/  IADD3 R112, P4, R112, R78, RZ ;  /* 0x0000004e70707210 */ /* 0x000fc60007f9e0ff */
[----:B------:R0:W-:Y:S04]  /*16aa0*/  STL [R1+0x274], R19 ;  /* 0x0002741301007387 */ /* 0x0001e80000100800 */
[----:B------:R-:W-:Y:S04]  /*16ab0*/  STL [R1+0x250], R112 ;  /* 0x0002507001007387 */ /* 0x000fe80000100800 */
[----:B0-----:R-:W4:Y:S04]  /*16ac0*/  LDL.LU R19, [R1+0x9ac] ;  /* 0x0009ac0001137983 */ /* 0x001f280000300800 */
[----:B------:R0:W-:Y:S04]  /*16ad0*/  STL [R1+0x26c], R13 ;  /* 0x00026c0d01007387 */ /* 0x0001e80000100800 */
[----:B0-----:R-:W3:Y:S01]  /*16ae0*/  LDL.LU R13, [R1+0x9a8] ;  /* 0x0009a800010d7983 */ /* 0x001ee20000300800 */
[----:B------:R-:W-:-:S05]  /*16af0*/  IADD3 R94, P5, R94, R78, RZ ;  /* 0x0000004e5e5e7210 */ /* 0x000fca0007fbe0ff */
[----:B------:R-:W-:Y:S04]  /*16b00*/  STL [R1+0x248], R94 ;  /* 0x0002485e01007387 */ /* 0x000fe80000100800 */
[----:B------:R0:W-:Y:S04]  /*16b10*/  STL [R1+0x264], R66 ;  /* 0x0002644201007387 */ /* 0x0001e80000100800 */
[----:B0-----:R-:W4:Y:S01]  /*16b20*/  LDL.LU R66, [R1+0x9a4] ;  /* 0x0009a40001427983 */ /* 0x001f220000300800 */
[-C--:B------:R-:W-:Y:S02]  /*16b30*/  IADD3 R95, P6, R95, R78.reuse, RZ ;  /* 0x0000004e5f5f7210 */ /* 0x080fe40007fde0ff */
[----:B------:R-:W-:Y:S01]  /*16b40*/  IADD3 R166, P1, R166, R78, RZ ;  /* 0x0000004ea6a67210 */ /* 0x000fe20007f3e0ff */
[----:B--2---:R-:W-:-:S02]  /*16b50*/  IMAD.X R160, R160, 0x1, R77, P2 ;  /* 0x00000001a0a07824 */ /* 0x004fc400010e064d */
[----:B------:R-:W-:Y:S04]  /*16b60*/  STL [R1+0x240], R95 ;  /* 0x0002405f01007387 */ /* 0x000fe80000100800 */
[----:B------:R0:W-:Y:S01]  /*16b70*/  STL [R1+0x238], R166 ;  /* 0x000238a601007387 */ /* 0x0001e20000100800 */
[----:B------:R-:W-:-:S03]  /*16b80*/  IADD3 R152, P2, R152, R78, RZ ;  /* 0x0000004e98987210 */ /* 0x000fc60007f5e0ff */
[----:B0-----:R-:W2:Y:S04]  /*16b90*/  LDL.LU R166, [R1+0x1e0] ;  /* 0x0001e00001a67983 */ /* 0x001ea80000300800 */
[----:B------:R0:W-:Y:S01]  /*16ba0*/  STL [R1+0x25c], R160 ;  /* 0x00025ca001007387 */ /* 0x0001e20000100800 */
[----:B------:R-:W-:-:S03]  /*16bb0*/  IMAD.X R179, R179, 0x1, R77, P3 ;  /* 0x00000001b3b37824 */ /* 0x000fc600018e064d */
[----:B0-----:R-:W2:Y:S04]  /*16bc0*/  LDL.LU R160, [R1+0x1d8] ;  /* 0x0001d80001a07983 */ /* 0x001ea80000300800 */
[----:B------:R0:W-:Y:S01]  /*16bd0*/  STL [R1+0x230], R152 ;  /* 0x0002309801007387 */ /* 0x0001e20000100800 */
[----:B------:R-:W-:-:S03]  /*16be0*/  IADD3 R171, P3, R171, R78, RZ ;  /* 0x0000004eabab7210 */ /* 0x000fc60007f7e0ff */
[----:B0-----:R-:W2:Y:S04]  /*16bf0*/  LDL.LU R152, [R1+0x1d0] ;  /* 0x0001d00001987983 */ /* 0x001ea80000300800 */
[----:B------:R0:W-:Y:S01]  /*16c00*/  STL [R1+0x254], R179 ;  /* 0x000254b301007387 */ /* 0x0001e20000100800 */
[--C-:B------:R-:W-:Y:S01]  /*16c10*/  IMAD.X R155, R155, 0x1, R77.reuse, P4 ;  /* 0x000000019b9b7824 */ /* 0x100fe200020e064d */
[-C--:B------:R-:W-:Y:S02]  /*16c20*/  IADD3 R65, P4, R65, R78.reuse, RZ ;  /* 0x0000004e41417210 */ /* 0x080fe40007f9e0ff */
[----:B0-----:R-:W2:Y:S04]  /*16c30*/  LDL.LU R179, [R1+0x1c8] ;  /* 0x0001c80001b37983 */ /* 0x001ea80000300800 */
[----:B------:R-:W-:Y:S04]  /*16c40*/  STL [R1+0x228], R171 ;  /* 0x000228ab01007387 */ /* 0x000fe80000100800 */
[----:B------:R0:W-:Y:S04]  /*16c50*/  STL [R1+0x220], R65 ;  /* 0x0002204101007387 */ /* 0x0001e80000100800 */
[----:B------:R1:W-:Y:S04]  /*16c60*/  STL [R1+0x24c], R155 ;  /* 0x00024c9b01007387 */ /* 0x0003e80000100800 */
[----:B0-----:R-:W2:Y:S04]  /*16c70*/  LDL.LU R65, [R1+0x9a0] ;  /* 0x0009a00001417983 */ /* 0x001ea80000300800 */
[----:B------:R-:W2:Y:S01]  /*16c80*/  LDL.LU R171, [R1+0x1c0] ;  /* 0x0001c00001ab7983 */ /* 0x000ea20000300800 */
[----:B------:R-:W-:Y:S01]  /*16c90*/  IMAD.X R182, R182, 0x1, R77, P5 ;  /* 0x00000001b6b67824 */ /* 0x000fe200028e064d */
[----:B------:R-:W-:-:S02]  /*16ca0*/  IADD3 R11, P5, R11, R78, RZ ;  /* 0x0000004e0b0b7210 */ /* 0x000fc40007fbe0ff */
[----:B-1----:R-:W2:Y:S04]  /*16cb0*/  LDL.LU R155, [R1+0x1b8] ;  /* 0x0001b800019b7983 */ /* 0x002ea80000300800 */
[----:B------:R0:W-:Y:S04]  /*16cc0*/  STL [R1+0x244], R182 ;  /* 0x000244b601007387 */ /* 0x0001e80000100800 */
[----:B0-----:R-:W2:Y:S04]  /*16cd0*/  LDL.LU R182, [R1+0x1dc] ;  /* 0x0001dc0001b67983 */ /* 0x001ea80000300800 */
[----:B------:R0:W-:Y:S01]  /*16ce0*/  STL [R1+0x218], R11 ;  /* 0x0002180b01007387 */ /* 0x0001e20000100800 */
[----:B------:R-:W-:Y:S01]  /*16cf0*/  IMAD.X R165, R165, 0x1, R77, P6 ;  /* 0x00000001a5a57824 */ /* 0x000fe200030e064d */
[----:B------:R-:W-:-:S02]  /*16d00*/  IADD3 R189, P6, R189, R78, RZ ;  /* 0x0000004ebdbd7210 */ /* 0x000fc40007fde0ff */
[----:B0-----:R-:W2:Y:S04]  /*16d10*/  LDL.LU R11, [R1+0x99c] ;  /* 0x00099c00010b7983 */ /* 0x001ea80000300800 */
[----:B------:R0:W-:Y:S01]  /*16d20*/  STL [R1+0x210], R189 ;  /* 0x000210bd01007387 */ /* 0x0001e20000100800 */
[----:B------:R-:W-:-:S03]  /*16d30*/  IMAD.X R206, R206, 0x1, R77, P4 ;  /* 0x00000001cece7824 */ /* 0x000fc600020e064d */
[----:B0-----:R-:W2:Y:S04]  /*16d40*/  LDL.LU R189, [R1+0x1d4] ;  /* 0x0001d40001bd7983 */ /* 0x001ea80000300800 */
[----:B------:R-:W-:Y:S01]  /*16d50*/  STL [R1+0x23c], R165 ;  /* 0x00023ca501007387 */ /* 0x000fe20000100800 */
[--C-:B------:R-:W-:Y:S01]  /*16d60*/  IMAD.X R161, R161, 0x1, R77.reuse, P1 ;  /* 0x00000001a1a17824 */ /* 0x100fe200008e064d */
[-C--:B------:R-:W-:Y:S02]  /*16d70*/  IADD3 R234, P1, R234, R78.reuse, RZ ;  /* 0x0000004eeaea7210 */ /* 0x080fe40007f3e0ff */
[-C--:B------:R-:W-:Y:S01]  /*16d80*/  IADD3 R177, P4, R177, R78.reuse, RZ ;  /* 0x0000004eb1b17210 */ /* 0x080fe20007f9e0ff */
[--C-:B---3--:R-:W-:Y:S01]  /*16d90*/  IMAD.X R13, R13, 0x1, R77.reuse, P3 ;  /* 0x000000010d0d7824 */ /* 0x108fe200018e064d */
[-C--:B------:R-:W-:Y:S01]  /*16da0*/  IADD3 R157, P3, R157, R78.reuse, RZ ;  /* 0x0000004e9d9d7210 */ /* 0x080fe20007f7e0ff */
[----:B----4-:R-:W-:Y:S01]  /*16db0*/  IMAD.X R66, R66, 0x1, R77, P2 ;  /* 0x0000000142427824 */ /* 0x010fe200010e064d */
[----:B------:R-:W-:-:S04]  /*16dc0*/  IADD3 R242, P2, R242, R78, RZ ;  /* 0x0000004ef2f27210 */ /* 0x000fc80007f5e0ff */
[----:B------:R0:W-:Y:S04]  /*16dd0*/  STL [R1+0x22c], R66 ;  /* 0x00022c4201007387 */ /* 0x0001e80000100800 */
[----:B------:R-:W-:Y:S04]  /*16de0*/  STL [R1+0x234], R161 ;  /* 0x000234a101007387 */ /* 0x000fe80000100800 */
[----:B0-----:R-:W3:Y:S04]  /*16df0*/  LDL.LU R66, [R1+0x998] ;  /* 0x0009980001427983 */ /* 0x001ee80000300800 */
[----:B------:R0:W-:Y:S04]  /*16e00*/  STL [R1+0x208], R234 ;  /* 0x000208ea01007387 */ /* 0x0001e80000100800 */
[----:B0-----:R-:W4:Y:S04]  /*16e10*/  LDL.LU R234, [R1+0x1cc] ;  /* 0x0001cc0001ea7983 */ /* 0x001f280000300800 */
[----:B------:R0:W-:Y:S04]  /*16e20*/  STL [R1+0x224], R13 ;  /* 0x0002240d01007387 */ /* 0x0001e80000100800 */
[----:B0-----:R-:W3:Y:S04]  /*16e30*/  LDL.LU R13, [R1+0x994] ;  /* 0x00099400010d7983 */ /* 0x001ee80000300800 */
[----:B------:R0:W-:Y:S04]  /*16e40*/  STL [R1+0x200], R242 ;  /* 0x000200f201007387 */ /* 0x0001e80000100800 */
[----:B0-----:R-:W3:Y:S04]  /*16e50*/  LDL.LU R242, [R1+0x1c4] ;  /* 0x0001c40001f27983 */ /* 0x001ee80000300800 */
[----:B------:R0:W-:Y:S04]  /*16e60*/  STL [R1+0x21c], R206 ;  /* 0x00021cce01007387 */ /* 0x0001e80000100800 */
[----:B0-----:R-:W3:Y:S04]  /*16e70*/  LDL.LU R206, [R1+0x990] ;  /* 0x0009900001ce7983 */ /* 0x001ee80000300800 */
[----:B------:R-:W-:Y:S04]  /*16e80*/  STL [R1+0x1f8], R157 ;  /* 0x0001f89d01007387 */ /* 0x000fe80000100800 */
[----:B------:R0:W-:Y:S04]  /*16e90*/  STL [R1+0x1f0], R177 ;  /* 0x0001f0b101007387 */ /* 0x0001e80000100800 */
[----:B0-----:R-:W3:Y:S01]  /*16ea0*/  LDL.LU R177, [R1+0x1bc] ;  /* 0x0001bc0001b17983 */ /* 0x001ee20000300800 */
[--C-:B------:R-:W-:Y:S01]  /*16eb0*/  IMAD.X R204, R204, 0x1, R77.reuse, P5 ;  /* 0x00000001cccc7824 */ /* 0x100fe200028e064d */
[-C--:B------:R-:W-:Y:S01]  /*16ec0*/  IADD3 R176, P5, R176, R78.reuse, RZ ;  /* 0x0000004eb0b07210 */ /* 0x080fe20007fbe0ff */
[----:B------:R-:W-:Y:S01]  /*16ed0*/  IMAD.X R153, R153, 0x1, R77, P6 ;  /* 0x0000000199997824 */ /* 0x000fe200030e064d */
[----:B--2---:R-:W-:-:S02]  /*16ee0*/  IADD3 R166, P6, R166, R78, RZ ;  /* 0x0000004ea6a67210 */ /* 0x004fc40007fde0ff */
[----:B------:R0:W-:Y:S01]  /*16ef0*/  STL [R1+0x214], R204 ;  /* 0x000214cc01007387 */ /* 0x0001e20000100800 */
[--C-:B------:R-:W-:Y:S01]  /*16f00*/  IMAD.X R164, R164, 0x1, R77.reuse, P1 ;  /* 0x00000001a4a47824 */ /* 0x100fe200008e064d */
[-C--:B------:R-:W-:Y:S01]  /*16f10*/  IADD3 R160, P1, R160, R78.reuse, RZ ;  /* 0x0000004ea0a07210 */ /* 0x080fe20007f3e0ff */
[--C-:B------:R-:W-:Y:S01]  /*16f20*/  IMAD.X R156, R156, 0x1, R77.reuse, P2 ;  /* 0x000000019c9c7824 */ /* 0x100fe200010e064d */
[-C--:B------:R-:W-:Y:S01]  /*16f30*/  IADD3 R152, P2, R152, R78.reuse, RZ ;  /* 0x0000004e98987210 */ /* 0x080fe20007f5e0ff */
[--C-:B------:R-:W-:Y:S01]  /*16f40*/  IMAD.X R180, R180, 0x1, R77.reuse, P3 ;  /* 0x00000001b4b47824 */ /* 0x100fe200018e064d */
[----:B0-----:R-:W2:Y:S04]  /*16f50*/  LDL.LU R204, [R1+0x98c] ;  /* 0x00098c0001cc7983 */ /* 0x001ea80000300800 */
[----:B------:R0:W-:Y:S01]  /*16f60*/  STL [R1+0x1e8], R176 ;  /* 0x0001e8b001007387 */ /* 0x0001e20000100800 */
[-C--:B------:R-:W-:Y:S01]  /*16f70*/  IADD3 R179, P3, R179, R78.reuse, RZ ;  /* 0x0000004eb3b37210 */ /* 0x080fe20007f7e0ff */
[--C-:B------:R-:W-:Y:S01]  /*16f80*/  IMAD.X R178, R178, 0x1, R77.reuse, P4 ;  /* 0x00000001b2b27824 */ /* 0x100fe200020e064d */
[----:B------:R-:W-:Y:S01]  /*16f90*/  IADD3 R171, P4, R171, R78, RZ ;  /* 0x0000004eabab7210 */ /* 0x000fe20007f9e0ff */
[----:B0-----:R-:W2:Y:S04]  /*16fa0*/  LDL.LU R176, [R1+0x1b4] ;  /* 0x0001b40001b07983 */ /* 0x001ea80000300800 */
[----:B------:R-:W-:Y:S04]  /*16fb0*/  STL [R1+0x20c], R153 ;  /* 0x00020c9901007387 */ /* 0x000fe80000100800 */
[----:B------:R-:W-:Y:S04]  /*16fc0*/  STL [R1+0x1e0], R166 ;  /* 0x0001e0a601007387 */ /* 0x000fe80000100800 */
[----:B------:R-:W-:Y:S01]  /*16fd0*/  STL [R1+0x204], R164 ;  /* 0x000204a401007387 */ /* 0x000fe20000100800 */
[----:B------:R-:W-:-:S03]  /*16fe0*/  IMAD.X R163, R163, 0x1, R77, P5 ;  /* 0x00000001a3a37824 */ /* 0x000fc600028e064d */
[----:B------:R-:W-:Y:S01]  /*16ff0*/  STL [R1+0x1d8], R160 ;  /* 0x0001d8a001007387 */ /* 0x000fe20000100800 */
[----:B------:R-:W-:-:S03]  /*17000*/  IADD3 R155, P5, R155, R78, RZ ;  /* 0x0000004e9b9b7210 */ /* 0x000fc60007fbe0ff */
[----:B------:R-:W-:Y:S01]  /*17010*/  STL [R1+0x1fc], R156 ;  /* 0x0001fc9c01007387 */ /* 0x000fe20000100800 */
[----:B------:R-:W-:-:S03]  /*17020*/  IMAD.X R182, R182, 0x1, R77, P6 ;  /* 0x00000001b6b67824 */ /* 0x000fc600030e064d */
[----:B------:R-:W-:Y:S01]  /*17030*/  STL [R1+0x1d0], R152 ;  /* 0x0001d09801007387 */ /* 0x000fe20000100800 */
[----:B------:R-:W-:-:S03]  /*17040*/  IADD3 R210, P6, R210, R78, RZ ;  /* 0x0000004ed2d27210 */ /* 0x000fc60007fde0ff */
[----:B------:R-:W-:Y:S04]  /*17050*/  STL [R1+0x1f4], R180 ;  /* 0x0001f4b401007387 */ /* 0x000fe80000100800 */
[----:B------:R-:W-:Y:S04]  /*17060*/  STL [R1+0x1c8], R179 ;  /* 0x0001c8b301007387 */ /* 0x000fe80000100800 */
[----:B------:R-:W-:Y:S01]  /*17070*/  STL [R1+0x1ec], R178 ;  /* 0x0001ecb201007387 */ /* 0x000fe20000100800 */
[----:B------:R-:W-:-:S03]  /*17080*/  IMAD.X R189, R189, 0x1, R77, P1 ;  /* 0x00000001bdbd7824 */ /* 0x000fc600008e064d */
[----:B------:R0:W-:Y:S01]  /*17090*/  STL [R1+0x1c0], R171 ;  /* 0x0001c0ab01007387 */ /* 0x0001e20000100800 */
[----:B------:R-:W-:-:S03]  /*170a0*/  IADD3 R208, P1, R208, R78, RZ ;  /* 0x0000004ed0d07210 */ /* 0x000fc60007f3e0ff */
[----:B0-----:R-:W2:Y:S04]  /*170b0*/  LDL.LU R171, [R1+0x160] ;  /* 0x0001600001ab7983 */ /* 0x001ea80000300800 */
[----:B------:R-:W-:Y:S04]  /*170c0*/  STL [R1+0x1e4], R163 ;  /* 0x0001e4a301007387 */ /* 0x000fe80000100800 */
[----:B------:R-:W-:Y:S04]  /*170d0*/  STL [R1+0x1b8], R155 ;  /* 0x0001b89b01007387 */ /* 0x000fe80000100800 */
[----:B------:R0:W-:Y:S04]  /*170e0*/  STL [R1+0x1b0], R210 ;  /* 0x0001b0d201007387 */ /* 0x0001e80000100800 */
[----:B------:R-:W-:Y:S04]  /*170f0*/  STL [R1+0x1dc], R182 ;  /* 0x0001dcb601007387 */ /* 0x000fe80000100800 */
[----:B0-----:R-:W2:Y:S04]  /*17100*/  LDL.LU R210, [R1+0x988] ;  /* 0x0009880001d27983 */ /* 0x001ea80000300800 */
[----:B------:R-:W2:Y:S04]  /*17110*/  LDL.LU R163, [R1+0x158] ;  /* 0x0001580001a37983 */ /* 0x000ea80000300800 */
[----:B------:R-:W2:Y:S04]  /*17120*/  LDL.LU R155, [R1+0x150] ;  /* 0x00015000019b7983 */ /* 0x000ea80000300800 */
[----:B------:R0:W-:Y:S04]  /*17130*/  STL [R1+0x1a8], R208 ;  /* 0x0001a8d001007387 */ /* 0x0001e80000100800 */
[----:B------:R1:W-:Y:S04]  /*17140*/  STL [R1+0x1d4], R189 ;  /* 0x0001d4bd01007387 */ /* 0x0003e80000100800 */
[----:B0-----:R-:W2:Y:S04]  /*17150*/  LDL.LU R208, [R1+0x984] ;  /* 0x0009840001d07983 */ /* 0x001ea80000300800 */
[----:B------:R-:W2:Y:S04]  /*17160*/  LDL.LU R182, [R1+0x148] ;  /* 0x0001480001b67983 */ /* 0x000ea80000300800 */
[----:B-1----:R-:W2:Y:S01]  /*17170*/  LDL.LU R189, [R1+0x140] ;  /* 0x0001400001bd7983 */ /* 0x002ea20000300800 */
[----:B----4-:R-:W-:Y:S01]  /*17180*/  IMAD.X R234, R234, 0x1, R77, P2 ;  /* 0x00000001eaea7824 */ /* 0x010fe200010e064d */
[----:B------:R-:W-:-:S05]  /*17190*/  IADD3 R70, P2, R70, R78, RZ ;  /* 0x0000004e46467210 */ /* 0x000fca0007f5e0ff */
[----:B------:R0:W-:Y:S04]  /*171a0*/  STL [R1+0x1a0], R70 ;  /* 0x0001a04601007387 */ /* 0x0001e80000100800 */
[----:B------:R1:W-:Y:S04]  /*171b0*/  STL [R1+0x1cc], R234 ;  /* 0x0001ccea01007387 */ /* 0x0003e80000100800 */
[----:B0-----:R-:W4:Y:S04]  /*171c0*/  LDL.LU R70, [R1+0x980] ;  /* 0x0009800001467983 */ /* 0x001f280000300800 */
[----:B-1----:R-:W4:Y:S01]  /*171d0*/  LDL.LU R234, [R1+0x138] ;  /* 0x0001380001ea7983 */ /* 0x002f220000300800 */
[----:B---3--:R-:W-:Y:S01]  /*171e0*/  IMAD.X R242, R242, 0x1, R77, P3 ;  /* 0x00000001f2f27824 */ /* 0x008fe200018e064d */
[----:B------:R-:W-:-:S05]  /*171f0*/  IADD3 R16, P3, R16, R78, RZ ;  /* 0x0000004e10107210 */ /* 0x000fca0007f7e0ff */
[----:B------:R0:W-:Y:S04]  /*17200*/  STL [R1+0x198], R16 ;  /* 0x0001981001007387 */ /* 0x0001e80000100800 */
[----:B------:R1:W-:Y:S04]  /*17210*/  STL [R1+0x1c4], R242 ;  /* 0x0001c4f201007387 */ /* 0x0003e80000100800 */
[----:B0-----:R-:W3:Y:S04]  /*17220*/  LDL.LU R16, [R1+0x97c] ;  /* 0x00097c0001107983 */ /* 0x001ee80000300800 */
[----:B-1----:R-:W3:Y:S01]  /*17230*/  LDL.LU R242, [R1+0x15c] ;  /* 0x00015c0001f27983 */ /* 0x002ee20000300800 */
[----:B------:R-:W-:Y:S01]  /*17240*/  IMAD.X R177, R177, 0x1, R77, P4 ;  /* 0x00000001b1b17824 */ /* 0x000fe200020e064d */
[----:B------:R-:W-:-:S05]  /*17250*/  IADD3 R244, P4, R244, R78, RZ ;  /* 0x0000004ef4f47210 */ /* 0x000fca0007f9e0ff */
[----:B------:R0:W-:Y:S04]  /*17260*/  STL [R1+0x190], R244 ;  /* 0x000190f401007387 */ /* 0x0001e80000100800 */
[----:B0-----:R-:W3:Y:S01]  /*17270*/  LDL.LU R244, [R1+0x154] ;  /* 0x0001540001f47983 */ /* 0x001ee20000300800 */
[--C-:B------:R-:W-:Y:S01]  /*17280*/  IMAD.X R19, R19, 0x1, R77.reuse, P6 ;  /* 0x0000000113137824 */ /* 0x100fe200030e064d */
[-C--:B------:R-:W-:Y:S02]  /*17290*/  IADD3 R197, P6, R197, R78.reuse, RZ ;  /* 0x0000004ec5c57210 */ /* 0x080fe40007fde0ff */
[----:B------:R-:W-:Y:S01]  /*172a0*/  STL [R1+0x1bc], R177 ;  /* 0x0001bcb101007387 */ /* 0x000fe20000100800 */
[--C-:B------:R-:W-:Y:S02]  /*172b0*/  IMAD.X R224, R224, 0x1, R77.reuse, P1 ;  /* 0x00000001e0e07824 */ /* 0x100fe400008e064d */
[----:B--2---:R-:W-:Y:S01]  /*172c0*/  IMAD.X R176, R176, 0x1, R77, P5 ;  /* 0x00000001b0b07824 */ /* 0x004fe200028e064d */
[----:B------:R-:W-:-:S05]  /*172d0*/  IADD3 R193, P5, R193, R78, RZ ;  /* 0x0000004ec1c17210 */ /* 0x000fca0007fbe0ff */
[----:B------:R0:W-:Y:S01]  /*172e0*/  STL [R1+0x188], R193 ;  /* 0x000188c101007387 */ /* 0x0001e20000100800 */
[-C--:B------:R-:W-:Y:S01]  /*172f0*/  IADD3 R169, P1, R169, R78.reuse, RZ ;  /* 0x0000004ea9a97210 */ /* 0x080fe20007f3e0ff */
[--C-:B------:R-:W-:Y:S02]  /*17300*/  IMAD.X R214, R214, 0x1, R77.reuse, P2 ;  /* 0x00000001d6d67824 */ /* 0x100fe400010e064d */
[----:B0-----:R-:W2:Y:S04]  /*17310*/  LDL.LU R193, [R1+0x14c] ;  /* 0x00014c0001c17983 */ /* 0x001ea80000300800 */
[----:B------:R-:W-:Y:S04]  /*17320*/  STL [R1+0x1b4], R176 ;  /* 0x0001b4b001007387 */ /* 0x000fe80000100800 */
[----:B------:R0:W-:Y:S01]  /*17330*/  STL [R1+0x1ac], R19 ;  /* 0x0001ac1301007387 */ /* 0x0001e20000100800 */
[----:B------:R-:W-:Y:S01]  /*17340*/  IMAD.X R69, R69, 0x1, R77, P3 ;  /* 0x0000000145457824 */ /* 0x000fe200018e064d */
[----:B------:R-:W-:-:S02]  /*17350*/  IADD3 R175, P2, R175, R78, RZ ;  /* 0x0000004eafaf7210 */ /* 0x000fc40007f5e0ff */
[----:B0-----:R-:W2:Y:S04]  /*17360*/  LDL.LU R19, [R1+0x978] ;  /* 0x0009780001137983 */ /* 0x001ea80000300800 */
[----:B------:R0:W-:Y:S01]  /*17370*/  STL [R1+0x180], R197 ;  /* 0x000180c501007387 */ /* 0x0001e20000100800 */
[-C--:B------:R-:W-:Y:S01]  /*17380*/  IADD3 R174, P3, R174, R78.reuse, RZ ;  /* 0x0000004eaeae7210 */ /* 0x080fe20007f7e0ff */
[--C-:B------:R-:W-:Y:S02]  /*17390*/  IMAD.X R173, R173, 0x1, R77.reuse, P4 ;  /* 0x00000001adad7824 */ /* 0x100fe400020e064d */
[----:B0-----:R-:W2:Y:S04]  /*173a0*/  LDL.LU R197, [R1+0x144] ;  /* 0x0001440001c57983 */ /* 0x001ea80000300800 */
[----:B------:R0:W-:Y:S01]  /*173b0*/  STL [R1+0x1a4], R224 ;  /* 0x0001a4e001007387 */ /* 0x0001e20000100800 */
[----:B------:R-:W-:Y:S01]  /*173c0*/  IADD3 R171, P4, R171, R78, RZ ;  /* 0x0000004eabab7210 */ /* 0x000fe20007f9e0ff */
[----:B------:R-:W-:-:S02]  /*173d0*/  IMAD.X R168, R168, 0x1, R77, P5 ;  /* 0x00000001a8a87824 */ /* 0x000fc400028e064d */
[----:B0-----:R-:W2:Y:S04]  /*173e0*/  LDL.LU R224, [R1+0x974] ;  /* 0x0009740001e07983 */ /* 0x001ea80000300800 */
[----:B------:R0:W-:Y:S01]  /*173f0*/  STL [R1+0x178], R169 ;  /* 0x000178a901007387 */ /* 0x0001e20000100800 */
[----:B------:R-:W-:-:S03]  /*17400*/  IMAD.X R159, R159, 0x1, R77, P6 ;  /* 0x000000019f9f7824 */ /* 0x000fc600030e064d */
[----:B0-----:R-:W2:Y:S04]  /*17410*/  LDL.LU R169, [R1+0x13c] ;  /* 0x00013c0001a97983 */ /* 0x001ea80000300800 */
[----:B------:R0:W-:Y:S01]  /*17420*/  STL [R1+0x19c], R214 ;  /* 0x00019cd601007387 */ /* 0x0001e20000100800 */
[-C--:B------:R-:W-:Y:S01]  /*17430*/  IADD3 R163, P5, R163, R78.reuse, RZ ;  /* 0x0000004ea3a37210 */ /* 0x080fe20007fbe0ff */
[--C-:B------:R-:W-:Y:S01]  /*17440*/  IMAD.X R151, R151, 0x1, R77.reuse, P1 ;  /* 0x0000000197977824 */ /* 0x100fe200008e064d */
[-C--:B------:R-:W-:Y:S01]  /*17450*/  IADD3 R155, P6, R155, R78.reuse, RZ ;  /* 0x0000004e9b9b7210 */ /* 0x080fe20007fde0ff */
[----:B0-----:R-:W2:Y:S04]  /*17460*/  LDL.LU R214, [R1+0x970] ;  /* 0x0009700001d67983 */ /* 0x001ea80000300800 */
[----:B------:R0:W-:Y:S01]  /*17470*/  STL [R1+0x194], R69 ;  /* 0x0001944501007387 */ /* 0x0001e20000100800 */
[----:B------:R-:W-:Y:S01]  /*17480*/  IMAD.X R225, R225, 0x1, R77, P3 ;  /* 0x00000001e1e17824 */ /* 0x000fe200018e064d */
[----:B------:R-:W-:-:S02]  /*17490*/  IADD3 R182, P1, R182, R78, RZ ;  /* 0x0000004eb6b67210 */ /* 0x000fc40007f3e0ff */
[----:B0-----:R-:W2:Y:S04]  /*174a0*/  LDL.LU R69, [R1+0x96c] ;  /* 0x00096c0001457983 */ /* 0x001ea80000300800 */
[----:B------:R-:W-:Y:S04]  /*174b0*/  STL [R1+0x170], R175 ;  /* 0x000170af01007387 */ /* 0x000fe80000100800 */
[----:B------:R-:W-:Y:S04]  /*174c0*/  STL [R1+0x168], R174 ;  /* 0x000168ae01007387 */ /* 0x000fe80000100800 */
[----:B------:R-:W-:Y:S01]  /*174d0*/  STL [R1+0x18c], R173 ;  /* 0x00018cad01007387 */ /* 0x000fe20000100800 */
[----:B------:R-:W-:-:S03]  /*174e0*/  IMAD.X R185, R185, 0x1, R77, P2 ;  /* 0x00000001b9b97824 */ /* 0x000fc600010e064d */
[----:B------:R-:W-:Y:S04]  /*174f0*/  STL [R1+0x160], R171 ;  /* 0x000160ab01007387 */ /* 0x000fe80000100800 */
[----:B------:R-:W-:Y:S01]  /*17500*/  STL [R1+0x184], R168 ;  /* 0x000184a801007387 */ /* 0x000fe20000100800 */
[----:B------:R-:W-:-:S03]  /*17510*/  IADD3 R189, P2, R189, R78, RZ ;  /* 0x0000004ebdbd7210 */ /* 0x000fc60007f5e0ff */
[----:B------:R-:W-:Y:S04]  /*17520*/  STL [R1+0x158], R163 ;  /* 0x000158a301007387 */ /* 0x000fe80000100800 */
[----:B------:R-:W-:Y:S04]  /*17530*/  STL [R1+0x17c], R159 ;  /* 0x00017c9f01007387 */ /* 0x000fe80000100800 */
[----:B------:R-:W-:Y:S04]  /*17540*/  STL [R1+0x150], R155 ;  /* 0x0001509b01007387 */ /* 0x000fe80000100800 */
[----:B------:R-:W-:Y:S04]  /*17550*/  STL [R1+0x174], R151 ;  /* 0x0001749701007387 */ /* 0x000fe80000100800 */
[----:B------:R-:W-:Y:S04]  /*17560*/  STL [R1+0x148], R182 ;  /* 0x000148b601007387 */ /* 0x000fe80000100800 */
[----:B------:R0:W-:Y:S04]  /*17570*/  STL [R1+0x164], R225 ;  /* 0x000164e101007387 */ /* 0x0001e80000100800 */
[----:B------:R-:W-:Y:S04]  /*17580*/  STL [R1+0x16c], R185 ;  /* 0x00016cb901007387 */ /* 0x000fe80000100800 */
[----:B0-----:R-:W2:Y:S04]  /*17590*/  LDL.LU R225, [R1+0xe0] ;  /* 0x0000e00001e17983 */ /* 0x001ea80000300800 */
[----:B------:R-:W-:Y:S01]  /*175a0*/  STL [R1+0x140], R189 ;  /* 0x000140bd01007387 */ /* 0x000fe20000100800 */
[----:B----4-:R-:W-:-:S05]  /*175b0*/  IADD3 R234, P3, R234, R78, RZ ;  /* 0x0000004eeaea7210 */ /* 0x010fca0007f7e0ff */
[----:B------:R0:W-:Y:S04]  /*175c0*/  STL [R1+0x138], R234 ;  /* 0x000138ea01007387 */ /* 0x0001e80000100800 */
[----:B0-----:R-:W4:Y:S01]  /*175d0*/  LDL.LU R234, [R1+0xd8] ;  /* 0x0000d80001ea7983 */ /* 0x001f220000300800 */
[----:B---3--:R-:W-:Y:S01]  /*175e0*/  IMAD.X R242, R242, 0x1, R77, P4 ;  /* 0x00000001f2f27824 */ /* 0x008fe200020e064d */
[----:B------:R-:W-:-:S04]  /*175f0*/  IADD3 R17, P4, R17, R78, RZ ;  /* 0x0000004e11117210 */ /* 0x000fc80007f9e0ff */
[----:B------:R0:W-:Y:S04]  /*17600*/  STL [R1+0x15c], R242 ;  /* 0x00015cf201007387 */ /* 0x0001e80000100800 */
[----:B0-----:R-:W3:Y:S04]  /*17610*/  LDL.LU R242, [R1+0xd0] ;  /* 0x0000d00001f27983 */ /* 0x001ee80000300800 */
[----:B------:R0:W-:Y:S01]  /*17620*/  STL [R1+0x130], R17 ;  /* 0x0001301101007387 */ /* 0x0001e20000100800 */
[----:B------:R-:W-:Y:S01]  /*17630*/  IMAD.X R244, R244, 0x1, R77, P5 ;  /* 0x00000001f4f47824 */ /* 0x000fe200028e064d */
[----:B------:R-:W-:-:S02]  /*17640*/  IADD3 R88, P5, R88, R78, RZ ;  /* 0x0000004e58587210 */ /* 0x000fc40007fbe0ff */
[----:B0-----:R-:W3:Y:S04]  /*17650*/  LDL.LU R17, [R1+0x968] ;  /* 0x0009680001117983 */ /* 0x001ee80000300800 */
[----:B------:R0:W-:Y:S04]  /*17660*/  STL [R1+0x154], R244 ;  /* 0x000154f401007387 */ /* 0x0001e80000100800 */
[----:B0-----:R-:W3:Y:S04]  /*17670*/  LDL.LU R244, [R1+0xc8] ;  /* 0x0000c80001f47983 */ /* 0x001ee80000300800 */
[----:B------:R0:W-:Y:S04]  /*17680*/  STL [R1+0x128], R88 ;  /* 0x0001285801007387 */ /* 0x0001e80000100800 */
[----:B0-----:R-:W4:Y:S01]  /*17690*/  LDL.LU R88, [R1+0x964] ;  /* 0x0009640001587983 */ /* 0x001f220000300800 */
[----:B------:R-:W-:-:S02]  /*176a0*/  UIADD3.64 UR56, UR4, 0x100, URZ ;  /* 0x0000010004387897 */ /* 0x000fc4000fffe03f */
[----:B------:R-:W-:Y:S01]  /*176b0*/  UIADD3.64 UR58, UR6, 0x4, URZ ;  /* 0x00000004063a7897 */ /* 0x000fe2000fffe03f */
[----:B--2---:R-:W-:Y:S01]  /*176c0*/  IMAD.X R193, R193, 0x1, R77, P6 ;  /* 0x00000001c1c17824 */ /* 0x004fe200030e064d */
[----:B------:R-:W-:-:S07]  /*176d0*/  IADD3 R216, P6, R216, R78, RZ ;  /* 0x0000004ed8d87210 */ /* 0x000fce0007fde0ff */
[----:B------:R-:W-:Y:S01]  /*176e0*/  HGMMA.64x64x16.F32 R24, gdesc[UR56].tnspA, R24 ;  /* 0x20e00000381879f0 */ /* 0x000fe20008700818 */
[----:B------:R0:W-:Y:S04]  /*176f0*/  STL [R1+0x120], R216 ;  /* 0x000120d801007387 */ /* 0x0001e80000100800 */
[----:B------:R-:W-:Y:S04]  /*17700*/  STL [R1+0x14c], R193 ;  /* 0x00014cc101007387 */ /* 0x000fe80000100800 */
[----:B0-----:R-:W2:Y:S01]  /*17710*/  LDL.LU R216, [R1+0x960] ;  /* 0x0009600001d87983 */ /* 0x001ea20000300800 */
[----:B------:R-:W-:Y:S01]  /*17720*/  IMAD.X R197, R197, 0x1, R77, P1 ;  /* 0x00000001c5c57824 */ /* 0x000fe200008e064d */
[----:B------:R-:W-:-:S05]  /*17730*/  IADD3 R252, P1, R252, R78, RZ ;  /* 0x0000004efcfc7210 */ /* 0x000fca0007f3e0ff */
[----:B------:R0:W-:Y:S01]  /*17740*/  STL [R1+0x118], R252 ;  /* 0x000118fc01007387 */ /* 0x0001e20000100800 */
[----:B------:R-:W-:-:S03]  /*17750*/  IMAD.X R67, R67, 0x1, R77, P4 ;  /* 0x0000000143437824 */ /* 0x000fc600020e064d */
[----:B0-----:R-:W2:Y:S04]  /*17760*/  LDL.LU R252, [R1+0xdc] ;  /* 0x0000dc0001fc7983 */ /* 0x001ea80000300800 */
[----:B------:R-:W-:Y:S01]  /*17770*/  STL [R1+0x144], R197 ;  /* 0x000144c501007387 */ /* 0x000fe20000100800 */
[----:B------:R-:W-:Y:S01]  /*17780*/  IMAD.X R169, R169, 0x1, R77, P2 ;  /* 0x00000001a9a97824 */ /* 0x000fe200010e064d */
[----:B------:R-:W-:-:S04]  /*17790*/  IADD3 R250, P2, R250, R78, RZ ;  /* 0x0000004efafa7210 */ /* 0x000fc80007f5e0ff */
[----:B------:R0:W-:Y:S04]  /*177a0*/  STL [R1+0x13c], R169 ;  /* 0x00013ca901007387 */ /* 0x0001e80000100800 */
[----:B0-----:R-:W2:Y:S01]  /*177b0*/  LDL.LU R169, [R1+0xd4] ;  /* 0x0000d40001a97983 */ /* 0x001ea20000300800 */
[----:B------:R-:W-:Y:S04]  /*177c0*/  HGMMA.64x64x16.F32 R24, gdesc[UR8].tnspA, R24 ;  /* 0x20e00000081879f0 */ /* 0x000fe80008700818 */
[----:B------:R-:W-:Y:S01]  /*177d0*/  HGMMA.64x64x16.F32 R24, gdesc[UR12].tnspA, R24 ;  /* 0x20e000000c1879f0 */ /* 0x000fe20008700818 */
[----:B----4-:R-:W-:Y:S01]  /*177e0*/  IMAD.X R88, R88, 0x1, R77, P3 ;  /* 0x0000000158587824 */ /* 0x010fe200018e064d */
[----:B------:R-:W-:-:S02]  /*177f0*/  IADD3 R236, P3, R236, R78, RZ ;  /* 0x0000004eecec7210 */ /* 0x000fc40007f7e0ff */
[----:B------:R-:W-:Y:S02]  /*17800*/  HGMMA.64x64x16.F32 R24, gdesc[UR16].tnspA, R24 ;  /* 0x20e00000101879f0 */ /* 0x000fe40008700818 */
[----:B------:R0:W-:Y:S04]  /*17810*/  STL [R1+0x134], R88 ;  /* 0x0001345801007387 */ /* 0x0001e80000100800 */
[----:B0-----:R0:W5:Y:S04]  /*17820*/  LDL.LU R88, [R1+0x95c] ;  /* 0x00095c0001587983 */ /* 0x0011680000300800 */
[----:B------:R1:W-:Y:S04]  /*17830*/  STL [R1+0x110], R250 ;  /* 0x000110fa01007387 */ /* 0x0003e80000100800 */
[----:B-1----:R-:W4:Y:S04]  /*17840*/  LDL.LU R250, [R1+0xcc] ;  /* 0x0000cc0001fa7983 */ /* 0x002f280000300800 */
[----:B------:R1:W-:Y:S04]  /*17850*/  STL [R1+0x12c], R67 ;  /* 0x00012c4301007387 */ /* 0x0003e80000100800 */
[----:B------:R3:W-:Y:S04]  /*17860*/  STL [R1+0x108], R236 ;  /* 0x000108ec01007387 */ /* 0x0007e80000100800 */
[----:B-1----:R-:W4:Y:S04]  /*17870*/  LDL.LU R67, [R1+0x958] ;  /* 0x0009580001437983 */ /* 0x002f280000300800 */
[----:B---3--:R-:W3:Y:S01]  /*17880*/  LDL.LU R236, [R1+0xc4] ;  /* 0x0000c40001ec7983 */ /* 0x008ee20000300800 */
[--C-:B------:R-:W-:Y:S01]  /*17890*/  IMAD.X R15, R15, 0x1, R77.reuse, P5 ;  /* 0x000000010f0f7824 */ /* 0x100fe200028e064d */
[-C--:B------:R-:W-:Y:S01]  /*178a0*/  IADD3 R201, P4, R201, R78.reuse, RZ ;  /* 0x0000004ec9c97210 */ /* 0x080fe20007f9e0ff */
[----:B------:R-:W-:Y:S01]  /*178b0*/  IMAD.X R68, R68, 0x1, R77, P6 ;  /* 0x0000000144447824 */ /* 0x000fe200030e064d */
[----:B------:R-:W-:-:S02]  /*178c0*/  IADD3 R205, P5, R205, R78, RZ ;  /* 0x0000004ecdcd7210 */ /* 0x000fc40007fbe0ff */
[----:B------:R1:W-:Y:S01]  /*178d0*/  STL [R1+0x124], R15 ;  /* 0x0001240f01007387 */ /* 0x0003e20000100800 */
[-C--:B------:R-:W-:Y:S01]  /*178e0*/  IADD3 R209, P6, R209, R78.reuse, RZ ;  /* 0x0000004ed1d17210 */ /* 0x080fe20007fde0ff */
[--C-:B------:R-:W-:Y:S01]  /*178f0*/  IMAD.X R213, R213, 0x1, R77.reuse, P1 ;  /* 0x00000001d5d57824 */ /* 0x100fe200008e064d */
[-C--:B------:R-:W-:Y:S01]  /*17900*/  IADD3 R217, P1, R217, R78.reuse, RZ ;  /* 0x0000004ed9d97210 */ /* 0x080fe20007f3e0ff */
[--C-:B------:R-:W-:Y:S01]  /*17910*/  IMAD.X R221, R221, 0x1, R77.reuse, P2 ;  /* 0x00000001dddd7824 */ /* 0x100fe200010e064d */
[----:B------:R-:W-:Y:S01]  /*17920*/  IADD3 R225, P2, R225, R78, RZ ;  /* 0x0000004ee1e17210 */ /* 0x000fe20007f5e0ff */
[----:B-1----:R-:W3:Y:S04]  /*17930*/  LDL.LU R15, [R1+0x954] ;  /* 0x00095400010f7983 */ /* 0x002ee80000300800 */
[----:B------:R-:W-:Y:S01]  /*17940*/  STL [R1+0x100], R201 ;  /* 0x000100c901007387 */ /* 0x000fe20000100800 */
[----:B------:R-:W-:-:S03]  /*17950*/  IMAD.X R230, R230, 0x1, R77, P3 ;  /* 0x00000001e6e67824 */ /* 0x000fc600018e064d */
[----:B------:R1:W-:Y:S01]  /*17960*/  STL [R1+0x11c], R68 ;  /* 0x00011c4401007387 */ /* 0x0003e20000100800 */
[-C--:B------:R-:W-:Y:S01]  /*17970*/  IADD3 R234, P3, R234, R78.reuse, RZ ;  /* 0x0000004eeaea7210 */ /* 0x080fe20007f7e0ff */
[--C-:B------:R-:W-:Y:S02]  /*17980*/  IMAD.X R240, R240, 0x1, R77.reuse, P5 ;  /* 0x00000001f0f07824 */ /* 0x100fe400028e064d */
[----:B------:R-:W-:Y:S01]  /*17990*/  IMAD.X R238, R238, 0x1, R77, P4 ;  /* 0x00000001eeee7824 */ /* 0x000fe200020e064d */
[----:B------:R-:W-:Y:S01]  /*179a0*/  HGMMA.64x64x16.F32 R24, gdesc[UR20].tnspA, R24 ;  /* 0x20e00000141879f0 */ /* 0x000fe20008700818 */
[----:B-1----:R-:W3:Y:S04]  /*179b0*/  LDL.LU R68, [R1+0x950] ;  /* 0x0009500001447983 */ /* 0x002ee80000300800 */
[----:B------:R-:W-:Y:S04]  /*179c0*/  STL [R1+0xf8], R205 ;  /* 0x0000f8cd01007387 */ /* 0x000fe80000100800 */
[----:B------:R-:W-:Y:S04]  /*179d0*/  STL [R1+0xf0], R209 ;  /* 0x0000f0d101007387 */ /* 0x000fe80000100800 */
[----:B------:R-:W-:Y:S01]  /*179e0*/  STL [R1+0x114], R213 ;  /* 0x000114d501007387 */ /* 0x000fe20000100800 */
[----:B------:R-:W-:-:S03]  /*179f0*/  IADD3 R242, P4, R242, R78, RZ ;  /* 0x0000004ef2f27210 */ /* 0x000fc60007f9e0ff */
[----:B------:R-:W-:Y:S01]  /*17a00*/  STL [R1+0xe8], R217 ;  /* 0x0000e8d901007387 */ /* 0x000fe20000100800 */
[----:B------:R-:W-:-:S03]  /*17a10*/  IADD3 R244, P5, R244, R78, RZ ;  /* 0x0000004ef4f47210 */ /* 0x000fc60007fbe0ff */
[----:B------:R-:W-:Y:S04]  /*17a20*/  STL [R1+0x10c], R221 ;  /* 0x00010cdd01007387 */ /* 0x000fe80000100800 */
[----:B------:R-:W-:Y:S01]  /*17a30*/  STL [R1+0xe0], R225 ;  /* 0x0000e0e101007387 */ /* 0x000fe20000100800 */
[----:B------:R-:W-:-:S03]  /*17a40*/  IMAD.X R248, R248, 0x1, R77, P6 ;  /* 0x00000001f8f87824 */ /* 0x000fc600030e064d */
[----:B------:R-:W-:Y:S04]  /*17a50*/  STL [R1+0x104], R230 ;  /* 0x000104e601007387 */ /* 0x000fe80000100800 */
[----:B------:R-:W-:Y:S01]  /*17a60*/  STL [R1+0xd8], R234 ;  /* 0x0000d8ea01007387 */ /* 0x000fe20000100800 */
[----:B------:R-:W-:-:S03]  /*17a70*/  IADD3 R17, P6, R17, R78, RZ ;  /* 0x0000004e11117210 */ /* 0x000fc60007fde0ff */
[----:B------:R1:W-:Y:S01]  /*17a80*/  STL [R1+0xf4], R240 ;  /* 0x0000f4f001007387 */ /* 0x0003e20000100800 */
[----:B------:R-:W-:-:S03]  /*17a90*/  IMAD.X R246, R246, 0x1, R77, P1 ;  /* 0x00000001f6f67824 */ /* 0x000fc600008e064d */
[----:B------:R-:W-:Y:S01]  /*17aa0*/  STL [R1+0xfc], R238 ;  /* 0x0000fcee01007387 */ /* 0x000fe20000100800 */
[----:B------:R-:W-:-:S03]  /*17ab0*/  IADD3 R214, P1, R214, R78, RZ ;  /* 0x0000004ed6d67210 */ /* 0x000fc60007f3e0ff */
[----:B-1----:R-:W3:Y:S04]  /*17ac0*/  LDL.LU R240, [R1+0x60] ;  /* 0x0000600001f07983 */ /* 0x002ee80000300800 */
[----:B------:R-:W-:Y:S01]  /*17ad0*/  STL [R1+0xd0], R242 ;  /* 0x0000d0f201007387 */ /* 0x000fe20000100800 */
[----:B--2---:R-:W-:-:S03]  /*17ae0*/  IMAD.X R252, R252, 0x1, R77, P2 ;  /* 0x00000001fcfc7824 */ /* 0x004fc600010e064d */
[----:B------:R1:W-:Y:S01]  /*17af0*/  STL [R1+0xc8], R244 ;  /* 0x0000c8f401007387 */ /* 0x0003e20000100800 */
[-C--:B------:R-:W-:Y:S01]  /*17b00*/  IADD3 R212, P2, R212, R78.reuse, RZ ;  /* 0x0000004ed4d47210 */ /* 0x080fe20007f5e0ff */
[--C-:B------:R-:W-:Y:S01]  /*17b10*/  IMAD.X R169, R169, 0x1, R77.reuse, P3 ;  /* 0x00000001a9a97824 */ /* 0x100fe200018e064d */
[----:B------:R-:W-:Y:S01]  /*17b20*/  IADD3 R218, P3, R218, R78, RZ ;  /* 0x0000004edada7210 */ /* 0x000fe20007f7e0ff */
[----:B-1----:R-:W2:Y:S04]  /*17b30*/  LDL.LU R244, [R1+0x58] ;  /* 0x0000580001f47983 */ /* 0x002ea80000300800 */
[----:B------:R1:W-:Y:S01]  /*17b40*/  STL [R1+0xec], R248 ;  /* 0x0000ecf801007387 */ /* 0x0003e20000100800 */
[----:B------:R-:W-:Y:S03]  /*17b50*/  HGMMA.64x64x16.F32 R24, gdesc[UR24].tnspA, R24 ;  /* 0x20e00000181879f0 */ /* 0x000fe60008700818 */
[----:B-1----:R-:W2:Y:S04]  /*17b60*/  LDL.LU R248, [R1+0x50] ;  /* 0x0000500001f87983 */ /* 0x002ea80000300800 */
[----:B------:R1:W-:Y:S01]  /*17b70*/  STL [R1+0xc0], R17 ;  /* 0x0000c01101007387 */ /* 0x0003e20000100800 */
[----:B------:R-:W-:-:S03]  /*17b80*/  IMAD.X R216, R216, 0x1, R77, P6 ;  /* 0x00000001d8d87824 */ /* 0x000fc600030e064d */
[----:B-1----:R-:W2:Y:S04]  /*17b90*/  LDL.LU R17, [R1+0x94c] ;  /* 0x00094c0001117983 */ /* 0x002ea80000300800 */
[----:B------:R1:W-:Y:S04]  /*17ba0*/  STL [R1+0xb8], R214 ;  /* 0x0000b8d601007387 */ /* 0x0003e80000100800 */
[----:B-1----:R-:W2:Y:S04]  /*17bb0*/  LDL.LU R214, [R1+0x948] ;  /* 0x0009480001d67983 */ /* 0x002ea80000300800 */
[----:B------:R-:W-:Y:S04]  /*17bc0*/  STL [R1+0xe4], R246 ;  /* 0x0000e4f601007387 */ /* 0x000fe80000100800 */
[----:B------:R1:W-:Y:S01]  /*17bd0*/  STL [R1+0xb0], R212 ;  /* 0x0000b0d401007387 */ /* 0x0003e20000100800 */
[----:B------:R-:W-:-:S03]  /*17be0*/  IMAD.X R69, R69, 0x1, R77, P1 ;  /* 0x0000000145457824 */ /* 0x000fc600008e064d */
[----:B-1----:R-:W2:Y:S04]  /*17bf0*/  LDL.LU R212, [R1+0x944] ;  /* 0x0009440001d47983 */ /* 0x002ea80000300800 */
[----:B------:R1:W-:Y:S04]  /*17c00*/  STL [R1+0xdc], R252 ;  /* 0x0000dcfc01007387 */ /* 0x0003e80000100800 */
[----:B-1----:R-:W2:Y:S04]  /*17c10*/  LDL.LU R252, [R1+0x5c] ;  /* 0x00005c0001fc7983 */ /* 0x002ea80000300800 */
[----:B------:R1:W-:Y:S04]  /*17c20*/  STL [R1+0xa8], R218 ;  /* 0x0000a8da01007387 */ /* 0x0003e80000100800 */
[----:B------:R0:W-:Y:S01]  /*17c30*/  STL [R1+0xd4], R169 ;  /* 0x0000d4a901007387 */ /* 0x0001e20000100800 */
[----:B------:R-:W-:-:S02]  /*17c40*/  IMAD.X R226, R226, 0x1, R77, P2 ;  /* 0x00000001e2e27824 */ /* 0x000fc400010e064d */
[--C-:B------:R-:W-:Y:S01]  /*17c50*/  IMAD.X R220, R220, 0x1, R77.reuse, P3 ;  /* 0x00000001dcdc7824 */ /* 0x100fe200018e064d */
[----:B------:R-:W-:Y:S01]  /*17c60*/  HGMMA.64x64x16.F32 R24, gdesc[UR28].tnspA, R24 ;  /* 0x20e000001c1879f0 */ /* 0x000fe20008700818 */
[----:B-1----:R-:W2:Y:S04]  /*17c70*/  LDL.LU R218, [R1+0x940] ;  /* 0x0009400001da7983 */ /* 0x002ea80000300800 */
[----:B0-----:R-:W2:Y:S01]  /*17c80*/  LDL.LU R169, [R1+0x54] ;  /* 0x0000540001a97983 */ /* 0x001ea20000300800 */
[-C--:B------:R-:W-:Y:S02]  /*17c90*/  IADD3 R223, P6, R223, R78.reuse, RZ ;  /* 0x0000004edfdf7210 */ /* 0x080fe40007fde0ff */
[-C--:B------:R-:W-:Y:S01]  /*17ca0*/  IADD3 R219, P1, R219, R78.reuse, RZ ;  /* 0x0000004edbdb7210 */ /* 0x080fe20007f3e0ff */
[----:B------:R-:W-:Y:S01]  /*17cb0*/  HGMMA.64x64x16.F32 R24, gdesc[UR32].tnspA, R24 ;  /* 0x20e00000201879f0 */ /* 0x000fe20008700818 */
[----:B----4-:R-:W-:Y:S01]  /*17cc0*/  IMAD.X R250, R250, 0x1, R77, P4 ;  /* 0x00000001fafa7824 */ /* 0x010fe200020e064d */
[----:B------:R-:W-:-:S04]  /*17cd0*/  IADD3 R232, P4, R232, R78, RZ ;  /* 0x0000004ee8e87210 */ /* 0x000fc80007f9e0ff */
[----:B------:R-:W-:Y:S04]  /*17ce0*/  STL [R1+0xcc], R250 ;  /* 0x0000ccfa01007387 */ /* 0x000fe80000100800 */
[----:B------:R-:W-:Y:S04]  /*17cf0*/  STL [R1+0xa0], R232 ;  /* 0x0000a0e801007387 */ /* 0x000fe80000100800 */
[----:B------:R0:W-:Y:S01]  /*17d00*/  STL [R1+0xbc], R216 ;  /* 0x0000bcd801007387 */ /* 0x0001e20000100800 */
[----:B---3--:R-:W-:Y:S01]  /*17d10*/  IMAD.X R236, R236, 0x1, R77, P5 ;  /* 0x00000001ecec7824 */ /* 0x008fe200028e064d */
[----:B------:R-:W-:-:S04]  /*17d20*/  IADD3 R227, P5, R227, R78, RZ ;  /* 0x0000004ee3e37210 */ /* 0x000fc80007fbe0ff */
[----:B------:R-:W-:Y:S04]  /*17d30*/  STL [R1+0xc4], R236 ;  /* 0x0000c4ec01007387 */ /* 0x000fe80000100800 */
[----:B0-----:R-:W3:Y:S04]  /*17d40*/  LDL.LU R216, [R1+0x93c] ;  /* 0x00093c0001d87983 */ /* 0x001ee80000300800 */
[----:B------:R-:W-:Y:S04]  /*17d50*/  STL [R1+0x98], R227 ;  /* 0x000098e301007387 */ /* 0x000fe80000100800 */
[----:B------:R0:W-:Y:S04]  /*17d60*/  STL [R1+0xb4], R69 ;  /* 0x0000b44501007387 */ /* 0x0001e80000100800 */
[----:B0-----:R-:W4:Y:S04]  /*17d70*/  LDL.LU R69, [R1+0x938] ;  /* 0x0009380001457983 */ /* 0x001f280000300800 */
[----:B------:R-:W-:Y:S04]  /*17d80*/  STL [R1+0x90], R223 ;  /* 0x000090df01007387 */ /* 0x000fe80000100800 */
[----:B------:R0:W-:Y:S01]  /*17d90*/  STL [R1+0xac], R226 ;  /* 0x0000ace201007387 */ /* 0x0001e20000100800 */
[----:B------:R-:W-:Y:S03]  /*17da0*/  HGMMA.64x64x16.F32 R24, gdesc[UR36].tnspA, R24 ;  /* 0x20e00000241879f0 */ /* 0x000fe60008700818 */
[----:B0-----:R-:W3:Y:S04]  /*17db0*/  LDL.LU R226, [R1+0x934] ;  /* 0x0009340001e27983 */ /* 0x001ee80000300800 */
[----:B------:R-:W-:Y:S04]  /*17dc0*/  STL [R1+0x88], R219 ;  /* 0x000088db01007387 */ /* 0x000fe80000100800 */
[----:B------:R0:W-:Y:S04]  /*17dd0*/  STL [R1+0xa4], R220 ;  /* 0x0000a4dc01007387 */ /* 0x0001e80000100800 */
[----:B0-----:R-:W3:Y:S01]  /*17de0*/  LDL.LU R220, [R1+0x930] ;  /* 0x0009300001dc7983 */ /* 0x001ee20000300800 */
[-C--:B------:R-:W-:Y:S01]  /*17df0*/  IADD3 R215, P2, R215, R78.reuse, RZ ;  /* 0x0000004ed7d77210 */ /* 0x080fe20007f5e0ff */
[--C-:B------:R-:W-:Y:S01]  /*17e00*/  IMAD.X R207, R207, 0x1, R77.reuse, P4 ;  /* 0x00000001cfcf7824 */ /* 0x100fe200020e064d */
[-C--:B------:R-:W-:Y:S01]  /*17e10*/  IADD3 R211, P3, R211, R78.reuse, RZ ;  /* 0x0000004ed3d37210 */ /* 0x080fe20007f7e0ff */
[--C-:B------:R-:W-:Y:S01]  /*17e20*/  IMAD.X R198, R198, 0x1, R77.reuse, P5 ;  /* 0x00000001c6c67824 */ /* 0x100fe200028e064d */
[-C--:B------:R-:W-:Y:S01]  /*17e30*/  IADD3 R203, P4, R203, R78.reuse, RZ ;  /* 0x0000004ecbcb7210 */ /* 0x080fe20007f9e0ff */
[----:B------:R-:W-:Y:S01]  /*17e40*/  STL [R1+0x80], R215 ;  /* 0x000080d701007387 */ /* 0x000fe20000100800 */
[----:B------:R-:W-:Y:S01]  /*17e50*/  IADD3 R194, P5, R194, R78, RZ ;  /* 0x0000004ec2c27210 */ /* 0x000fe20007fbe0ff */
[----:B------:R-:W-:-:S02]  /*17e60*/  IMAD.X R190, R190, 0x1, R77, P6 ;  /* 0x00000001bebe7824 */ /* 0x000fc400030e064d */
[----:B------:R-:W-:Y:S01]  /*17e70*/  STL [R1+0x78], R211 ;  /* 0x000078d301007387 */ /* 0x000fe20000100800 */
[----:B------:R-:W-:-:S03]  /*17e80*/  IMAD.X R186, R186, 0x1, R77, P1 ;  /* 0x00000001baba7824 */ /* 0x000fc600008e064d */
[----:B------:R-:W-:Y:S01]  /*17e90*/  STL [R1+0x9c], R207 ;  /* 0x00009ccf01007387 */ /* 0x000fe20000100800 */
[----:B------:R-:W-:-:S03]  /*17ea0*/  IADD3 R240, P6, R240, R78, RZ ;  /* 0x0000004ef0f07210 */ /* 0x000fc60007fde0ff */
[----:B------:R-:W-:Y:S01]  /*17eb0*/  STL [R1+0x70], R203 ;  /* 0x000070cb01007387 */ /* 0x000fe20000100800 */
[--C-:B------:R-:W-:Y:S02]  /*17ec0*/  IMAD.X R183, R183, 0x1, R77.reuse, P2 ;  /* 0x00000001b7b77824 */ /* 0x100fe400010e064d */
[--C-:B------:R-:W-:Y:S01]  /*17ed0*/  IMAD.X R170, R170, 0x1, R77.reuse, P3 ;  /* 0x00000001aaaa7824 */ /* 0x100fe200018e064d */
[----:B------:R-:W-:Y:S04]  /*17ee0*/  STL [R1+0x94], R198 ;  /* 0x000094c601007387 */ /* 0x000fe80000100800 */
[----:B------:R-:W-:Y:S01]  /*17ef0*/  STL [R1+0x68], R194 ;  /* 0x000068c201007387 */ /* 0x000fe20000100800 */
[----:B------:R-:W-:-:S03]  /*17f00*/  IMAD.X R167, R167, 0x1, R77, P4 ;  /* 0x00000001a7a77824 */ /* 0x000fc600020e064d */
[----:B------:R-:W-:Y:S01]  /*17f10*/  STL [R1+0x8c], R190 ;  /* 0x00008cbe01007387 */ /* 0x000fe20000100800 */
[----:B--2---:R-:W-:-:S03]  /*17f20*/  IADD3 R244, P1, R244, R78, RZ ;  /* 0x0000004ef4f47210 */ /* 0x004fc60007f3e0ff */
[----:B------:R-:W-:Y:S01]  /*17f30*/  STL [R1+0x60], R240 ;  /* 0x000060f001007387 */ /* 0x000fe20000100800 */
[----:B------:R-:W-:-:S03]  /*17f40*/  IADD3 R19, P4, R19, R78, RZ ;  /* 0x0000004e13137210 */ /* 0x000fc60007f9e0ff */
[----:B------:R-:W-:Y:S01]  /*17f50*/  STL [R1+0x84], R186 ;  /* 0x000084ba01007387 */ /* 0x000fe20000100800 */
[----:B------:R-:W-:-:S03]  /*17f60*/  IMAD.X R162, R162, 0x1, R77, P5 ;  /* 0x00000001a2a27824 */ /* 0x000fc600028e064d */
[----:B------:R-:W-:Y:S01]  /*17f70*/  STL [R1+0x58], R244 ;  /* 0x000058f401007387 */ /* 0x000fe20000100800 */
[----:B------:R-:W-:-:S03]  /*17f80*/  IADD3 R248, P2, R248, R78, RZ ;  /* 0x0000004ef8f87210 */ /* 0x000fc60007f5e0ff */
[----:B------:R-:W-:Y:S01]  /*17f90*/  STL [R1+0x7c], R183 ;  /* 0x00007cb701007387 */ /* 0x000fe20000100800 */
[-C--:B------:R-:W-:Y:S01]  /*17fa0*/  IADD3 R70, P5, R70, R78.reuse, RZ ;  /* 0x0000004e46467210 */ /* 0x080fe20007fbe0ff */
[--C-:B------:R-:W-:Y:S01]  /*17fb0*/  IMAD.X R224, R224, 0x1, R77.reuse, P4 ;  /* 0x00000001e0e07824 */ /* 0x100fe200020e064d */
[----:B------:R-:W-:Y:S03]  /*17fc0*/  HGMMA.64x64x16.F32 R24, gdesc[UR40].tnspA, R24 ;  /* 0x20e00000281879f0 */ /* 0x000fe60008700818 */
[--C-:B------:R-:W-:Y:S02]  /*17fd0*/  IMAD.X R16, R16, 0x1, R77.reuse, P5 ;  /* 0x0000000110107824 */ /* 0x100fe400028e064d */
[--C-:B------:R-:W-:Y:S01]  /*17fe0*/  IMAD.X R252, R252, 0x1, R77.reuse, P6 ;  /* 0x00000001fcfc7824 */ /* 0x100fe200030e064d */
[-C--:B------:R-:W-:Y:S01]  /*17ff0*/  IADD3 R21, P6, R21, R78.reuse, RZ ;  /* 0x0000004e15157210 */ /* 0x080fe20007fde0ff */
[----:B------:R-:W-:Y:S01]  /*18000*/  IMAD.X R169, R169, 0x1, R77, P1 ;  /* 0x00000001a9a97824 */ /* 0x000fe200008e064d */
[----:B------:R-:W-:-:S03]  /*18010*/  IADD3 R222, P1, R222, R78, RZ ;  /* 0x0000004edede7210 */ /* 0x000fc60007f3e0ff */
[----:B------:R-:W-:Y:S01]  /*18020*/  IMAD.X R6, R6, 0x1, R77, P6 ;  /* 0x0000000106067824 */ /* 0x000fe200030e064d */
[----:B------:R-:W-:Y:S04]  /*18030*/  HGMMA.64x64x16.F32 R24, gdesc[UR44].tnspA, R24 ;  /* 0x20e000002c1879f0 */ /* 0x000fe80008700818 */
[----:B------:R-:W-:Y:S01]  /*18040*/  HGMMA.64x64x16.F32 R24, gdesc[UR48].tnspA, R24 ;  /* 0x20e00000301879f0 */ /* 0x000fe20008700818 */
[----:B----4-:R-:W-:-:S05]  /*18050*/  IADD3 R69, P3, R69, R78, RZ ;  /* 0x0000004e45457210 */ /* 0x010fca0007f7e0ff */
[----:B------:R0:W-:Y:S04]  /*18060*/  STL [R1+0x48], R69 ;  /* 0x0000484501007387 */ /* 0x0001e80000100800 */
[----:B------:R-:W-:Y:S04]  /*18070*/  STL [R1+0x50], R248 ;  /* 0x000050f801007387 */ /* 0x000fe80000100800 */
[----:B0-----:R-:W2:Y:S01]  /*18080*/  LDL.LU R69, [R1+0x92c] ;  /* 0x00092c0001457983 */ /* 0x001ea20000300800 */
[----:B------:R-:W-:Y:S03]  /*18090*/  HGMMA.64x64x16.F32 R24, gdesc[UR52].tnspA, R24, gsb0 ;  /* 0x20e00000341879f0 */ /* 0x000fe60008000818 */
[----:B------:R-:W-:Y:S04]  /*180a0*/  STL [R1+0x74], R170 ;  /* 0x000074aa01007387 */ /* 0x000fe80000100800 */
[----:B------:R0:W-:Y:S01]  /*180b0*/  STL [R1+0x40], R19 ;  /* 0x0000401301007387 */ /* 0x0001e20000100800 */
[----:B---3--:R-:W-:-:S03]  /*180c0*/  IMAD.X R226, R226, 0x1, R77, P3 ;  /* 0x00000001e2e27824 */ /* 0x008fc600018e064d */
[----:B0-----:R-:W3:Y:S04]  /*180d0*/  LDL.LU R19, [R1+0x928] ;  /* 0x0009280001137983 */ /* 0x001ee80000300800 */
[----:B------:R-:W-:Y:S04]  /*180e0*/  STL [R1+0x6c], R167 ;  /* 0x00006ca701007387 */ /* 0x000fe80000100800 */
[----:B------:R0:W-:Y:S01]  /*180f0*/  STL [R1+0x30], R70 ;  /* 0x0000304601007387 */ /* 0x0001e20000100800 */
[----:B------:R-:W-:-:S03]  /*18100*/  IMAD.X R220, R220, 0x1, R77, P2 ;  /* 0x00000001dcdc7824 */ /* 0x000fc600010e064d */
[----:B0-----:R-:W4:Y:S04]  /*18110*/  LDL.LU R70, [R1+0x924] ;  /* 0x0009240001467983 */ /* 0x001f280000300800 */
[----:B------:R-:W-:Y:S04]  /*18120*/  STL [R1+0x64], R162 ;  /* 0x000064a201007387 */ /* 0x000fe80000100800 */
[----:B------:R0:W-:Y:S01]  /*18130*/  STL [R1+0x20], R21 ;  /* 0x0000201501007387 */ /* 0x0001e20000100800 */
[----:B------:R-:W-:-:S03]  /*18140*/  IADD3 R158, P2, R158, R78, RZ ;  /* 0x0000004e9e9e7210 */ /* 0x000fc60007f5e0ff */
[----:B0-----:R-:W4:Y:S04]  /*18150*/  LDL.LU R21, [R1+0x920] ;  /* 0x0009200001157983 */ /* 0x001f280000300800 */
[----:B------:R-:W-:Y:S04]  /*18160*/  STL [R1+0x5c], R252 ;  /* 0x00005cfc01007387 */ /* 0x000fe80000100800 */
[----:B------:R0:W-:Y:S04]  /*18170*/  STL [R1+0x18], R222 ;  /* 0x000018de01007387 */ /* 0x0001e80000100800 */
[----:B0-----:R-:W4:Y:S04]  /*18180*/  LDL.LU R222, [R1+0x91c] ;  /* 0x00091c0001de7983 */ /* 0x001f280000300800 */
[----:B------:R-:W-:Y:S04]  /*18190*/  STL [R1+0x54], R169 ;  /* 0x000054a901007387 */ /* 0x000fe80000100800 */
[----:B------:R0:W-:Y:S04]  /*181a0*/  STL [R1+0x4c], R220 ;  /* 0x00004cdc01007387 */ /* 0x0001e80000100800 */
[----:B0-----:R-:W4:Y:S04]  /*181b0*/  LDL.LU R220, [R1+0x918] ;  /* 0x0009180001dc7983 */ /* 0x001f280000300800 */
[----:B------:R0:W-:Y:S04]  /*181c0*/  STL [R1+0x44], R226 ;  /* 0x000044e201007387 */ /* 0x0001e80000100800 */
[----:B0-----:R-:W4:Y:S04]  /*181d0*/  LDL.LU R226, [R1+0x914] ;  /* 0x0009140001e27983 */ /* 0x001f280000300800 */
[----:B------:R-:W-:Y:S04]  /*181e0*/  STL [R1+0x8], R158 ;  /* 0x0000089e01007387 */ /* 0x000fe80000100800 */
[----:B------:R0:W-:Y:S04]  /*181f0*/  STL [R1+0x34], R224 ;  /* 0x000034e001007387 */ /* 0x0001e80000100800 */
[----:B0-----:R-:W4:Y:S01]  /*18200*/  LDL.LU R224, [R1+0x910] ;  /* 0x0009100001e07983 */ /* 0x001f220000300800 */
[----:B------:R-:W-:-:S05]  /*18210*/  IADD3 R154, P3, R154, R78, RZ ;  /* 0x0000004e9a9a7210 */ /* 0x000fca0007f7e0ff */
[----:B------:R-:W-:Y:S04]  /*18220*/  STL [R1], R154 ;  /* 0x0000009a01007387 */ /* 0x000fe80000100800 */
[----:B------:R0:W-:Y:S04]  /*18230*/  STL [R1+0x24], R16 ;  /* 0x0000241001007387 */ /* 0x0001e80000100800 */
[----:B0-----:R-:W4:Y:S04]  /*18240*/  LDL.LU R16, [R1+0x90c] ;  /* 0x00090c0001107983 */ /* 0x001f280000300800 */
[----:B------:R0:W-:Y:S04]  /*18250*/  STL [R1+0x1c], R6 ;  /* 0x00001c0601007387 */ /* 0x0001e80000100800 */
[----:B0-----:R-:W4:Y:S01]  /*18260*/  LDL.LU R6, [R1+0x908] ;  /* 0x0009080001067983 */ /* 0x001f220000300800 */
[----:B------:R-:W-:-:S02]  /*18270*/  IADD3 R249, P4, R249, R78, RZ ;  /* 0x0000004ef9f97210 */ /* 0x000fc40007f9e0ff */
[-C--:B------:R-:W-:Y:S01]  /*18280*/  IADD3 R245, P5, R245, R78.reuse, RZ ;  /* 0x0000004ef5f57210 */ /* 0x080fe20007fbe0ff */
[--C-:B------:R-:W-:Y:S01]  /*18290*/  IMAD.X R0, R0, 0x1, R77.reuse, P1 ;  /* 0x0000000100007824 */ /* 0x100fe200008e064d */
[-C--:B------:R-:W-:Y:S01]  /*182a0*/  IADD3 R241, P6, R241, R78.reuse, RZ ;  /* 0x0000004ef1f17210 */ /* 0x080fe20007fde0ff */
[--C-:B------:R-:W-:Y:S01]  /*182b0*/  IMAD.X R150, R150, 0x1, R77.reuse, P2 ;  /* 0x0000000196967824 */ /* 0x100fe200010e064d */
[-C--:B------:R-:W-:Y:S01]  /*182c0*/  IADD3 R237, P1, R237, R78.reuse, RZ ;  /* 0x0000004eeded7210 */ /* 0x080fe20007f3e0ff */
[--C-:B------:R-:W-:Y:S01]  /*182d0*/  IMAD.X R251, R251, 0x1, R77.reuse, P3 ;  /* 0x00000001fbfb7824 */ /* 0x100fe200018e064d */
[-C--:B------:R-:W-:Y:S01]  /*182e0*/  IADD3 R233, P2, R233, R78.reuse, RZ ;  /* 0x0000004ee9e97210 */ /* 0x080fe20007f5e0ff */
[--C-:B------:R-:W-:Y:S01]  /*182f0*/  IMAD.X R247, R247, 0x1, R77.reuse, P4 ;  /* 0x00000001f7f77824 */ /* 0x100fe200020e064d */
[-C--:B------:R-:W-:Y:S01]  /*18300*/  IADD3 R229, P3, R229, R78.reuse, RZ ;  /* 0x0000004ee5e57210 */ /* 0x080fe20007f7e0ff */
[--C-:B------:R-:W-:Y:S02]  /*18310*/  IMAD.X R243, R243, 0x1, R77.reuse, P5 ;  /* 0x00000001f3f37824 */ /* 0x100fe400028e064d */
        /* <DEDUP_REMOVED lines=14> */
[----:B------:R-:W-:Y:S01]  /*18400*/  IMAD.X R204, R204, 0x1, R77, P3 ;  /* 0x00000001cccc7824 */ /* 0x000fe200018e064d */
[----:B------:R-:W-:Y:S01]  /*18410*/  IADD3 R181, P3, R181, R78, RZ ;  /* 0x0000004eb5b57210 */ /* 0x000fe20007f7e0ff */
[----:B------:R0:W-:Y:S01]  /*18420*/  STL [R1+0xc], R0 ;  /* 0x00000c0001007387 */ /* 0x0001e20000100800 */
[----:B------:R-:W-:-:S02]  /*18430*/  VIADD R75, R75, 0x1 ;  /* 0x000000014b4b7836 */ /* 0x000fc40000000000 */
[--C-:B------:R-:W-:Y:S01]  /*18440*/  IMAD.X R192, R192, 0x1, R77.reuse, P6 ;  /* 0x00000001c0c07824 */ /* 0x100fe200030e064d */
[-C--:B------:R-:W-:Y:S01]  /*18450*/  IADD3 R72, P6, R72, R78.reuse, RZ ;  /* 0x0000004e48487210 */ /* 0x080fe20007fde0ff */
[--C-:B------:R-:W-:Y:S01]  /*18460*/  IMAD.X R188, R188, 0x1, R77.reuse, P1 ;  /* 0x00000001bcbc7824 */ /* 0x100fe200008e064d */
[----:B------:R-:W-:Y:S01]  /*18470*/  IADD3 R71, P1, R71, R78, RZ ;  /* 0x0000004e47477210 */ /* 0x000fe20007f3e0ff */
[--C-:B------:R-:W-:Y:S01]  /*18480*/  IMAD.X R184, R184, 0x1, R77.reuse, P2 ;  /* 0x00000001b8b87824 */ /* 0x100fe200010e064d */
[----:B0-----:R0:W5:Y:S01]  /*18490*/  LDL.LU R0, [R1+0x904] ;  /* 0x0009040001007983 */ /* 0x0011620000300800 */
[----:B------:R-:W-:-:S03]  /*184a0*/  IMAD.X R63, R63, 0x1, R77, P3 ;  /* 0x000000013f3f7824 */ /* 0x000fc600018e064d */
[----:B------:R0:W-:Y:S01]  /*184b0*/  STL [R1+0x4], R150 ;  /* 0x0000049601007387 */ /* 0x0001e20000100800 */
[----:B------:R-:W-:Y:S01]  /*184c0*/  ISETP.NE.U32.AND P0, PT, R75, R96, PT ;  /* 0x000000604b00720c */ /* 0x000fe20003f05070 */
[--C-:B------:R-:W-:Y:S01]  /*184d0*/  IMAD.X R57, R57, 0x1, R77.reuse, P6 ;  /* 0x0000000139397824 */ /* 0x100fe200030e064d */
[-C--:B------:R-:W-:Y:S01]  /*184e0*/  IADD3 R66, P6, R66, R78.reuse, RZ ;  /* 0x0000004e42427210 */ /* 0x080fe20007fde0ff */
[----:B------:R-:W-:Y:S01]  /*184f0*/  IMAD.X R23, R23, 0x1, R77, P1 ;  /* 0x0000000117177824 */ /* 0x000fe200008e064d */
[----:B------:R-:W-:-:S03]  /*18500*/  IADD3 R65, P1, R65, R78, RZ ;  /* 0x0000004e41417210 */ /* 0x000fc60007f3e0ff */
[--C-:B------:R-:W-:Y:S01]  /*18510*/  IMAD.X R13, R13, 0x1, R77.reuse, P6 ;  /* 0x000000010d0d7824 */ /* 0x100fe200030e064d */
[-C--:B------:R-:W-:Y:S01]  /*18520*/  IADD3 R56, P6, R56, R78.reuse, RZ ;  /* 0x0000004e38387210 */ /* 0x080fe20007fde0ff */
[--C-:B------:R-:W-:Y:S01]  /*18530*/  IMAD.X R11, R11, 0x1, R77.reuse, P1 ;  /* 0x000000010b0b7824 */ /* 0x100fe200008e064d */
[-C--:B------:R-:W-:Y:S01]  /*18540*/  IADD3 R22, P1, R22, R78.reuse, RZ ;  /* 0x0000004e16167210 */ /* 0x080fe20007f3e0ff */
[----:B------:R-:W-:Y:S02]  /*18550*/  WARPGROUP.DEPBAR.LE gsb0, 0x0 ;  /* 0x00008000000079c5 */ /* 0x000fe40000010000 */
[--C-:B------:R-:W-:Y:S02]  /*18560*/  IMAD.X R2, R2, 0x1, R77.reuse, P6 ;  /* 0x0000000102027824 */ /* 0x100fe400030e064d */
[----:B------:R-:W-:Y:S01]  /*18570*/  IMAD.X R12, R12, 0x1, R77, P1 ;  /* 0x000000010c0c7824 */ /* 0x000fe200008e064d */
[----:B--2---:R-:W-:-:S05]  /*18580*/  IADD3 R69, P3, R69, R78, RZ ;  /* 0x0000004e45457210 */ /* 0x004fca0007f7e0ff */
[----:B---3--:R-:W-:Y:S01]  /*18590*/  IMAD.X R19, R19, 0x1, R77, P3 ;  /* 0x0000000113137824 */ /* 0x008fe200018e064d */
[----:B------:R-:W-:-:S05]  /*185a0*/  IADD3 R62, P3, R62, R78, RZ ;  /* 0x0000004e3e3e7210 */ /* 0x000fca0007f7e0ff */
[----:B------:R-:W-:Y:S01]  /*185b0*/  IMAD.X R7, R7, 0x1, R77, P3 ;  /* 0x0000000107077824 */ /* 0x000fe200018e064d */
[-C--:B----4-:R-:W-:Y:S02]  /*185c0*/  IADD3 R70, P2, R70, R78.reuse, RZ ;  /* 0x0000004e46467210 */ /* 0x090fe40007f5e0ff */
[-C--:B------:R-:W-:Y:S02]  /*185d0*/  IADD3 R18, P3, R18, R78.reuse, RZ ;  /* 0x0000004e12127210 */ /* 0x080fe40007f7e0ff */
[----:B------:R-:W-:-:S05]  /*185e0*/  IADD3 R222, P5, R222, R78, RZ ;  /* 0x0000004edede7210 */ /* 0x000fca0007fbe0ff */
[----:B------:R-:W-:Y:S01]  /*185f0*/  IMAD.X R220, R220, 0x1, R77, P5 ;  /* 0x00000001dcdc7824 */ /* 0x000fe200028e064d */
[-C--:B------:R-:W-:Y:S02]  /*18600*/  IADD3 R199, P5, R199, R78.reuse, RZ ;  /* 0x0000004ec7c77210 */ /* 0x080fe40007fbe0ff */
[----:B------:R-:W-:-:S03]  /*18610*/  IADD3 R226, P4, R226, R78, RZ ;  /* 0x0000004ee2e27210 */ /* 0x000fc60007f9e0ff */
[--C-:B------:R-:W-:Y:S01]  /*18620*/  IMAD.X R196, R196, 0x1, R77.reuse, P5 ;  /* 0x00000001c4c47824 */ /* 0x100fe200028e064d */
[-C--:B------:R-:W-:Y:S01]  /*18630*/  IADD3 R73, P5, R73, R78.reuse, RZ ;  /* 0x0000004e49497210 */ /* 0x080fe20007fbe0ff */
[----:B------:R-:W-:Y:S01]  /*18640*/  IMAD.X R224, R224, 0x1, R77, P4 ;  /* 0x00000001e0e07824 */ /* 0x000fe200020e064d */
[----:B------:R-:W-:-:S05]  /*18650*/  IADD3 R202, P4, R202, R78, RZ ;  /* 0x0000004ecaca7210 */ /* 0x000fca0007f9e0ff */
        /* <DEDUP_REMOVED lines=17> */
[----:B------:R-:W-:Y:S01]  /*18770*/  IADD3 R16, P4, R16, R78, RZ ;  /* 0x0000004e10107210 */ /* 0x000fe20007f9e0ff */
[----:B------:R-:W-:-:S02]  /*18780*/  IMAD.X R10, R10, 0x1, R77, P2 ;  /* 0x000000010a0a7824 */ /* 0x000fc400010e064d */
[--C-:B------:R-:W-:Y:S02]  /*18790*/  IMAD.X R8, R8, 0x1, R77.reuse, P3 ;  /* 0x0000000108087824 */ /* 0x100fe400018e064d */
[--C-:B------:R-:W-:Y:S02]  /*187a0*/  IMAD.X R4, R4, 0x1, R77.reuse, P5 ;  /* 0x0000000104047824 */ /* 0x100fe400028e064d */
[----:B------:R-:W-:Y:S01]  /*187b0*/  IMAD.X R6, R6, 0x1, R77, P4 ;  /* 0x0000000106067824 */ /* 0x000fe200020e064d */
[----:B0-----:R-:W-:Y:S06]  /*187c0*/  @P0 BRA `(.L_x_1) ;  /* 0xffffff1400140947 */ /* 0x001fec000383ffff */
[----:B------:R-:W-:Y:S02]  /*187d0*/  F2FP.F16.F32.PACK_AB R51, R55, R51 ;  /* 0x000000333733723e */ /* 0x000fe400000000ff */
[----:B------:R-:W-:Y:S02]  /*187e0*/  F2FP.F16.F32.PACK_AB R50, R54, R50 ;  /* 0x000000323632723e */ /* 0x000fe400000000ff */
[----:B------:R-:W-:Y:S02]  /*187f0*/  F2FP.F16.F32.PACK_AB R49, R53, R49 ;  /* 0x000000313531723e */ /* 0x000fe400000000ff */
[----:B------:R-:W-:Y:S02]  /*18800*/  F2FP.F16.F32.PACK_AB R48, R52, R48 ;  /* 0x000000303430723e */ /* 0x000fe400000000ff */
[----:B------:R-:W-:Y:S02]  /*18810*/  F2FP.F16.F32.PACK_AB R43, R47, R43 ;  /* 0x0000002b2f2b723e */ /* 0x000fe400000000ff */
[----:B------:R-:W-:-:S02]  /*18820*/  F2FP.F16.F32.PACK_AB R42, R46, R42 ;  /* 0x0000002a2e2a723e */ /* 0x000fc400000000ff */
        /* <DEDUP_REMOVED lines=9> */
[----:B------:R-:W-:-:S07]  /*188c0*/  F2FP.F16.F32.PACK_AB R28, R28, R24 ;  /* 0x000000181c1c723e */ /* 0x000fce00000000ff */
.L_x_0:
[----:B------:R-:W2:Y:S01]  /*188d0*/  LDL.LU R8, [R1+0x8fc] ;  /* 0x0008fc0001087983 */ /* 0x000ea20000300800 */
[----:B------:R-:W2:Y:S01]  /*188e0*/  LDC R6, c[0x0][0x244] ;  /* 0x00009100ff067b82 */ /* 0x000ea20000000800 */
[----:B------:R-:W1:Y:S01]  /*188f0*/  S2R R7, SR_TID.X ;  /* 0x0000000000077919 */ /* 0x000e620000002100 */
[----:B------:R-:W3:Y:S01]  /*18900*/  S2R R11, SR_CgaCtaId ;  /* 0x00000000000b7919 */ /* 0x000ee20000008800 */
[----:B------:R-:W-:-:S05]  /*18910*/  MOV R10, 0x400 ;  /* 0x00000400000a7802 */ /* 0x000fca0000000f00 */
[----:B0-----:R-:W0:Y:S01]  /*18920*/  LDC.64 R16, c[0x0][0x220] ;  /* 0x00008800ff107b82 */ /* 0x001e220000000a00 */
[----:B------:R-:W4:Y:S07]  /*18930*/  S2R R9, SR_TID.X ;  /* 0x0000000000097919 */ /* 0x000f2e0000002100 */
[----:B------:R-:W0:Y:S01]  /*18940*/  LDC R37, c[0x0][0x248] ;  /* 0x00009200ff257b82 */ /* 0x000e220000000800 */
[C---:B-1----:R-:W-:Y:S02]  /*18950*/  IMAD.SHL.U32 R2, R7.reuse, 0x10, RZ ;  /* 0x0000001007027824 */ /* 0x042fe400078e00ff */
[----:B------:R-:W-:-:S02]  /*18960*/  IMAD.SHL.U32 R4, R7, 0x80, RZ ;  /* 0x0000008007047824 */ /* 0x000fc400078e00ff */
[----:B------:R-:W-:Y:S01]  /*18970*/  IMAD.SHL.U32 R3, R7, 0x8, RZ ;  /* 0x0000000807037824 */ /* 0x000fe200078e00ff */
[----:B------:R-:W-:Y:S02]  /*18980*/  LOP3.LUT R2, R2, 0x70, RZ, 0xc0, !PT ;  /* 0x0000007002027812 */ /* 0x000fe400078ec0ff */
[----:B---3--:R-:W-:Y:S02]  /*18990*/  LEA R10, R11, R10, 0x18 ;  /* 0x0000000a0b0a7211 */ /* 0x008fe400078ec0ff */
[----:B------:R-:W-:Y:S02]  /*189a0*/  LOP3.LUT R5, R4, 0x400, RZ, 0xc0, !PT ;  /* 0x0000040004057812 */ /* 0x000fe400078ec0ff */
[----:B------:R-:W-:Y:S02]  /*189b0*/  LOP3.LUT R3, R3, 0x380, RZ, 0xc0, !PT ;  /* 0x0000038003037812 */ /* 0x000fe400078ec0ff */
[----:B------:R-:W-:-:S05]  /*189c0*/  IADD3 R2, R5, R10, R2 ;  /* 0x0000000a05027210 */ /* 0x000fca0007ffe002 */
[----:B------:R-:W-:Y:S01]  /*189d0*/  IMAD.IADD R23, R3, 0x1, R2 ;  /* 0x0000000103177824 */ /* 0x000fe200078e0202 */
[----:B------:R-:W-:Y:S01]  /*189e0*/  BAR.SYNC.DEFER_BLOCKING 0x0 ;  /* 0x0000000000007b1d */ /* 0x000fe20000010000 */
[----:B----4-:R-:W-:-:S07]  /*189f0*/  LOP3.LUT R9, R9, 0x7f, RZ, 0xc0, !PT ;  /* 0x0000007f09097812 */ /* 0x010fce00078ec0ff */
[----:B------:R-:W1:Y:S01]  /*18a00*/  LDC.64 R2, c[0x0][0x228] ;  /* 0x00008a00ff027b82 */ /* 0x000e620000000a00 */
[----:B------:R3:W-:Y:S01]  /*18a10*/  STSM.16.M88.4 [R23], R28 ;  /* 0x0000001c17007844 */ /* 0x0007e20000000200 */
[----:B------:R-:W-:-:S06]  /*18a20*/  IMAD R25, R9, 0x10, R10 ;  /* 0x0000001009197824 */ /* 0x000fcc00078e020a */
[----:B------:R-:W-:Y:S06]  /*18a30*/  BAR.SYNC.DEFER_BLOCKING 0x0 ;  /* 0x0000000000007b1d */ /* 0x000fec0000010000 */
[----:B------:R-:W4:Y:S02]  /*18a40*/  LDS.128 R12, [R25] ;  /* 0x00000000190c7984 */ /* 0x000f240000000c00 */
[----:B------:R-:W-:Y:S06]  /*18a50*/  BAR.SYNC.DEFER_BLOCKING 0x0 ;  /* 0x0000000000007b1d */ /* 0x000fec0000010000 */
[----:B------:R-:W-:Y:S02]  /*18a60*/  STSM.16.M88.4 [R23], R32 ;  /* 0x0000002017007844 */ /* 0x000fe40000000200 */
[----:B------:R-:W-:Y:S01]  /*18a70*/  BAR.SYNC.DEFER_BLOCKING 0x0 ;  /* 0x0000000000007b1d */ /* 0x000fe20000010000 */
[----:B------:R-:W-:-:S04]  /*18a80*/  SHF.R.U32.HI R7, RZ, 0x6, R7 ;  /* 0x00000006ff077819 */ /* 0x000fc80000011607 */
[----:B------:R-:W-:-:S04]  /*18a90*/  SGXT.U32 R7, R7, 0x1 ;  /* 0x000000010707781a */ /* 0x000fc80000000000 */
[C-C-:B-----5:R-:W-:Y:S02]  /*18aa0*/  LOP3.LUT R22, R0.reuse, 0x3e, R7.reuse, 0xfe, !PT ;  /* 0x0000003e00167812 */ /* 0x160fe400078efe07 */
[C-C-:B------:R-:W-:Y:S02]  /*18ab0*/  LOP3.LUT R24, R0.reuse, 0x3c, R7.reuse, 0xfe, !PT ;  /* 0x0000003c00187812 */ /* 0x140fe400078efe07 */
[C-C-:B------:R-:W-:Y:S02]  /*18ac0*/  LOP3.LUT R26, R0.reuse, 0x3a, R7.reuse, 0xfe, !PT ;  /* 0x0000003a001a7812 */ /* 0x140fe400078efe07 */
[C-C-:B------:R-:W-:Y:S02]  /*18ad0*/  LOP3.LUT R36, R0.reuse, 0x38, R7.reuse, 0xfe, !PT ;  /* 0x0000003800247812 */ /* 0x140fe400078efe07 */
[C-C-:B------:R-:W-:Y:S02]  /*18ae0*/  LOP3.LUT R38, R0.reuse, 0x36, R7.reuse, 0xfe, !PT ;  /* 0x0000003600267812 */ /* 0x140fe400078efe07 */
[----:B---3--:R-:W-:-:S02]  /*18af0*/  LOP3.LUT R28, R0, 0x34, R7, 0xfe, !PT ;  /* 0x00000034001c7812 */ /* 0x008fc400078efe07 */
[C-C-:B------:R-:W-:Y:S02]  /*18b00*/  LOP3.LUT R30, R0.reuse, 0x32, R7.reuse, 0xfe, !PT ;  /* 0x00000032001e7812 */ /* 0x140fe400078efe07 */
[C-C-:B------:R-:W-:Y:S02]  /*18b10*/  LOP3.LUT R44, R0.reuse, 0x30, R7.reuse, 0xfe, !PT ;  /* 0x00000030002c7812 */ /* 0x140fe400078efe07 */
[C-C-:B------:R-:W-:Y:S02]  /*18b20*/  LOP3.LUT R46, R0.reuse, 0x2e, R7.reuse, 0xfe, !PT ;  /* 0x0000002e002e7812 */ /* 0x140fe400078efe07 */
[C-C-:B------:R-:W-:Y:S02]  /*18b30*/  LOP3.LUT R52, R0.reuse, 0x2c, R7.reuse, 0xfe, !PT ;  /* 0x0000002c00347812 */ /* 0x140fe400078efe07 */
[C-C-:B------:R-:W-:Y:S02]  /*18b40*/  LOP3.LUT R54, R0.reuse, 0x2a, R7.reuse, 0xfe, !PT ;  /* 0x0000002a00367812 */ /* 0x140fe400078efe07 */
[----:B------:R-:W-:-:S02]  /*18b50*/  LOP3.LUT R56, R0, 0x28, R7, 0xfe, !PT ;  /* 0x0000002800387812 */ /* 0x000fc400078efe07 */
        /* <DEDUP_REMOVED lines=17> */
[----:B------:R-:W-:-:S05]  /*18c70*/  LOP3.LUT R4, R0, 0x4, R7, 0xfe, !PT ;  /* 0x0000000400047812 */ /* 0x000fca00078efe07 */
[----:B0-----:R-:W-:Y:S02]  /*18c80*/  IMAD R21, R4, R37, RZ ;  /* 0x0000002504157224 */ /* 0x001fe400078e02ff */
[C---:B--2---:R-:W-:Y:S01]  /*18c90*/  IMAD R5, R8.reuse, R6, RZ ;  /* 0x0000000608057224 */ /* 0x044fe200078e02ff */
[----:B-1----:R-:W-:Y:S02]  /*18ca0*/  ISETP.GE.AND P0, PT, R8, R2, PT ;  /* 0x000000020800720c */ /* 0x002fe40003f06270 */
[----:B------:R-:W0:Y:S01]  /*18cb0*/  LDS.128 R8, [R25] ;  /* 0x0000000019087984 */ /* 0x000e220000000c00 */
[----:B------:R-:W-:Y:S01]  /*18cc0*/  BAR.SYNC.DEFER_BLOCKING 0x0 ;  /* 0x0000000000007b1d */ /* 0x000fe20000010000 */
[C---:B------:R-:W-:Y:S02]  /*18cd0*/  LOP3.LUT R6, R0.reuse, 0x2, R7, 0xfe, !PT ;  /* 0x0000000200067812 */ /* 0x040fe400078efe07 */
[----:B------:R-:W-:Y:S02]  /*18ce0*/  LOP3.LUT R0, R0, R7, RZ, 0xfc, !PT ;  /* 0x0000000700007212 */ /* 0x000fe400078efcff */
[C---:B------:R-:W-:Y:S01]  /*18cf0*/  LEA R27, P1, R5.reuse, R16, 0x1 ;  /* 0x00000010051b7211 */ /* 0x040fe200078208ff */
[----:B------:R-:W-:Y:S03]  /*18d00*/  STSM.16.M88.4 [R23], R40 ;  /* 0x0000002817007844 */ /* 0x000fe60000000200 */
[----:B------:R-:W-:Y:S01]  /*18d10*/  LEA.HI.X.SX32 R29, R5, R17, 0x1, P1 ;  /* 0x00000011051d7211 */ /* 0x000fe200008f0eff */
[C---:B------:R-:W-:Y:S01]  /*18d20*/  IMAD R2, R0.reuse, R37, RZ ;  /* 0x0000002500027224 */ /* 0x040fe200078e02ff */
[----:B------:R-:W-:Y:S01]  /*18d30*/  BAR.SYNC.DEFER_BLOCKING 0x0 ;  /* 0x0000000000007b1d */ /* 0x000fe20000010000 */
[----:B------:R-:W-:Y:S01]  /*18d40*/  ISETP.LT.AND P1, PT, R0, R3, !P0 ;  /* 0x000000030000720c */ /* 0x000fe20004721270 */
[C---:B------:R-:W-:Y:S01]  /*18d50*/  IMAD R0, R6.reuse, R37, RZ ;  /* 0x0000002506007224 */ /* 0x040fe200078e02ff */
[----:B------:R-:W-:-:S02]  /*18d60*/  ISETP.LT.AND P5, PT, R6, R3, !P0 ;  /* 0x000000030600720c */ /* 0x000fc400047a1270 */
[----:B------:R-:W-:Y:S02]  /*18d70*/  ISETP.LT.AND P6, PT, R4, R3, !P0 ;  /* 0x000000030400720c */ /* 0x000fe400047c1270 */
[----:B------:R-:W1:Y:S01]  /*18d80*/  LDS.128 R4, [R25] ;  /* 0x0000000019047984 */ /* 0x000e620000000c00 */
[----:B------:R-:W-:Y:S01]  /*18d90*/  BAR.SYNC.DEFER_BLOCKING 0x0 ;  /* 0x0000000000007b1d */ /* 0x000fe20000010000 */
[CC--:B------:R-:W-:Y:S02]  /*18da0*/  LEA R20, P4, R21.reuse, R27.reuse, 0x1 ;  /* 0x0000001b15147211 */ /* 0x0c0fe400078808ff */
[C---:B------:R-:W-:Y:S02]  /*18db0*/  LEA R16, P2, R2.reuse, R27, 0x1 ;  /* 0x0000001b02107211 */ /* 0x040fe400078408ff */
[-C--:B------:R-:W-:Y:S01]  /*18dc0*/  LEA.HI.X.SX32 R21, R21, R29.reuse, 0x1, P4 ;  /* 0x0000001d15157211 */ /* 0x080fe200020f0eff */
[----:B------:R2:W-:Y:S02]  /*18dd0*/  STSM.16.M88.4 [R23], R48 ;  /* 0x0000003017007844 */ /* 0x0005e40000000200 */
[----:B------:R-:W-:Y:S01]  /*18de0*/  BAR.SYNC.DEFER_BLOCKING 0x0 ;  /* 0x0000000000007b1d */ /* 0x000fe20000010000 */
[----:B------:R-:W-:-:S02]  /*18df0*/  LEA.HI.X.SX32 R17, R2, R29, 0x1, P2 ;  /* 0x0000001d02117211 */ /* 0x000fc400010f0eff */
[C---:B------:R-:W-:Y:S01]  /*18e00*/  ISETP.LT.AND P4, PT, R90.reuse, R3, !P0 ;  /* 0x000000035a00720c */ /* 0x040fe20004781270 */
[----:B------:R-:W-:Y:S01]  /*18e10*/  IMAD R90, R90, R37, RZ ;  /* 0x000000255a5a7224 */ /* 0x000fe200078e02ff */
[----:B------:R-:W-:-:S04]  /*18e20*/  LEA R18, P3, R0, R27, 0x1 ;  /* 0x0000001b00127211 */ /* 0x000fc800078608ff */
[----:B------:R-:W-:Y:S02]  /*18e30*/  LEA.HI.X.SX32 R19, R0, R29, 0x1, P3 ;  /* 0x0000001d00137211 */ /* 0x000fe400018f0eff */
[C---:B------:R-:W-:Y:S01]  /*18e40*/  ISETP.LT.AND P3, PT, R88.reuse, R3, !P0 ;  /* 0x000000035800720c */ /* 0x040fe20004761270 */
[----:B------:R-:W-:Y:S01]  /*18e50*/  IMAD R88, R88, R37, RZ ;  /* 0x0000002558587224 */ /* 0x000fe200078e02ff */
[C---:B------:R-:W-:Y:S01]  /*18e60*/  ISETP.LT.AND P2, PT, R86.reuse, R3, !P0 ;  /* 0x000000035600720c */ /* 0x040fe20004741270 */
[----:B------:R-:W-:Y:S01]  /*18e70*/  IMAD R86, R86, R37, RZ ;  /* 0x0000002556567224 */ /* 0x000fe200078e02ff */
[----:B----4-:R-:W-:Y:S01]  /*18e80*/  PRMT R0, R12, 0x7632, R0 ;  /* 0x000076320c007816 */ /* 0x010fe20000000000 */
[----:B------:R3:W-:Y:S04]  /*18e90*/  @P1 STG.E.U16 desc[UR60][R16.64], R12 ;  /* 0x0000000c10001986 */ /* 0x0007e8000c10153c */
[----:B------:R4:W-:Y:S01]  /*18ea0*/  @P5 STG.E.U16 desc[UR60][R18.64], R13 ;  /* 0x0000000d12005986 */ /* 0x0009e2000c10153c */
[----:B--2---:R-:W-:-:S02]  /*18eb0*/  PRMT R23, R14, 0x7632, R23 ;  /* 0x000076320e177816 */ /* 0x004fc40000000017 */
[----:B------:R-:W-:Y:S01]  /*18ec0*/  PRMT R31, R15, 0x7632, R31 ;  /* 0x000076320f1f7816 */ /* 0x000fe2000000001f */
[----:B------:R-:W2:Y:S01]  /*18ed0*/  LDS.128 R32, [R25] ;  /* 0x0000000019207984 */ /* 0x000ea20000000c00 */
[-C--:B---3--:R-:W-:Y:S02]  /*18ee0*/  LEA R16, P1, R90, R27.reuse, 0x1 ;  /* 0x0000001b5a107211 */ /* 0x088fe400078208ff */
[----:B------:R-:W-:Y:S02]  /*18ef0*/  LEA R12, P5, R88, R27, 0x1 ;  /* 0x0000001b580c7211 */ /* 0x000fe400078a08ff */
[----:B------:R-:W-:Y:S02]  /*18f00*/  LEA.HI.X.SX32 R17, R90, R29, 0x1, P1 ;  /* 0x0000001d5a117211 */ /* 0x000fe400008f0eff */
[C---:B------:R-:W-:Y:S01]  /*18f10*/  ISETP.LT.AND P1, PT, R84.reuse, R3, !P0 ;  /* 0x000000035400720c */ /* 0x040fe20004721270 */
[----:B------:R-:W-:Y:S01]  /*18f20*/  IMAD R84, R84, R37, RZ ;  /* 0x0000002554547224 */ /* 0x000fe200078e02ff */
[----:B------:R3:W-:Y:S01]  /*18f30*/  @P6 STG.E.U16 desc[UR60][R20.64], R14 ;  /* 0x0000000e14006986 */ /* 0x0007e2000c10153c */
[----:B------:R-:W-:-:S02]  /*18f40*/  PRMT R2, R13, 0x7632, R2 ;  /* 0x000076320d027816 */ /* 0x000fc40000000002 */
[----:B----4-:R-:W-:Y:S02]  /*18f50*/  LEA R18, P6, R86, R27, 0x1 ;  /* 0x0000001b56127211 */ /* 0x010fe400078c08ff */
[-C--:B------:R-:W-:Y:S01]  /*18f60*/  LEA.HI.X.SX32 R13, R88, R29.reuse, 0x1, P5 ;  /* 0x0000001d580d7211 */ /* 0x080fe200028f0eff */
[----:B------:R-:W-:Y:S01]  /*18f70*/  @P4 STG.E.U16 desc[UR60][R16.64], R15 ;  /* 0x0000000f10004986 */ /* 0x000fe2000c10153c */
[----:B------:R-:W-:Y:S02]  /*18f80*/  LEA.HI.X.SX32 R19, R86, R29, 0x1, P6 ;  /* 0x0000001d56137211 */ /* 0x000fe400030f0eff */
[----:B---3--:R-:W-:Y:S02]  /*18f90*/  LEA R20, P5, R84, R27, 0x1 ;  /* 0x0000001b54147211 */ /* 0x008fe400078a08ff */
[C---:B------:R-:W-:Y:S01]  /*18fa0*/  ISETP.LT.AND P4, PT, R82.reuse, R3, !P0 ;  /* 0x000000035200720c */ /* 0x040fe20004781270 */
[----:B------:R-:W-:Y:S01]  /*18fb0*/  IMAD R82, R82, R37, RZ ;  /* 0x0000002552527224 */ /* 0x000fe200078e02ff */
[----:B------:R-:W-:Y:S01]  /*18fc0*/  LEA.HI.X.SX32 R21, R84, R29, 0x1, P5 ;  /* 0x0000001d54157211 */ /* 0x000fe200028f0eff */
[----:B------:R3:W-:Y:S01]  /*18fd0*/  @P3 STG.E.U16 desc[UR60][R12.64], R0 ;  /* 0x000000000c003986 */ /* 0x0007e2000c10153c */
[C---:B------:R-:W-:Y:S01]  /*18fe0*/  ISETP.LT.AND P3, PT, R80.reuse, R3, !P0 ;  /* 0x000000035000720c */ /* 0x040fe20004761270 */
[----:B------:R-:W-:-:S02]  /*18ff0*/  IMAD R80, R80, R37, RZ ;  /* 0x0000002550507224 */ /* 0x000fc400078e02ff */
[----:B------:R4:W-:Y:S01]  /*19000*/  @P2 STG.E.U16 desc[UR60][R18.64], R2 ;  /* 0x0000000212002986 */ /* 0x0009e2000c10153c */
[C---:B------:R-:W-:Y:S01]  /*19010*/  ISETP.LT.AND P2, PT, R78.reuse, R3, !P0 ;  /* 0x000000034e00720c */ /* 0x040fe20004741270 */
[----:B------:R-:W-:Y:S02]  /*19020*/  IMAD R78, R78, R37, RZ ;  /* 0x000000254e4e7224 */ /* 0x000fe400078e02ff */
[----:B------:R1:W-:Y:S01]  /*19030*/  @P1 STG.E.U16 desc[UR60][R20.64], R23 ;  /* 0x0000001714001986 */ /* 0x0003e2000c10153c */
[-C--:B------:R-:W-:Y:S02]  /*19040*/  LEA R14, P5, R80, R27.reuse, 0x1 ;  /* 0x0000001b500e7211 */ /* 0x080fe400078a08ff */
[----:B---3--:R-:W-:Y:S01]  /*19050*/  LEA R12, P1, R82, R27, 0x1 ;  /* 0x0000001b520c7211 */ /* 0x008fe200078208ff */
[----:B------:R-:W-:Y:S01]  /*19060*/  IMAD R0, R76, R37, RZ ;  /* 0x000000254c007224 */ /* 0x000fe200078e02ff */
[----:B------:R-:W-:Y:S02]  /*19070*/  LEA R16, P6, R78, R27, 0x1 ;  /* 0x0000001b4e107211 */ /* 0x000fe400078c08ff */
[----:B------:R-:W-:-:S02]  /*19080*/  LEA.HI.X.SX32 R13, R82, R29, 0x1, P1 ;  /* 0x0000001d520d7211 */ /* 0x000fc400008f0eff */
[----:B------:R-:W-:Y:S02]  /*19090*/  ISETP.LT.AND P1, PT, R76, R3, !P0 ;  /* 0x000000034c00720c */ /* 0x000fe40004721270 */
[-C--:B------:R-:W-:Y:S02]  /*190a0*/  LEA.HI.X.SX32 R15, R80, R29.reuse, 0x1, P5 ;  /* 0x0000001d500f7211 */ /* 0x080fe400028f0eff */
[----:B------:R-:W-:Y:S02]  /*190b0*/  LEA.HI.X.SX32 R17, R78, R29, 0x1, P6 ;  /* 0x0000001d4e117211 */ /* 0x000fe400030f0eff */
[C---:B----4-:R-:W-:Y:S01]  /*190c0*/  LEA R18, P5, R0.reuse, R27, 0x1 ;  /* 0x0000001b00127211 */ /* 0x050fe200078a08ff */
[----:B------:R3:W-:Y:S03]  /*190d0*/  @P4 STG.E.U16 desc[UR60][R12.64], R31 ;  /* 0x0000001f0c004986 */ /* 0x0007e6000c10153c */
[----:B------:R-:W-:Y:S01]  /*190e0*/  LEA.HI.X.SX32 R19, R0, R29, 0x1, P5 ;  /* 0x0000001d00137211 */ /* 0x000fe200028f0eff */
[----:B0-----:R0:W-:Y:S04]  /*190f0*/  @P3 STG.E.U16 desc[UR60][R14.64], R8 ;  /* 0x000000080e003986 */ /* 0x0011e8000c10153c */
[----:B------:R4:W-:Y:S01]  /*19100*/  @P2 STG.E.U16 desc[UR60][R16.64], R9 ;  /* 0x0000000910002986 */ /* 0x0009e2000c10153c */
[C---:B------:R-:W-:Y:S01]  /*19110*/  ISETP.LT.AND P2, PT, R74.reuse, R3, !P0 ;  /* 0x000000034a00720c */ /* 0x040fe20004741270 */
[----:B------:R-:W-:Y:S01]  /*19120*/  IMAD R74, R74, R37, RZ ;  /* 0x000000254a4a7224 */ /* 0x000fe200078e02ff */
[C---:B------:R-:W-:Y:S01]  /*19130*/  ISETP.LT.AND P5, PT, R72.reuse, R3, !P0 ;  /* 0x000000034800720c */ /* 0x040fe200047a1270 */
[----:B------:R2:W-:Y:S01]  /*19140*/  @P1 STG.E.U16 desc[UR60][R18.64], R10 ;  /* 0x0000000a12001986 */ /* 0x0005e2000c10153c */
[----:B------:R-:W-:Y:S01]  /*19150*/  IMAD R72, R72, R37, RZ ;  /* 0x0000002548487224 */ /* 0x000fe200078e02ff */
[C---:B------:R-:W-:Y:S01]  /*19160*/  ISETP.LT.AND P1, PT, R70.reuse, R3, !P0 ;  /* 0x000000034600720c */ /* 0x040fe20004721270 */
[----:B------:R-:W-:Y:S01]  /*19170*/  IMAD R70, R70, R37, RZ ;  /* 0x0000002546467224 */ /* 0x000fe200078e02ff */
[----:B-1----:R-:W-:-:S02]  /*19180*/  LEA R20, P3, R74, R27, 0x1 ;  /* 0x0000001b4a147211 */ /* 0x002fc400078608ff */
[----:B------:R-:W-:Y:S02]  /*19190*/  PRMT R0, R8, 0x7632, R0 ;  /* 0x0000763208007816 */ /* 0x000fe40000000000 */
[----:B---3--:R-:W-:Y:S02]  /*191a0*/  LEA R12, P4, R72, R27, 0x1 ;  /* 0x0000001b480c7211 */ /* 0x008fe400078808ff */
[----:B------:R-:W-:Y:S02]  /*191b0*/  LEA.HI.X.SX32 R21, R74, R29, 0x1, P3 ;  /* 0x0000001d4a157211 */ /* 0x000fe400018f0eff */
[----:B0-----:R-:W-:Y:S02]  /*191c0*/  LEA R8, P3, R70, R27, 0x1 ;  /* 0x0000001b46087211 */ /* 0x001fe400078608ff */
[----:B------:R-:W-:Y:S02]  /*191d0*/  PRMT R2, R9, 0x7632, R2 ;  /* 0x0000763209027816 */ /* 0x000fe40000000002 */
[----:B------:R-:W-:-:S02]  /*191e0*/  LEA.HI.X.SX32 R13, R72, R29, 0x1, P4 ;  /* 0x0000001d480d7211 */ /* 0x000fc400020f0eff */
[----:B----4-:R-:W-:Y:S02]  /*191f0*/  LEA.HI.X.SX32 R9, R70, R29, 0x1, P3 ;  /* 0x0000001d46097211 */ /* 0x010fe400018f0eff */
[C---:B------:R-:W-:Y:S01]  /*19200*/  ISETP.LT.AND P4, PT, R68.reuse, R3, !P0 ;  /* 0x000000034400720c */ /* 0x040fe20004781270 */
[----:B------:R-:W-:Y:S01]  /*19210*/  IMAD R68, R68, R37, RZ ;  /* 0x0000002544447224 */ /* 0x000fe200078e02ff */
[C---:B------:R-:W-:Y:S01]  /*19220*/  ISETP.LT.AND P3, PT, R66.reuse, R3, !P0 ;  /* 0x000000034200720c */ /* 0x040fe20004761270 */
[----:B------:R-:W-:Y:S01]  /*19230*/  IMAD R66, R66, R37, RZ ;  /* 0x0000002542427224 */ /* 0x000fe200078e02ff */
[----:B------:R0:W-:Y:S01]  /*19240*/  @P2 STG.E.U16 desc[UR60][R20.64], R11 ;  /* 0x0000000b14002986 */ /* 0x0001e2000c10153c */
[----:B------:R-:W-:Y:S02]  /*19250*/  PRMT R17, R10, 0x7632, R17 ;  /* 0x000076320a117816 */ /* 0x000fe40000000011 */
[-C--:B------:R-:W-:Y:S01]  /*19260*/  LEA R14, P2, R68, R27.reuse, 0x1 ;  /* 0x0000001b440e7211 */ /* 0x080fe200078408ff */
[----:B------:R1:W-:Y:S01]  /*19270*/  @P5 STG.E.U16 desc[UR60][R12.64], R0 ;  /* 0x000000000c005986 */ /* 0x0003e2000c10153c */
[----:B--2---:R-:W-:-:S02]  /*19280*/  LEA R10, P5, R66, R27, 0x1 ;  /* 0x0000001b420a7211 */ /* 0x004fc400078a08ff */
[----:B------:R-:W-:Y:S01]  /*19290*/  PRMT R18, R11, 0x7632, R18 ;  /* 0x000076320b127816 */ /* 0x000fe20000000012 */
[----:B------:R2:W-:Y:S01]  /*192a0*/  @P1 STG.E.U16 desc[UR60][R8.64], R2 ;  /* 0x0000000208001986 */ /* 0x0005e2000c10153c */
[C---:B------:R-:W-:Y:S01]  /*192b0*/  ISETP.LT.AND P1, PT, R64.reuse, R3, !P0 ;  /* 0x000000034000720c */ /* 0x040fe20004721270 */
[----:B------:R-:W-:Y:S01]  /*192c0*/  IMAD R64, R64, R37, RZ ;  /* 0x0000002540407224 */ /* 0x000fe200078e02ff */
[----:B------:R-:W-:Y:S02]  /*192d0*/  LEA.HI.X.SX32 R15, R68, R29, 0x1, P2 ;  /* 0x0000001d440f7211 */ /* 0x000fe400010f0eff */
[C---:B------:R-:W-:Y:S01]  /*192e0*/  ISETP.LT.AND P2, PT, R62.reuse, R3, !P0 ;  /* 0x000000033e00720c */ /* 0x040fe20004741270 */
[----:B------:R-:W-:Y:S01]  /*192f0*/  IMAD R62, R62, R37, RZ ;  /* 0x000000253e3e7224 */ /* 0x000fe200078e02ff */
[----:B0-----:R-:W-:Y:S01]  /*19300*/  LEA.HI.X.SX32 R11, R66, R29, 0x1, P5 ;  /* 0x0000001d420b7211 */ /* 0x001fe200028f0eff */
[----:B------:R0:W-:Y:S01]  /*19310*/  @P4 STG.E.U16 desc[UR60][R14.64], R17 ;  /* 0x000000110e004986 */ /* 0x0001e2000c10153c */
[----:B-1----:R-:W-:-:S03]  /*19320*/  LEA R12, P6, R64, R27, 0x1 ;  /* 0x0000001b400c7211 */ /* 0x002fc600078c08ff */
[----:B------:R1:W-:Y:S01]  /*19330*/  @P3 STG.E.U16 desc[UR60][R10.64], R18 ;  /* 0x000000120a003986 */ /* 0x0003e2000c10153c */
[----:B--2---:R-:W-:Y:S02]  /*19340*/  LEA R8, P4, R62, R27, 0x1 ;  /* 0x0000001b3e087211 */ /* 0x004fe400078808ff */
[C---:B------:R-:W-:Y:S01]  /*19350*/  ISETP.LT.AND P3, PT, R60.reuse, R3, !P0 ;  /* 0x000000033c00720c */ /* 0x040fe20004761270 */
[----:B------:R-:W-:Y:S01]  /*19360*/  IMAD R60, R60, R37, RZ ;  /* 0x000000253c3c7224 */ /* 0x000fe200078e02ff */
[-C--:B------:R-:W-:Y:S02]  /*19370*/  LEA.HI.X.SX32 R13, R64, R29.reuse, 0x1, P6 ;  /* 0x0000001d400d7211 */ /* 0x080fe400030f0eff */
[----:B------:R-:W-:Y:S02]  /*19380*/  LEA.HI.X.SX32 R9, R62, R29, 0x1, P4 ;  /* 0x0000001d3e097211 */ /* 0x000fe400020f0eff */
[----:B------:R-:W-:Y:S01]  /*19390*/  LEA R16, P5, R60, R27, 0x1 ;  /* 0x0000001b3c107211 */ /* 0x000fe200078a08ff */
[----:B------:R2:W-:Y:S01]  /*193a0*/  @P1 STG.E.U16 desc[UR60][R12.64], R4 ;  /* 0x000000040c001986 */ /* 0x0005e2000c10153c */
[C---:B------:R-:W-:Y:S01]  /*193b0*/  ISETP.LT.AND P4, PT, R58.reuse, R3, !P0 ;  /* 0x000000033a00720c */ /* 0x040fe20004781270 */
[----:B------:R-:W-:Y:S01]  /*193c0*/  IMAD R58, R58, R37, RZ ;  /* 0x000000253a3a7224 */ /* 0x000fe200078e02ff */
[----:B0-----:R-:W-:Y:S01]  /*193d0*/  LEA.HI.X.SX32 R17, R60, R29, 0x1, P5 ;  /* 0x0000001d3c117211 */ /* 0x001fe200028f0eff */
[----:B------:R0:W-:Y:S01]  /*193e0*/  @P2 STG.E.U16 desc[UR60][R8.64], R5 ;  /* 0x0000000508002986 */ /* 0x0001e2000c10153c */
[C---:B------:R-:W-:Y:S01]  /*193f0*/  ISETP.LT.AND P2, PT, R56.reuse, R3, !P0 ;  /* 0x000000033800720c */ /* 0x040fe20004741270 */
[----:B------:R-:W-:Y:S01]  /*19400*/  IMAD R56, R56, R37, RZ ;  /* 0x0000002538387224 */ /* 0x000fe200078e02ff */
[C---:B------:R-:W-:Y:S01]  /*19410*/  ISETP.LT.AND P1, PT, R54.reuse, R3, !P0 ;  /* 0x000000033600720c */ /* 0x040fe20004721270 */
[----:B------:R-:W-:Y:S01]  /*19420*/  IMAD R54, R54, R37, RZ ;  /* 0x0000002536367224 */ /* 0x000fe200078e02ff */
[-C--:B-1----:R-:W-:Y:S01]  /*19430*/  LEA R10, P5, R58, R27.reuse, 0x1 ;  /* 0x0000001b3a0a7211 */ /* 0x082fe200078a08ff */
[----:B------:R1:W-:Y:S03]  /*19440*/  @P3 STG.E.U16 desc[UR60][R16.64], R6 ;  /* 0x0000000610003986 */ /* 0x0003e6000c10153c */
[----:B--2---:R-:W-:-:S02]  /*19450*/  LEA R12, P6, R54, R27, 0x1 ;  /* 0x0000001b360c7211 */ /* 0x004fc400078c08ff */
[----:B0-----:R-:W-:Y:S02]  /*19460*/  LEA R8, P3, R56, R27, 0x1 ;  /* 0x0000001b38087211 */ /* 0x001fe400078608ff */
[-C--:B------:R-:W-:Y:S02]  /*19470*/  LEA.HI.X.SX32 R11, R58, R29.reuse, 0x1, P5 ;  /* 0x0000001d3a0b7211 */ /* 0x080fe400028f0eff */
[----:B------:R-:W-:Y:S02]  /*19480*/  PRMT R0, R4, 0x7632, R0 ;  /* 0x0000763204007816 */ /* 0x000fe40000000000 */
[-C--:B------:R-:W-:Y:S02]  /*19490*/  LEA.HI.X.SX32 R9, R56, R29.reuse, 0x1, P3 ;  /* 0x0000001d38097211 */ /* 0x080fe400018f0eff */
[----:B------:R-:W-:Y:S02]  /*194a0*/  PRMT R5, R5, 0x7632, R5 ;  /* 0x0000763205057816 */ /* 0x000fe40000000005 */
[----:B------:R-:W-:Y:S01]  /*194b0*/  LEA.HI.X.SX32 R13, R54, R29, 0x1, P6 ;  /* 0x0000001d360d7211 */ /* 0x000fe200030f0eff */
[----:B------:R-:W-:Y:S01]  /*194c0*/  @P4 STG.E.U16 desc[UR60][R10.64], R7 ;  /* 0x000000070a004986 */ /* 0x000fe2000c10153c */
[----:B------:R-:W-:-:S03]  /*194d0*/  ISETP.LT.AND P3, PT, R46, R3, !P0 ;  /* 0x000000032e00720c */ /* 0x000fc60004761270 */
[----:B------:R-:W-:Y:S01]  /*194e0*/  @P2 STG.E.U16 desc[UR60][R8.64], R0 ;  /* 0x0000000008002986 */ /* 0x000fe2000c10153c */
[----:B------:R-:W-:-:S03]  /*194f0*/  IMAD R46, R46, R37, RZ ;  /* 0x000000252e2e7224 */ /* 0x000fc600078e02ff */
[----:B------:R0:W-:Y:S01]  /*19500*/  @P1 STG.E.U16 desc[UR60][R12.64], R5 ;  /* 0x000000050c001986 */ /* 0x0001e2000c10153c */
[C---:B------:R-:W-:Y:S01]  /*19510*/  ISETP.LT.AND P1, PT, R52.reuse, R3, !P0 ;  /* 0x000000033400720c */ /* 0x040fe20004721270 */
[----:B------:R-:W-:Y:S01]  /*19520*/  IMAD R52, R52, R37, RZ ;  /* 0x0000002534347224 */ /* 0x000fe200078e02ff */
[C---:B------:R-:W-:Y:S01]  /*19530*/  ISETP.LT.AND P2, PT, R44.reuse, R3, !P0 ;  /* 0x000000032c00720c */ /* 0x040fe20004741270 */
[----:B------:R-:W-:Y:S01]  /*19540*/  IMAD R44, R44, R37, RZ ;  /* 0x000000252c2c7224 */ /* 0x000fe200078e02ff */
[----:B------:R-:W-:Y:S02]  /*19550*/  PRMT R2, R6, 0x7632, R2 ;  /* 0x0000763206027816 */ /* 0x000fe40000000002 */
[----:B------:R-:W-:Y:S02]  /*19560*/  LEA R4, P6, R52, R27, 0x1 ;  /* 0x0000001b34047211 */ /* 0x000fe400078c08ff */
[C---:B------:R-:W-:Y:S01]  /*19570*/  ISETP.LT.AND P4, PT, R30.reuse, R3, !P0 ;  /* 0x000000031e00720c */ /* 0x040fe20004781270 */
[----:B------:R-:W-:Y:S01]  /*19580*/  IMAD R30, R30, R37, RZ ;  /* 0x000000251e1e7224 */ /* 0x000fe200078e02ff */
[----:B-1----:R-:W-:-:S02]  /*19590*/  LEA R6, P5, R46, R27, 0x1 ;  /* 0x0000001b2e067211 */ /* 0x002fc400078a08ff */
[----:B0-----:R-:W-:Y:S02]  /*195a0*/  LEA.HI.X.SX32 R5, R52, R29, 0x1, P6 ;  /* 0x0000001d34057211 */ /* 0x001fe400030f0eff */
[----:B------:R-:W-:Y:S02]  /*195b0*/  PRMT R12, R7, 0x7632, R12 ;  /* 0x00007632070c7816 */ /* 0x000fe4000000000c */
[----:B------:R-:W-:Y:S02]  /*195c0*/  LEA R8, P6, R44, R27, 0x1 ;  /* 0x0000001b2c087211 */ /* 0x000fe400078c08ff */
[----:B------:R-:W-:Y:S02]  /*195d0*/  LEA.HI.X.SX32 R7, R46, R29, 0x1, P5 ;  /* 0x0000001d2e077211 */ /* 0x000fe400028f0eff */
[----:B------:R-:W-:Y:S02]  /*195e0*/  LEA R10, P5, R30, R27, 0x1 ;  /* 0x0000001b1e0a7211 */ /* 0x000fe400078a08ff */
[----:B------:R-:W-:-:S02]  /*195f0*/  LEA.HI.X.SX32 R9, R44, R29, 0x1, P6 ;  /* 0x0000001d2c097211 */ /* 0x000fc400030f0eff */
[----:B------:R-:W-:Y:S01]  /*19600*/  LEA.HI.X.SX32 R11, R30, R29, 0x1, P5 ;  /* 0x0000001d1e0b7211 */ /* 0x000fe200028f0eff */
[----:B------:R-:W-:Y:S04]  /*19610*/  @P1 STG.E.U16 desc[UR60][R4.64], R2 ;  /* 0x0000000204001986 */ /* 0x000fe8000c10153c */
[----:B------:R0:W-:Y:S04]  /*19620*/  @P3 STG.E.U16 desc[UR60][R6.64], R12 ;  /* 0x0000000c06003986 */ /* 0x0001e8000c10153c */
[----:B------:R1:W-:Y:S04]  /*19630*/  @P2 STG.E.U16 desc[UR60][R8.64], R32 ;  /* 0x0000002008002986 */ /* 0x0003e8000c10153c */
[----:B------:R2:W-:Y:S01]  /*19640*/  @P4 STG.E.U16 desc[UR60][R10.64], R33 ;  /* 0x000000210a004986 */ /* 0x0005e2000c10153c */
[C---:B------:R-:W-:Y:S01]  /*19650*/  ISETP.LT.AND P4, PT, R38.reuse, R3, !P0 ;  /* 0x000000032600720c */ /* 0x040fe20004781270 */
[----:B------:R-:W-:Y:S01]  /*19660*/  IMAD R38, R38, R37, RZ ;  /* 0x0000002526267224 */ /* 0x000fe200078e02ff */
[C---:B------:R-:W-:Y:S01]  /*19670*/  ISETP.LT.AND P3, PT, R36.reuse, R3, !P0 ;  /* 0x000000032400720c */ /* 0x040fe20004761270 */
[----:B------:R-:W-:Y:S01]  /*19680*/  IMAD R36, R36, R37, RZ ;  /* 0x0000002524247224 */ /* 0x000fe200078e02ff */
[----:B------:R-:W-:Y:S01]  /*19690*/  ISETP.LT.AND P5, PT, R28, R3, !P0 ;  /* 0x000000031c00720c */ /* 0x000fe200047a1270 */
[----:B------:R-:W-:Y:S01]  /*196a0*/  IMAD R13, R24, R37, RZ ;  /* 0x00000025180d7224 */ /* 0x000fe200078e02ff */
[----:B0-----:R-:W-:Y:S01]  /*196b0*/  LEA R6, P1, R38, R27, 0x1 ;  /* 0x0000001b26067211 */ /* 0x001fe200078208ff */
[----:B------:R-:W-:Y:S01]  /*196c0*/  IMAD R28, R28, R37, RZ ;  /* 0x000000251c1c7224 */ /* 0x000fe200078e02ff */
[----:B-1----:R-:W-:-:S02]  /*196d0*/  LEA R8, P2, R36, R27, 0x1 ;  /* 0x0000001b24087211 */ /* 0x002fc400078408ff */
[----:B------:R-:W-:Y:S02]  /*196e0*/  LEA.HI.X.SX32 R7, R38, R29, 0x1, P1 ;  /* 0x0000001d26077211 */ /* 0x000fe400008f0eff */
[C---:B------:R-:W-:Y:S01]  /*196f0*/  LEA R12, P1, R13.reuse, R27, 0x1 ;  /* 0x0000001b0d0c7211 */ /* 0x040fe200078208ff */
[----:B------:R-:W-:Y:S01]  /*19700*/  IMAD R0, R26, R37, RZ ;  /* 0x000000251a007224 */ /* 0x000fe200078e02ff */
[----:B------:R-:W-:Y:S02]  /*19710*/  LEA R4, P6, R28, R27, 0x1 ;  /* 0x0000001b1c047211 */ /* 0x000fe400078c08ff */
[----:B------:R-:W-:Y:S02]  /*19720*/  LEA.HI.X.SX32 R9, R36, R29, 0x1, P2 ;  /* 0x0000001d24097211 */ /* 0x000fe400010f0eff */
[----:B------:R-:W-:Y:S02]  /*19730*/  ISETP.LT.AND P2, PT, R26, R3, !P0 ;  /* 0x000000031a00720c */ /* 0x000fe40004741270 */
[----:B------:R-:W-:-:S02]  /*19740*/  LEA.HI.X.SX32 R13, R13, R29, 0x1, P1 ;  /* 0x0000001d0d0d7211 */ /* 0x000fc400008f0eff */
[----:B------:R-:W-:Y:S02]  /*19750*/  ISETP.LT.AND P1, PT, R24, R3, !P0 ;  /* 0x000000031800720c */ /* 0x000fe40004721270 */
[----:B------:R-:W-:Y:S02]  /*19760*/  LEA.HI.X.SX32 R5, R28, R29, 0x1, P6 ;  /* 0x0000001d1c057211 */ /* 0x000fe400030f0eff */
[----:B------:R-:W-:Y:S02]  /*19770*/  ISETP.LT.AND P0, PT, R22, R3, !P0 ;  /* 0x000000031600720c */ /* 0x000fe40004701270 */
[----:B--2---:R-:W-:Y:S01]  /*19780*/  LEA R10, P6, R0, R27, 0x1 ;  /* 0x0000001b000a7211 */ /* 0x004fe200078c08ff */
[----:B------:R0:W-:Y:S01]  /*19790*/  @P5 STG.E.U16 desc[UR60][R4.64], R34 ;  /* 0x0000002204005986 */ /* 0x0001e2000c10153c */
[----:B------:R-:W-:Y:S01]  /*197a0*/  PRMT R32, R32, 0x7632, R32 ;  /* 0x0000763220207816 */ /* 0x000fe20000000020 */
[----:B------:R-:W-:Y:S01]  /*197b0*/  IMAD R14, R22, R37, RZ ;  /* 0x00000025160e7224 */ /* 0x000fe200078e02ff */
[----:B------:R-:W-:-:S02]  /*197c0*/  LEA.HI.X.SX32 R11, R0, R29, 0x1, P6 ;  /* 0x0000001d000b7211 */ /* 0x000fc400030f0eff */
[----:B------:R-:W-:Y:S01]  /*197d0*/  PRMT R0, R34, 0x7632, R0 ;  /* 0x0000763222007816 */ /* 0x000fe20000000000 */
[----:B------:R1:W-:Y:S01]  /*197e0*/  @P4 STG.E.U16 desc[UR60][R6.64], R35 ;  /* 0x0000002306004986 */ /* 0x0003e2000c10153c */
[C---:B------:R-:W-:Y:S02]  /*197f0*/  LEA R2, P6, R14.reuse, R27, 0x1 ;  /* 0x0000001b0e027211 */ /* 0x040fe400078c08ff */
[----:B0-----:R-:W-:Y:S01]  /*19800*/  PRMT R5, R33, 0x7632, R5 ;  /* 0x0000763221057816 */ /* 0x001fe20000000005 */
[----:B------:R1:W-:Y:S04]  /*19810*/  @P3 STG.E.U16 desc[UR60][R8.64], R32 ;  /* 0x0000002008003986 */ /* 0x0003e8000c10153c */
[----:B------:R1:W-:Y:S01]  /*19820*/  @P2 STG.E.U16 desc[UR60][R10.64], R5 ;  /* 0x000000050a002986 */ /* 0x0003e2000c10153c */
[----:B------:R-:W-:-:S03]  /*19830*/  LEA.HI.X.SX32 R3, R14, R29, 0x1, P6 ;  /* 0x0000001d0e037211 */ /* 0x000fc600030f0eff */
[----:B------:R1:W-:Y:S01]  /*19840*/  @P1 STG.E.U16 desc[UR60][R12.64], R0 ;  /* 0x000000000c001986 */ /* 0x0003e2000c10153c */
[----:B------:R-:W-:Y:S05]  /*19850*/  @!P0 EXIT ;  /* 0x000000000000894d */ /* 0x000fea0003800000 */
[----:B-1----:R-:W-:-:S05]  /*19860*/  PRMT R35, R35, 0x7632, R35 ;  /* 0x0000763223237816 */ /* 0x002fca0000000023 */
[----:B------:R-:W-:Y:S01]  /*19870*/  STG.E.U16 desc[UR60][R2.64], R35 ;  /* 0x0000002302007986 */ /* 0x000fe2000c10153c */
[----:B------:R-:W-:Y:S05]  /*19880*/  EXIT ;  /* 0x000000000000794d */ /* 0x000fea0003800000 */
.L_x_2:
[----:B------:R-:W-:-:S00]  /*19890*/  BRA `(.L_x_2) ;  /* 0xfffffffc00fc7947 */ /* 0x000fc0000383ffff */
[----:B------:R-:W-:-:S00]  /*198a0*/  NOP ;  /* 0x0000000000007918 */ /* 0x000fc00000000000 */
        /* <DEDUP_REMOVED lines=13> */
.L_x_3:


//--------------------- .nv.shared.matmul_kernel  --------------------------
	.section	.nv.shared.matmul_kernel,"aw",@nobits
	.sectionflags	@""
	.align	16
	.zero		1024


//--------------------- .nv.shared.reserved.0     --------------------------
	.section	.nv.shared.reserved.0,"aw",@nobits
	.weak		__nv_reservedSMEM_offset_0_alias
	.size		__nv_reservedSMEM_offset_0_alias, 0, 0
	.other		__nv_reservedSMEM_offset_0_alias,@"STO_CUDA_RESERVED_SHARED STV_DEFAULT"
__nv_reservedSMEM_offset_0_alias:
	.zero		0


//--------------------- .nv.constant0.matmul_kernel --------------------------
	.section	.nv.constant0.matmul_kernel,"a",@progbits
	.sectionflags	@""
	.align	4
.nv.constant0.matmul_kernel:
	.zero		608


//--------------------- SYMBOLS --------------------------

	.type		.nv.reservedSmem.offset0,@object
	.size		.nv.reservedSmem.offset0,0x4
